//
// Generated by NVIDIA NVVM Compiler
//
// Compiler Build ID: CL-36424714
// Cuda compilation tools, release 13.0, V13.0.88
// Based on NVVM 20.0.0
//

.version 9.0
.target sm_100
.address_size 64

	// .globl	_Z12setup_kmodesP17curandStateXORWOWm
.extern .func  (.param .b32 func_retval0) vprintf
(
	.param .b64 vprintf_param_0,
	.param .b64 vprintf_param_1
)
;
.func  (.param .align 16 .b8 func_retval0[16]) __internal_trig_reduction_slowpathd
(
	.param .b64 __internal_trig_reduction_slowpathd_param_0
)
;
.func  (.param .b64 func_retval0) __internal_accurate_pow
(
	.param .b64 __internal_accurate_pow_param_0,
	.param .b64 __internal_accurate_pow_param_1
)
;
.global .align 4 .b8 precalc_xorwow_matrix[102400];
.global .align 4 .b8 precalc_xorwow_offset_matrix[102400];
.global .align 4 .b8 mrg32k3aM1[2304];
.global .align 4 .b8 mrg32k3aM2[2304];
.global .align 4 .b8 mrg32k3aM1SubSeq[2016];
.global .align 4 .b8 mrg32k3aM2SubSeq[2016];
.global .align 4 .b8 mrg32k3aM1Seq[2304];
.global .align 4 .b8 mrg32k3aM2Seq[2304];
.const .align 8 .b8 __cr_lgamma_table[72];
.global .align 8 .b8 dev_traj[1440000000];
.const .align 8 .f64 pi;
.const .align 8 .f64 q;
.const .align 8 .f64 m;
.const .align 8 .f64 hbar;
.const .align 8 .f64 c;
.const .align 8 .f64 eps0;
.const .align 8 .f64 v0;
.const .align 8 .f64 sigma;
.const .align 8 .f64 sigma_p;
.const .align 8 .f64 wL;
.const .align 8 .f64 kL;
.const .align 8 .f64 lamL;
.const .align 8 .f64 wR;
.const .align 8 .f64 kR;
.const .align 8 .f64 lamR;
.const .align 8 .f64 E0L;
.const .align 8 .f64 D;
.const .align 8 .f64 zimp;
.const .align 8 .f64 sigmaL;
.const .align 8 .f64 damping;
.const .align 8 .f64 Delta;
.const .align 8 .f64 kmin;
.const .align 8 .f64 kmax;
.const .align 8 .f64 V;
.const .align 8 .f64 dt;
.const .align 8 .b8 xi[40000];
.global .align 4 .b8 dev_count[4000];
// _ZZ11paths_eulerPdS_S_E4vxnn has been demoted
// _ZZ11paths_eulerPdS_S_E4vynn has been demoted
// _ZZ11paths_eulerPdS_S_E4vznn has been demoted
// _ZZ9paths_rk2PdS_S_E4k1vx has been demoted
// _ZZ9paths_rk2PdS_S_E4k1vy has been demoted
// _ZZ9paths_rk2PdS_S_E4k1vz has been demoted
// _ZZ9paths_rk2PdS_S_E4k2vx has been demoted
// _ZZ9paths_rk2PdS_S_E4k2vy has been demoted
// _ZZ9paths_rk2PdS_S_E4k2vz has been demoted
// _ZZ9paths_rk4PdS_S_E4k1vx has been demoted
// _ZZ9paths_rk4PdS_S_E4k1vy has been demoted
// _ZZ9paths_rk4PdS_S_E4k1vz has been demoted
// _ZZ9paths_rk4PdS_S_E4k2vx has been demoted
// _ZZ9paths_rk4PdS_S_E4k2vy has been demoted
// _ZZ9paths_rk4PdS_S_E4k2vz has been demoted
// _ZZ9paths_rk4PdS_S_E4k3vx has been demoted
// _ZZ9paths_rk4PdS_S_E4k3vy has been demoted
// _ZZ9paths_rk4PdS_S_E4k3vz has been demoted
.global .align 1 .b8 $str[30] = {79, 118, 101, 114, 102, 108, 111, 119, 32, 101, 114, 114, 111, 114, 32, 40, 105, 110, 32, 112, 117, 115, 104, 98, 97, 99, 107, 41, 10};
.global .align 8 .b8 __cudart_i2opi_d[144] = {8, 93, 141, 31, 177, 95, 251, 107, 234, 146, 82, 138, 247, 57, 7, 61, 123, 241, 229, 235, 199, 186, 39, 117, 45, 234, 95, 158, 102, 63, 70, 79, 183, 9, 203, 39, 207, 126, 54, 109, 31, 109, 10, 90, 139, 17, 47, 239, 15, 152, 5, 222, 255, 151, 248, 31, 59, 40, 249, 189, 139, 95, 132, 156, 244, 57, 83, 131, 57, 214, 145, 57, 65, 126, 95, 180, 38, 112, 156, 233, 132, 68, 187, 46, 245, 53, 130, 232, 62, 167, 41, 177, 28, 235, 29, 254, 28, 146, 209, 9, 234, 46, 73, 6, 224, 210, 77, 66, 58, 110, 36, 183, 97, 197, 187, 222, 171, 99, 81, 254, 65, 144, 67, 60, 153, 149, 98, 219, 192, 221, 52, 245, 209, 87, 39, 252, 41, 21, 68, 78, 110, 131, 249, 162};
.global .align 16 .b8 __cudart_sin_cos_coeffs[128] = {70, 210, 176, 44, 241, 229, 90, 190, 146, 227, 172, 105, 227, 29, 199, 62, 161, 98, 219, 25, 160, 1, 42, 191, 24, 8, 17, 17, 17, 17, 129, 63, 84, 85, 85, 85, 85, 85, 197, 191, 0, 0, 0, 0, 0, 0, 0, 0, 0, 0, 0, 0, 0, 0, 0, 0, 100, 129, 253, 32, 131, 255, 168, 189, 40, 133, 239, 193, 167, 238, 33, 62, 217, 230, 6, 142, 79, 126, 146, 190, 233, 188, 221, 25, 160, 1, 250, 62, 71, 93, 193, 22, 108, 193, 86, 191, 81, 85, 85, 85, 85, 85, 165, 63, 0, 0, 0, 0, 0, 0, 224, 191, 0, 0, 0, 0, 0, 0, 240, 63};

.visible .entry _Z12setup_kmodesP17curandStateXORWOWm(
	.param .u64 .ptr .align 1 _Z12setup_kmodesP17curandStateXORWOWm_param_0,
	.param .u64 _Z12setup_kmodesP17curandStateXORWOWm_param_1
)
{
	.reg .pred 	%p<24>;
	.reg .b32 	%r<413>;
	.reg .b64 	%rd<19>;

	ld.param.u64 	%rd8, [_Z12setup_kmodesP17curandStateXORWOWm_param_0];
	ld.param.u64 	%rd9, [_Z12setup_kmodesP17curandStateXORWOWm_param_1];
	cvta.to.global.u64 	%rd10, %rd8;
	mov.u32 	%r182, %tid.x;
	mov.u32 	%r183, %ctaid.x;
	mov.u32 	%r184, %ntid.x;
	mad.lo.s32 	%r185, %r183, %r184, %r182;
	cvt.s64.s32 	%rd18, %r185;
	mul.wide.s32 	%rd11, %r185, 48;
	add.s64 	%rd2, %rd10, %rd11;
	cvt.u32.u64 	%r186, %rd9;
	xor.b32  	%r187, %r186, -1429050551;
	mul.lo.s32 	%r188, %r187, 1099087573;
	{ .reg .b32 tmp; mov.b64 {tmp, %r189}, %rd9; }
	xor.b32  	%r190, %r189, -136515619;
	mul.lo.s32 	%r191, %r190, -1703105765;
	add.s32 	%r192, %r188, %r191;
	add.s32 	%r193, %r192, 6615241;
	add.s32 	%r194, %r188, 123456789;
	st.global.v2.u32 	[%rd2], {%r193, %r194};
	xor.b32  	%r195, %r188, 362436069;
	add.s32 	%r196, %r191, 521288629;
	st.global.v2.u32 	[%rd2+8], {%r195, %r196};
	xor.b32  	%r197, %r191, 88675123;
	add.s32 	%r198, %r188, 5783321;
	st.global.v2.u32 	[%rd2+16], {%r197, %r198};
	setp.eq.s32 	%p1, %r185, 0;
	@%p1 bra 	$L__BB0_42;
	mov.b32 	%r319, 0;
$L__BB0_2:
	and.b64  	%rd4, %rd18, 3;
	setp.eq.s64 	%p2, %rd4, 0;
	@%p2 bra 	$L__BB0_41;
	mul.wide.u32 	%rd12, %r319, 3200;
	mov.u64 	%rd13, precalc_xorwow_matrix;
	add.s64 	%rd5, %rd13, %rd12;
	cvt.u32.u64 	%r2, %rd4;
	mov.b32 	%r320, 0;
$L__BB0_4:
	mov.b32 	%r333, 0;
	mov.u32 	%r334, %r333;
	mov.u32 	%r335, %r333;
	mov.u32 	%r336, %r333;
	mov.u32 	%r337, %r333;
	mov.u32 	%r326, %r333;
$L__BB0_5:
	mul.wide.u32 	%rd14, %r326, 4;
	add.s64 	%rd15, %rd2, %rd14;
	ld.global.u32 	%r10, [%rd15+4];
	shl.b32 	%r11, %r326, 5;
	mov.b32 	%r332, 0;
$L__BB0_6:
	.pragma "nounroll";
	shr.u32 	%r203, %r10, %r332;
	and.b32  	%r204, %r203, 1;
	setp.eq.b32 	%p3, %r204, 1;
	not.pred 	%p4, %p3;
	add.s32 	%r205, %r11, %r332;
	mul.lo.s32 	%r206, %r205, 5;
	mul.wide.u32 	%rd16, %r206, 4;
	add.s64 	%rd6, %rd5, %rd16;
	@%p4 bra 	$L__BB0_8;
	ld.global.u32 	%r207, [%rd6];
	xor.b32  	%r337, %r337, %r207;
	ld.global.u32 	%r208, [%rd6+4];
	xor.b32  	%r336, %r336, %r208;
	ld.global.u32 	%r209, [%rd6+8];
	xor.b32  	%r335, %r335, %r209;
	ld.global.u32 	%r210, [%rd6+12];
	xor.b32  	%r334, %r334, %r210;
	ld.global.u32 	%r211, [%rd6+16];
	xor.b32  	%r333, %r333, %r211;
$L__BB0_8:
	and.b32  	%r213, %r203, 2;
	setp.eq.s32 	%p5, %r213, 0;
	@%p5 bra 	$L__BB0_10;
	ld.global.u32 	%r214, [%rd6+20];
	xor.b32  	%r337, %r337, %r214;
	ld.global.u32 	%r215, [%rd6+24];
	xor.b32  	%r336, %r336, %r215;
	ld.global.u32 	%r216, [%rd6+28];
	xor.b32  	%r335, %r335, %r216;
	ld.global.u32 	%r217, [%rd6+32];
	xor.b32  	%r334, %r334, %r217;
	ld.global.u32 	%r218, [%rd6+36];
	xor.b32  	%r333, %r333, %r218;
$L__BB0_10:
	and.b32  	%r220, %r203, 4;
	setp.eq.s32 	%p6, %r220, 0;
	@%p6 bra 	$L__BB0_12;
	ld.global.u32 	%r221, [%rd6+40];
	xor.b32  	%r337, %r337, %r221;
	ld.global.u32 	%r222, [%rd6+44];
	xor.b32  	%r336, %r336, %r222;
	ld.global.u32 	%r223, [%rd6+48];
	xor.b32  	%r335, %r335, %r223;
	ld.global.u32 	%r224, [%rd6+52];
	xor.b32  	%r334, %r334, %r224;
	ld.global.u32 	%r225, [%rd6+56];
	xor.b32  	%r333, %r333, %r225;
$L__BB0_12:
	and.b32  	%r227, %r203, 8;
	setp.eq.s32 	%p7, %r227, 0;
	@%p7 bra 	$L__BB0_14;
	ld.global.u32 	%r228, [%rd6+60];
	xor.b32  	%r337, %r337, %r228;
	ld.global.u32 	%r229, [%rd6+64];
	xor.b32  	%r336, %r336, %r229;
	ld.global.u32 	%r230, [%rd6+68];
	xor.b32  	%r335, %r335, %r230;
	ld.global.u32 	%r231, [%rd6+72];
	xor.b32  	%r334, %r334, %r231;
	ld.global.u32 	%r232, [%rd6+76];
	xor.b32  	%r333, %r333, %r232;
$L__BB0_14:
	and.b32  	%r234, %r203, 16;
	setp.eq.s32 	%p8, %r234, 0;
	@%p8 bra 	$L__BB0_16;
	ld.global.u32 	%r235, [%rd6+80];
	xor.b32  	%r337, %r337, %r235;
	ld.global.u32 	%r236, [%rd6+84];
	xor.b32  	%r336, %r336, %r236;
	ld.global.u32 	%r237, [%rd6+88];
	xor.b32  	%r335, %r335, %r237;
	ld.global.u32 	%r238, [%rd6+92];
	xor.b32  	%r334, %r334, %r238;
	ld.global.u32 	%r239, [%rd6+96];
	xor.b32  	%r333, %r333, %r239;
$L__BB0_16:
	and.b32  	%r241, %r203, 32;
	setp.eq.s32 	%p9, %r241, 0;
	@%p9 bra 	$L__BB0_18;
	ld.global.u32 	%r242, [%rd6+100];
	xor.b32  	%r337, %r337, %r242;
	ld.global.u32 	%r243, [%rd6+104];
	xor.b32  	%r336, %r336, %r243;
	ld.global.u32 	%r244, [%rd6+108];
	xor.b32  	%r335, %r335, %r244;
	ld.global.u32 	%r245, [%rd6+112];
	xor.b32  	%r334, %r334, %r245;
	ld.global.u32 	%r246, [%rd6+116];
	xor.b32  	%r333, %r333, %r246;
$L__BB0_18:
	and.b32  	%r248, %r203, 64;
	setp.eq.s32 	%p10, %r248, 0;
	@%p10 bra 	$L__BB0_20;
	ld.global.u32 	%r249, [%rd6+120];
	xor.b32  	%r337, %r337, %r249;
	ld.global.u32 	%r250, [%rd6+124];
	xor.b32  	%r336, %r336, %r250;
	ld.global.u32 	%r251, [%rd6+128];
	xor.b32  	%r335, %r335, %r251;
	ld.global.u32 	%r252, [%rd6+132];
	xor.b32  	%r334, %r334, %r252;
	ld.global.u32 	%r253, [%rd6+136];
	xor.b32  	%r333, %r333, %r253;
$L__BB0_20:
	and.b32  	%r255, %r203, 128;
	setp.eq.s32 	%p11, %r255, 0;
	@%p11 bra 	$L__BB0_22;
	ld.global.u32 	%r256, [%rd6+140];
	xor.b32  	%r337, %r337, %r256;
	ld.global.u32 	%r257, [%rd6+144];
	xor.b32  	%r336, %r336, %r257;
	ld.global.u32 	%r258, [%rd6+148];
	xor.b32  	%r335, %r335, %r258;
	ld.global.u32 	%r259, [%rd6+152];
	xor.b32  	%r334, %r334, %r259;
	ld.global.u32 	%r260, [%rd6+156];
	xor.b32  	%r333, %r333, %r260;
$L__BB0_22:
	and.b32  	%r262, %r203, 256;
	setp.eq.s32 	%p12, %r262, 0;
	@%p12 bra 	$L__BB0_24;
	ld.global.u32 	%r263, [%rd6+160];
	xor.b32  	%r337, %r337, %r263;
	ld.global.u32 	%r264, [%rd6+164];
	xor.b32  	%r336, %r336, %r264;
	ld.global.u32 	%r265, [%rd6+168];
	xor.b32  	%r335, %r335, %r265;
	ld.global.u32 	%r266, [%rd6+172];
	xor.b32  	%r334, %r334, %r266;
	ld.global.u32 	%r267, [%rd6+176];
	xor.b32  	%r333, %r333, %r267;
$L__BB0_24:
	and.b32  	%r269, %r203, 512;
	setp.eq.s32 	%p13, %r269, 0;
	@%p13 bra 	$L__BB0_26;
	ld.global.u32 	%r270, [%rd6+180];
	xor.b32  	%r337, %r337, %r270;
	ld.global.u32 	%r271, [%rd6+184];
	xor.b32  	%r336, %r336, %r271;
	ld.global.u32 	%r272, [%rd6+188];
	xor.b32  	%r335, %r335, %r272;
	ld.global.u32 	%r273, [%rd6+192];
	xor.b32  	%r334, %r334, %r273;
	ld.global.u32 	%r274, [%rd6+196];
	xor.b32  	%r333, %r333, %r274;
$L__BB0_26:
	and.b32  	%r276, %r203, 1024;
	setp.eq.s32 	%p14, %r276, 0;
	@%p14 bra 	$L__BB0_28;
	ld.global.u32 	%r277, [%rd6+200];
	xor.b32  	%r337, %r337, %r277;
	ld.global.u32 	%r278, [%rd6+204];
	xor.b32  	%r336, %r336, %r278;
	ld.global.u32 	%r279, [%rd6+208];
	xor.b32  	%r335, %r335, %r279;
	ld.global.u32 	%r280, [%rd6+212];
	xor.b32  	%r334, %r334, %r280;
	ld.global.u32 	%r281, [%rd6+216];
	xor.b32  	%r333, %r333, %r281;
$L__BB0_28:
	and.b32  	%r283, %r203, 2048;
	setp.eq.s32 	%p15, %r283, 0;
	@%p15 bra 	$L__BB0_30;
	ld.global.u32 	%r284, [%rd6+220];
	xor.b32  	%r337, %r337, %r284;
	ld.global.u32 	%r285, [%rd6+224];
	xor.b32  	%r336, %r336, %r285;
	ld.global.u32 	%r286, [%rd6+228];
	xor.b32  	%r335, %r335, %r286;
	ld.global.u32 	%r287, [%rd6+232];
	xor.b32  	%r334, %r334, %r287;
	ld.global.u32 	%r288, [%rd6+236];
	xor.b32  	%r333, %r333, %r288;
$L__BB0_30:
	and.b32  	%r290, %r203, 4096;
	setp.eq.s32 	%p16, %r290, 0;
	@%p16 bra 	$L__BB0_32;
	ld.global.u32 	%r291, [%rd6+240];
	xor.b32  	%r337, %r337, %r291;
	ld.global.u32 	%r292, [%rd6+244];
	xor.b32  	%r336, %r336, %r292;
	ld.global.u32 	%r293, [%rd6+248];
	xor.b32  	%r335, %r335, %r293;
	ld.global.u32 	%r294, [%rd6+252];
	xor.b32  	%r334, %r334, %r294;
	ld.global.u32 	%r295, [%rd6+256];
	xor.b32  	%r333, %r333, %r295;
$L__BB0_32:
	and.b32  	%r297, %r203, 8192;
	setp.eq.s32 	%p17, %r297, 0;
	@%p17 bra 	$L__BB0_34;
	ld.global.u32 	%r298, [%rd6+260];
	xor.b32  	%r337, %r337, %r298;
	ld.global.u32 	%r299, [%rd6+264];
	xor.b32  	%r336, %r336, %r299;
	ld.global.u32 	%r300, [%rd6+268];
	xor.b32  	%r335, %r335, %r300;
	ld.global.u32 	%r301, [%rd6+272];
	xor.b32  	%r334, %r334, %r301;
	ld.global.u32 	%r302, [%rd6+276];
	xor.b32  	%r333, %r333, %r302;
$L__BB0_34:
	and.b32  	%r304, %r203, 16384;
	setp.eq.s32 	%p18, %r304, 0;
	@%p18 bra 	$L__BB0_36;
	ld.global.u32 	%r305, [%rd6+280];
	xor.b32  	%r337, %r337, %r305;
	ld.global.u32 	%r306, [%rd6+284];
	xor.b32  	%r336, %r336, %r306;
	ld.global.u32 	%r307, [%rd6+288];
	xor.b32  	%r335, %r335, %r307;
	ld.global.u32 	%r308, [%rd6+292];
	xor.b32  	%r334, %r334, %r308;
	ld.global.u32 	%r309, [%rd6+296];
	xor.b32  	%r333, %r333, %r309;
$L__BB0_36:
	and.b32  	%r311, %r203, 32768;
	setp.eq.s32 	%p19, %r311, 0;
	@%p19 bra 	$L__BB0_38;
	ld.global.u32 	%r312, [%rd6+300];
	xor.b32  	%r337, %r337, %r312;
	ld.global.u32 	%r313, [%rd6+304];
	xor.b32  	%r336, %r336, %r313;
	ld.global.u32 	%r314, [%rd6+308];
	xor.b32  	%r335, %r335, %r314;
	ld.global.u32 	%r315, [%rd6+312];
	xor.b32  	%r334, %r334, %r315;
	ld.global.u32 	%r316, [%rd6+316];
	xor.b32  	%r333, %r333, %r316;
$L__BB0_38:
	add.s32 	%r332, %r332, 16;
	setp.ne.s32 	%p20, %r332, 32;
	@%p20 bra 	$L__BB0_6;
	mad.lo.s32 	%r317, %r326, -31, %r11;
	add.s32 	%r326, %r317, 1;
	setp.ne.s32 	%p21, %r326, 5;
	@%p21 bra 	$L__BB0_5;
	st.global.u32 	[%rd2+4], %r337;
	st.global.u32 	[%rd2+8], %r336;
	st.global.u32 	[%rd2+12], %r335;
	st.global.u32 	[%rd2+16], %r334;
	st.global.u32 	[%rd2+20], %r333;
	add.s32 	%r320, %r320, 1;
	setp.lt.u32 	%p22, %r320, %r2;
	@%p22 bra 	$L__BB0_4;
$L__BB0_41:
	shr.u64 	%rd7, %rd18, 2;
	add.s32 	%r319, %r319, 1;
	setp.gt.u64 	%p23, %rd18, 3;
	mov.u64 	%rd18, %rd7;
	@%p23 bra 	$L__BB0_2;
$L__BB0_42:
	mov.b32 	%r318, 0;
	st.global.v2.u32 	[%rd2+24], {%r318, %r318};
	st.global.u32 	[%rd2+32], %r318;
	mov.b64 	%rd17, 0;
	st.global.u64 	[%rd2+40], %rd17;
	ret;

}
	// .globl	_Z6kmodesPdP17curandStateXORWOWii
.visible .entry _Z6kmodesPdP17curandStateXORWOWii(
	.param .u64 .ptr .align 1 _Z6kmodesPdP17curandStateXORWOWii_param_0,
	.param .u64 .ptr .align 1 _Z6kmodesPdP17curandStateXORWOWii_param_1,
	.param .u32 _Z6kmodesPdP17curandStateXORWOWii_param_2,
	.param .u32 _Z6kmodesPdP17curandStateXORWOWii_param_3
)
{
	.reg .pred 	%p<60>;
	.reg .b32 	%r<206>;
	.reg .b32 	%f<82>;
	.reg .b64 	%rd<24>;
	.reg .b64 	%fd<141>;

	ld.param.u64 	%rd4, [_Z6kmodesPdP17curandStateXORWOWii_param_0];
	ld.param.u64 	%rd5, [_Z6kmodesPdP17curandStateXORWOWii_param_1];
	ld.param.u32 	%r56, [_Z6kmodesPdP17curandStateXORWOWii_param_2];
	ld.param.u32 	%r57, [_Z6kmodesPdP17curandStateXORWOWii_param_3];
	cvta.to.global.u64 	%rd1, %rd4;
	cvta.to.global.u64 	%rd6, %rd5;
	mov.u32 	%r58, %tid.x;
	mov.u32 	%r59, %ctaid.x;
	mov.u32 	%r60, %ntid.x;
	mad.lo.s32 	%r1, %r59, %r60, %r58;
	mul.wide.s32 	%rd7, %r1, 48;
	add.s64 	%rd2, %rd6, %rd7;
	ld.global.v2.u32 	{%r205, %r204}, [%rd2];
	ld.global.v2.u32 	{%r4, %r5}, [%rd2+8];
	ld.global.v2.u32 	{%r6, %r7}, [%rd2+16];
	ld.global.v2.u32 	{%r199, %r9}, [%rd2+24];
	ld.global.f32 	%f81, [%rd2+32];
	add.s64 	%rd3, %rd2, 40;
	setp.ge.s32 	%p1, %r1, %r57;
	@%p1 bra 	$L__BB1_46;
	ld.global.f64 	%fd1, [%rd3];
	setp.gt.s32 	%p2, %r56, 3;
	@%p2 bra 	$L__BB1_6;
	setp.eq.s32 	%p6, %r56, 1;
	@%p6 bra 	$L__BB1_10;
	setp.eq.s32 	%p7, %r56, 2;
	@%p7 bra 	$L__BB1_33;
	setp.eq.s32 	%p8, %r56, 3;
	mov.u32 	%r200, %r7;
	mov.u32 	%r201, %r6;
	mov.u32 	%r202, %r5;
	mov.u32 	%r203, %r4;
	@%p8 bra 	$L__BB1_5;
	bra.uni 	$L__BB1_45;
$L__BB1_5:
	ld.const.f64 	%fd44, [pi];
	add.f64 	%fd45, %fd44, %fd44;
	shr.u32 	%r110, %r204, 2;
	xor.b32  	%r111, %r110, %r204;
	shl.b32 	%r112, %r7, 4;
	shl.b32 	%r113, %r111, 1;
	xor.b32  	%r114, %r112, %r113;
	xor.b32  	%r115, %r114, %r7;
	xor.b32  	%r200, %r115, %r111;
	add.s32 	%r205, %r205, 362437;
	add.s32 	%r116, %r200, %r205;
	cvt.rn.f32.u32 	%f71, %r116;
	fma.rn.f32 	%f72, %f71, 0f2F800000, 0f2F000000;
	cvt.f64.f32 	%fd46, %f72;
	mul.f64 	%fd47, %fd45, %fd46;
	mul.wide.s32 	%rd14, %r1, 8;
	add.s64 	%rd15, %rd1, %rd14;
	st.global.f64 	[%rd15], %fd47;
	mov.u32 	%r201, %r7;
	mov.u32 	%r202, %r6;
	mov.u32 	%r203, %r5;
	mov.u32 	%r204, %r4;
	bra.uni 	$L__BB1_45;
$L__BB1_6:
	setp.eq.s32 	%p3, %r56, 4;
	@%p3 bra 	$L__BB1_39;
	setp.eq.s32 	%p4, %r56, 5;
	@%p4 bra 	$L__BB1_42;
	setp.eq.s32 	%p5, %r56, 6;
	mov.u32 	%r200, %r7;
	mov.u32 	%r201, %r6;
	mov.u32 	%r202, %r5;
	mov.u32 	%r203, %r4;
	@%p5 bra 	$L__BB1_9;
	bra.uni 	$L__BB1_45;
$L__BB1_9:
	ld.const.f64 	%fd36, [pi];
	add.f64 	%fd37, %fd36, %fd36;
	shr.u32 	%r61, %r204, 2;
	xor.b32  	%r62, %r61, %r204;
	shl.b32 	%r63, %r7, 4;
	shl.b32 	%r64, %r62, 1;
	xor.b32  	%r65, %r63, %r64;
	xor.b32  	%r66, %r65, %r7;
	xor.b32  	%r200, %r66, %r62;
	add.s32 	%r205, %r205, 362437;
	add.s32 	%r67, %r200, %r205;
	cvt.rn.f32.u32 	%f11, %r67;
	fma.rn.f32 	%f12, %f11, 0f2F800000, 0f2F000000;
	cvt.f64.f32 	%fd38, %f12;
	mul.f64 	%fd39, %fd37, %fd38;
	mul.wide.s32 	%rd8, %r1, 8;
	add.s64 	%rd9, %rd1, %rd8;
	st.global.f64 	[%rd9], %fd39;
	mov.u32 	%r201, %r7;
	mov.u32 	%r202, %r6;
	mov.u32 	%r203, %r5;
	mov.u32 	%r204, %r4;
	bra.uni 	$L__BB1_45;
$L__BB1_10:
	ld.const.f64 	%fd2, [kmax];
	{
	.reg .b32 %temp; 
	mov.b64 	{%temp, %r11}, %fd2;
	}
	mov.f64 	%fd112, 0d4008000000000000;
	{
	.reg .b32 %temp; 
	mov.b64 	{%temp, %r134}, %fd112;
	}
	and.b32  	%r13, %r134, 2146435072;
	setp.eq.s32 	%p22, %r13, 1073741824;
	abs.f64 	%fd3, %fd2;
	{ // callseq 0, 0
	.param .b64 param0;
	st.param.f64 	[param0], %fd3;
	.param .b64 param1;
	st.param.f64 	[param1], 0d4008000000000000;
	.param .b64 retval0;
	call.uni (retval0), 
	__internal_accurate_pow, 
	(
	param0, 
	param1
	);
	ld.param.f64 	%fd113, [retval0];
	} // callseq 0
	setp.lt.s32 	%p23, %r11, 0;
	neg.f64 	%fd115, %fd113;
	selp.f64 	%fd116, %fd115, %fd113, %p22;
	selp.f64 	%fd135, %fd116, %fd113, %p23;
	setp.neu.f64 	%p24, %fd2, 0d0000000000000000;
	@%p24 bra 	$L__BB1_12;
	setp.eq.s32 	%p25, %r13, 1073741824;
	selp.b32 	%r135, %r11, 0, %p25;
	setp.lt.s32 	%p26, %r134, 0;
	or.b32  	%r136, %r135, 2146435072;
	selp.b32 	%r137, %r136, %r135, %p26;
	mov.b32 	%r138, 0;
	mov.b64 	%fd135, {%r138, %r137};
$L__BB1_12:
	add.f64 	%fd117, %fd2, 0d4008000000000000;
	{
	.reg .b32 %temp; 
	mov.b64 	{%temp, %r139}, %fd117;
	}
	and.b32  	%r140, %r139, 2146435072;
	setp.ne.s32 	%p27, %r140, 2146435072;
	@%p27 bra 	$L__BB1_17;
	setp.num.f64 	%p28, %fd2, %fd2;
	@%p28 bra 	$L__BB1_15;
	mov.f64 	%fd118, 0d4008000000000000;
	add.rn.f64 	%fd135, %fd2, %fd118;
	bra.uni 	$L__BB1_17;
$L__BB1_15:
	setp.neu.f64 	%p29, %fd3, 0d7FF0000000000000;
	@%p29 bra 	$L__BB1_17;
	setp.lt.s32 	%p30, %r11, 0;
	setp.eq.s32 	%p31, %r13, 1073741824;
	setp.lt.s32 	%p32, %r134, 0;
	selp.b32 	%r142, 0, 2146435072, %p32;
	and.b32  	%r143, %r134, 2147483647;
	setp.ne.s32 	%p33, %r143, 1071644672;
	or.b32  	%r144, %r142, -2147483648;
	selp.b32 	%r145, %r144, %r142, %p33;
	selp.b32 	%r146, %r145, %r142, %p31;
	selp.b32 	%r147, %r146, %r142, %p30;
	mov.b32 	%r148, 0;
	mov.b64 	%fd135, {%r148, %r147};
$L__BB1_17:
	setp.eq.s32 	%p34, %r13, 1073741824;
	setp.eq.f64 	%p35, %fd2, 0d3FF0000000000000;
	selp.f64 	%fd10, 0d3FF0000000000000, %fd135, %p35;
	ld.const.f64 	%fd11, [kmin];
	{
	.reg .b32 %temp; 
	mov.b64 	{%temp, %r14}, %fd11;
	}
	abs.f64 	%fd12, %fd11;
	{ // callseq 1, 0
	.param .b64 param0;
	st.param.f64 	[param0], %fd12;
	.param .b64 param1;
	st.param.f64 	[param1], 0d4008000000000000;
	.param .b64 retval0;
	call.uni (retval0), 
	__internal_accurate_pow, 
	(
	param0, 
	param1
	);
	ld.param.f64 	%fd119, [retval0];
	} // callseq 1
	setp.lt.s32 	%p36, %r14, 0;
	neg.f64 	%fd121, %fd119;
	selp.f64 	%fd122, %fd121, %fd119, %p34;
	selp.f64 	%fd137, %fd122, %fd119, %p36;
	setp.neu.f64 	%p37, %fd11, 0d0000000000000000;
	@%p37 bra 	$L__BB1_19;
	selp.b32 	%r150, %r14, 0, %p34;
	setp.lt.s32 	%p39, %r134, 0;
	or.b32  	%r151, %r150, 2146435072;
	selp.b32 	%r152, %r151, %r150, %p39;
	mov.b32 	%r153, 0;
	mov.b64 	%fd137, {%r153, %r152};
$L__BB1_19:
	add.f64 	%fd123, %fd11, 0d4008000000000000;
	{
	.reg .b32 %temp; 
	mov.b64 	{%temp, %r154}, %fd123;
	}
	and.b32  	%r155, %r154, 2146435072;
	setp.ne.s32 	%p40, %r155, 2146435072;
	@%p40 bra 	$L__BB1_24;
	setp.num.f64 	%p41, %fd11, %fd11;
	@%p41 bra 	$L__BB1_22;
	mov.f64 	%fd124, 0d4008000000000000;
	add.rn.f64 	%fd137, %fd11, %fd124;
	bra.uni 	$L__BB1_24;
$L__BB1_22:
	setp.neu.f64 	%p42, %fd12, 0d7FF0000000000000;
	@%p42 bra 	$L__BB1_24;
	setp.lt.s32 	%p43, %r14, 0;
	setp.eq.s32 	%p44, %r13, 1073741824;
	setp.lt.s32 	%p45, %r134, 0;
	selp.b32 	%r157, 0, 2146435072, %p45;
	and.b32  	%r158, %r134, 2147483647;
	setp.ne.s32 	%p46, %r158, 1071644672;
	or.b32  	%r159, %r157, -2147483648;
	selp.b32 	%r160, %r159, %r157, %p46;
	selp.b32 	%r161, %r160, %r157, %p44;
	selp.b32 	%r162, %r161, %r157, %p43;
	mov.b32 	%r163, 0;
	mov.b64 	%fd137, {%r163, %r162};
$L__BB1_24:
	setp.eq.f64 	%p47, %fd11, 0d3FF0000000000000;
	selp.f64 	%fd125, 0d3FF0000000000000, %fd137, %p47;
	sub.f64 	%fd126, %fd10, %fd125;
	shr.u32 	%r164, %r204, 2;
	xor.b32  	%r165, %r164, %r204;
	shl.b32 	%r166, %r7, 4;
	shl.b32 	%r167, %r165, 1;
	xor.b32  	%r168, %r166, %r167;
	xor.b32  	%r169, %r168, %r7;
	xor.b32  	%r200, %r169, %r165;
	add.s32 	%r205, %r205, 362437;
	add.s32 	%r170, %r200, %r205;
	cvt.rn.f32.u32 	%f75, %r170;
	fma.rn.f32 	%f76, %f75, 0f2F800000, 0f2F000000;
	cvt.f64.f32 	%fd127, %f76;
	fma.rn.f64 	%fd19, %fd126, %fd127, %fd125;
	{
	.reg .b32 %temp; 
	mov.b64 	{%temp, %r17}, %fd19;
	}
	mov.f64 	%fd128, 0d3FD5555555555555;
	{
	.reg .b32 %temp; 
	mov.b64 	{%temp, %r18}, %fd128;
	}
	and.b32  	%r19, %r18, 2146435072;
	abs.f64 	%fd20, %fd19;
	setp.neu.f64 	%p48, %fd19, 0d0000000000000000;
	@%p48 bra 	$L__BB1_26;
	setp.eq.s32 	%p50, %r19, 1127219200;
	selp.b32 	%r171, %r17, 0, %p50;
	setp.lt.s32 	%p51, %r18, 0;
	or.b32  	%r172, %r171, 2146435072;
	selp.b32 	%r173, %r172, %r171, %p51;
	mov.b32 	%r174, 0;
	mov.b64 	%fd139, {%r174, %r173};
	bra.uni 	$L__BB1_27;
$L__BB1_26:
	setp.lt.s32 	%p49, %r17, 0;
	{ // callseq 2, 0
	.param .b64 param0;
	st.param.f64 	[param0], %fd20;
	.param .b64 param1;
	st.param.f64 	[param1], 0d3FD5555555555555;
	.param .b64 retval0;
	call.uni (retval0), 
	__internal_accurate_pow, 
	(
	param0, 
	param1
	);
	ld.param.f64 	%fd129, [retval0];
	} // callseq 2
	selp.f64 	%fd139, 0dFFF8000000000000, %fd129, %p49;
$L__BB1_27:
	add.f64 	%fd131, %fd19, 0d3FD5555555555555;
	{
	.reg .b32 %temp; 
	mov.b64 	{%temp, %r175}, %fd131;
	}
	and.b32  	%r176, %r175, 2146435072;
	setp.ne.s32 	%p52, %r176, 2146435072;
	@%p52 bra 	$L__BB1_32;
	setp.num.f64 	%p53, %fd19, %fd19;
	@%p53 bra 	$L__BB1_30;
	mov.f64 	%fd132, 0d3FD5555555555555;
	add.rn.f64 	%fd139, %fd19, %fd132;
	bra.uni 	$L__BB1_32;
$L__BB1_30:
	setp.neu.f64 	%p54, %fd20, 0d7FF0000000000000;
	@%p54 bra 	$L__BB1_32;
	setp.lt.s32 	%p55, %r17, 0;
	setp.eq.s32 	%p56, %r19, 1127219200;
	setp.lt.s32 	%p57, %r18, 0;
	selp.b32 	%r178, 0, 2146435072, %p57;
	and.b32  	%r179, %r18, 2147483647;
	setp.ne.s32 	%p58, %r179, 1071644672;
	or.b32  	%r180, %r178, -2147483648;
	selp.b32 	%r181, %r180, %r178, %p58;
	selp.b32 	%r182, %r181, %r178, %p56;
	selp.b32 	%r183, %r182, %r178, %p55;
	mov.b32 	%r184, 0;
	mov.b64 	%fd139, {%r184, %r183};
$L__BB1_32:
	ld.param.u64 	%rd23, [_Z6kmodesPdP17curandStateXORWOWii_param_0];
	setp.eq.f64 	%p59, %fd19, 0d3FF0000000000000;
	selp.f64 	%fd133, 0d3FF0000000000000, %fd139, %p59;
	cvta.to.global.u64 	%rd19, %rd23;
	mul.wide.s32 	%rd20, %r1, 8;
	add.s64 	%rd21, %rd19, %rd20;
	st.global.f64 	[%rd21], %fd133;
	mov.u32 	%r201, %r7;
	mov.u32 	%r202, %r6;
	mov.u32 	%r203, %r5;
	mov.u32 	%r204, %r4;
	bra.uni 	$L__BB1_45;
$L__BB1_33:
	shr.u32 	%r117, %r204, 2;
	xor.b32  	%r118, %r117, %r204;
	shl.b32 	%r119, %r7, 4;
	shl.b32 	%r120, %r118, 1;
	xor.b32  	%r121, %r119, %r120;
	xor.b32  	%r122, %r121, %r7;
	xor.b32  	%r200, %r122, %r118;
	add.s32 	%r205, %r205, 362437;
	add.s32 	%r123, %r200, %r205;
	cvt.rn.f32.u32 	%f73, %r123;
	fma.rn.f32 	%f74, %f73, 0f2F800000, 0f2F000000;
	cvt.f64.f32 	%fd48, %f74;
	add.f64 	%fd49, %fd48, %fd48;
	mov.f64 	%fd50, 0d3FF0000000000000;
	sub.f64 	%fd27, %fd50, %fd49;
	{
	.reg .b32 %temp; 
	mov.b64 	{%temp, %r23}, %fd27;
	}
	abs.f64 	%fd28, %fd27;
	{
	.reg .b32 %temp; 
	mov.b64 	{%temp, %r124}, %fd28;
	}
	setp.gt.s32 	%p17, %r124, 1071801957;
	@%p17 bra 	$L__BB1_37;
	mul.f64 	%fd91, %fd27, %fd27;
	fma.rn.f64 	%fd92, %fd91, 0d3FB0066BDC1895E9, 0dBFB3823B180754AF;
	fma.rn.f64 	%fd93, %fd92, %fd91, 0d3FB11E52CC2F79AE;
	fma.rn.f64 	%fd94, %fd93, %fd91, 0dBF924EAF3526861B;
	fma.rn.f64 	%fd95, %fd94, %fd91, 0d3F91DF02A31E6CB7;
	fma.rn.f64 	%fd96, %fd95, %fd91, 0d3F847D18B0EEC6CC;
	fma.rn.f64 	%fd97, %fd96, %fd91, 0d3F8D0AF961BA53B0;
	fma.rn.f64 	%fd98, %fd97, %fd91, 0d3F91BF7734CF1C48;
	fma.rn.f64 	%fd99, %fd98, %fd91, 0d3F96E91483144EF7;
	fma.rn.f64 	%fd100, %fd99, %fd91, 0d3F9F1C6E0A4F9F81;
	fma.rn.f64 	%fd101, %fd100, %fd91, 0d3FA6DB6DC27FA92B;
	fma.rn.f64 	%fd102, %fd101, %fd91, 0d3FB333333320F91B;
	fma.rn.f64 	%fd103, %fd102, %fd91, 0d3FC5555555555F4D;
	mul.f64 	%fd104, %fd91, %fd103;
	fma.rn.f64 	%fd29, %fd104, %fd28, %fd28;
	setp.gt.s32 	%p21, %r23, -1;
	@%p21 bra 	$L__BB1_36;
	mov.f64 	%fd109, 0d3C91A62633145C07;
	add.rn.f64 	%fd110, %fd29, %fd109;
	mov.f64 	%fd111, 0d3FF921FB54442D18;
	add.rn.f64 	%fd140, %fd111, %fd110;
	bra.uni 	$L__BB1_38;
$L__BB1_36:
	mov.f64 	%fd105, 0dBC91A62633145C07;
	add.rn.f64 	%fd106, %fd29, %fd105;
	neg.f64 	%fd107, %fd106;
	mov.f64 	%fd108, 0d3FF921FB54442D18;
	add.rn.f64 	%fd140, %fd108, %fd107;
	bra.uni 	$L__BB1_38;
$L__BB1_37:
	mov.f64 	%fd51, 0d3FF0000000000000;
	sub.f64 	%fd52, %fd51, %fd28;
	{
	.reg .b32 %temp; 
	mov.b64 	{%r125, %temp}, %fd52;
	}
	{
	.reg .b32 %temp; 
	mov.b64 	{%temp, %r126}, %fd52;
	}
	add.s32 	%r127, %r126, -1048576;
	mov.b64 	%fd53, {%r125, %r127};
	rsqrt.approx.ftz.f64 	%fd54, %fd53;
	{
	.reg .b32 %temp; 
	mov.b64 	{%r128, %temp}, %fd54;
	}
	{
	.reg .b32 %temp; 
	mov.b64 	{%temp, %r129}, %fd54;
	}
	add.s32 	%r130, %r129, -1048576;
	mov.b64 	%fd55, {%r128, %r130};
	mul.f64 	%fd56, %fd53, %fd54;
	neg.f64 	%fd57, %fd56;
	fma.rn.f64 	%fd58, %fd56, %fd57, %fd53;
	fma.rn.f64 	%fd59, %fd58, %fd55, %fd56;
	neg.f64 	%fd60, %fd59;
	fma.rn.f64 	%fd61, %fd54, %fd60, 0d3FF0000000000000;
	fma.rn.f64 	%fd62, %fd61, %fd55, %fd55;
	fma.rn.f64 	%fd63, %fd59, %fd60, %fd53;
	fma.rn.f64 	%fd64, %fd63, %fd62, %fd59;
	{
	.reg .b32 %temp; 
	mov.b64 	{%r131, %temp}, %fd64;
	}
	{
	.reg .b32 %temp; 
	mov.b64 	{%temp, %r132}, %fd64;
	}
	add.s32 	%r133, %r132, 1048576;
	mov.b64 	%fd65, {%r131, %r133};
	fma.rn.f64 	%fd66, %fd52, 0d3EC715B371155F70, 0dBEBAC2FE66FAAC4B;
	fma.rn.f64 	%fd67, %fd66, %fd52, 0d3ED9A9B88EFCD9B8;
	fma.rn.f64 	%fd68, %fd67, %fd52, 0d3EDD0F40A8A0C4C3;
	fma.rn.f64 	%fd69, %fd68, %fd52, 0d3EF46D4CFA9E0E1F;
	fma.rn.f64 	%fd70, %fd69, %fd52, 0d3F079C168D1E2422;
	fma.rn.f64 	%fd71, %fd70, %fd52, 0d3F1C9A88C3BCA540;
	fma.rn.f64 	%fd72, %fd71, %fd52, 0d3F31C4E64BD476DF;
	fma.rn.f64 	%fd73, %fd72, %fd52, 0d3F46E8BA60009C8F;
	fma.rn.f64 	%fd74, %fd73, %fd52, 0d3F5F1C71C62B05A2;
	fma.rn.f64 	%fd75, %fd74, %fd52, 0d3F76DB6DB6DC9F2C;
	fma.rn.f64 	%fd76, %fd75, %fd52, 0d3F9333333333329C;
	fma.rn.f64 	%fd77, %fd76, %fd52, 0d3FB5555555555555;
	setp.lt.s32 	%p18, %r126, 1;
	mov.f64 	%fd78, 0d0000000000000000;
	mul.rn.f64 	%fd79, %fd28, %fd78;
	mul.f64 	%fd80, %fd52, %fd77;
	fma.rn.f64 	%fd81, %fd80, %fd65, %fd65;
	selp.f64 	%fd82, %fd79, %fd81, %p18;
	setp.lt.s32 	%p19, %r126, 0;
	mov.f64 	%fd83, 0d7FF0000000000000;
	mul.rn.f64 	%fd84, %fd82, %fd83;
	selp.f64 	%fd85, %fd84, %fd82, %p19;
	setp.lt.s32 	%p20, %r23, 0;
	mov.f64 	%fd86, 0dBCA1A62633145C07;
	add.rn.f64 	%fd87, %fd85, %fd86;
	neg.f64 	%fd88, %fd87;
	mov.f64 	%fd89, 0d400921FB54442D18;
	add.rn.f64 	%fd90, %fd89, %fd88;
	selp.f64 	%fd140, %fd90, %fd85, %p20;
$L__BB1_38:
	ld.param.u64 	%rd22, [_Z6kmodesPdP17curandStateXORWOWii_param_0];
	cvta.to.global.u64 	%rd16, %rd22;
	mul.wide.s32 	%rd17, %r1, 8;
	add.s64 	%rd18, %rd16, %rd17;
	st.global.f64 	[%rd18], %fd140;
	mov.u32 	%r201, %r7;
	mov.u32 	%r202, %r6;
	mov.u32 	%r203, %r5;
	mov.u32 	%r204, %r4;
	bra.uni 	$L__BB1_45;
$L__BB1_39:
	ld.const.f64 	%fd34, [sigma];
	setp.eq.s32 	%p13, %r199, 1;
	mov.b32 	%r199, 0;
	mov.u32 	%r200, %r7;
	mov.u32 	%r201, %r6;
	mov.u32 	%r202, %r5;
	mov.f32 	%f78, %f81;
	@%p13 bra 	$L__BB1_41;
	shr.u32 	%r91, %r204, 2;
	xor.b32  	%r92, %r91, %r204;
	shl.b32 	%r93, %r7, 4;
	shl.b32 	%r94, %r92, 1;
	xor.b32  	%r95, %r93, %r94;
	xor.b32  	%r96, %r95, %r7;
	xor.b32  	%r201, %r96, %r92;
	add.s32 	%r97, %r205, %r201;
	add.s32 	%r98, %r97, 362437;
	shr.u32 	%r99, %r4, 2;
	xor.b32  	%r100, %r99, %r4;
	shl.b32 	%r101, %r201, 4;
	shl.b32 	%r102, %r100, 1;
	xor.b32  	%r103, %r102, %r101;
	xor.b32  	%r104, %r103, %r100;
	xor.b32  	%r200, %r104, %r201;
	add.s32 	%r205, %r205, 724874;
	add.s32 	%r105, %r200, %r205;
	cvt.rn.f32.u32 	%f42, %r98;
	fma.rn.f32 	%f43, %f42, 0f2F800000, 0f2F000000;
	cvt.rn.f32.u32 	%f44, %r105;
	fma.rn.f32 	%f45, %f44, 0f30C90FDB, 0f30490FDB;
	setp.lt.f32 	%p14, %f43, 0f00800000;
	mul.f32 	%f46, %f43, 0f4B000000;
	selp.f32 	%f47, %f46, %f43, %p14;
	selp.f32 	%f48, 0fC1B80000, 0f00000000, %p14;
	mov.b32 	%r106, %f47;
	add.s32 	%r107, %r106, -1059760811;
	and.b32  	%r108, %r107, -8388608;
	sub.s32 	%r109, %r106, %r108;
	mov.b32 	%f49, %r109;
	cvt.rn.f32.s32 	%f50, %r108;
	fma.rn.f32 	%f51, %f50, 0f34000000, %f48;
	add.f32 	%f52, %f49, 0fBF800000;
	fma.rn.f32 	%f53, %f52, 0fBE055027, 0f3E1039F6;
	fma.rn.f32 	%f54, %f53, %f52, 0fBDF8CDCC;
	fma.rn.f32 	%f55, %f54, %f52, 0f3E0F2955;
	fma.rn.f32 	%f56, %f55, %f52, 0fBE2AD8B9;
	fma.rn.f32 	%f57, %f56, %f52, 0f3E4CED0B;
	fma.rn.f32 	%f58, %f57, %f52, 0fBE7FFF22;
	fma.rn.f32 	%f59, %f58, %f52, 0f3EAAAA78;
	fma.rn.f32 	%f60, %f59, %f52, 0fBF000000;
	mul.f32 	%f61, %f52, %f60;
	fma.rn.f32 	%f62, %f61, %f52, %f52;
	fma.rn.f32 	%f63, %f51, 0f3F317218, %f62;
	setp.gt.u32 	%p15, %r106, 2139095039;
	fma.rn.f32 	%f64, %f47, 0f7F800000, 0f7F800000;
	selp.f32 	%f65, %f64, %f63, %p15;
	setp.eq.f32 	%p16, %f47, 0f00000000;
	mul.f32 	%f66, %f65, 0fC0000000;
	selp.f32 	%f67, 0f7F800000, %f66, %p16;
	sqrt.rn.f32 	%f68, %f67;
	sin.approx.f32 	%f69, %f45;
	cos.approx.f32 	%f70, %f45;
	mul.f32 	%f78, %f68, %f69;
	mul.f32 	%f81, %f68, %f70;
	mov.b32 	%r199, 1;
	mov.u32 	%r202, %r7;
	mov.u32 	%r4, %r6;
	mov.u32 	%r204, %r5;
$L__BB1_41:
	cvt.f64.f32 	%fd42, %f78;
	mul.f64 	%fd43, %fd34, %fd42;
	mul.wide.s32 	%rd12, %r1, 8;
	add.s64 	%rd13, %rd1, %rd12;
	st.global.f64 	[%rd13], %fd43;
	mov.u32 	%r203, %r4;
	bra.uni 	$L__BB1_45;
$L__BB1_42:
	ld.const.f64 	%fd35, [sigma_p];
	setp.eq.s32 	%p9, %r199, 1;
	mov.b32 	%r199, 0;
	mov.u32 	%r200, %r7;
	mov.u32 	%r201, %r6;
	mov.u32 	%r202, %r5;
	mov.f32 	%f80, %f81;
	@%p9 bra 	$L__BB1_44;
	shr.u32 	%r70, %r204, 2;
	xor.b32  	%r71, %r70, %r204;
	shl.b32 	%r72, %r7, 4;
	shl.b32 	%r73, %r71, 1;
	xor.b32  	%r74, %r72, %r73;
	xor.b32  	%r75, %r74, %r7;
	xor.b32  	%r201, %r75, %r71;
	add.s32 	%r76, %r205, %r201;
	add.s32 	%r77, %r76, 362437;
	shr.u32 	%r78, %r4, 2;
	xor.b32  	%r79, %r78, %r4;
	shl.b32 	%r80, %r201, 4;
	shl.b32 	%r81, %r79, 1;
	xor.b32  	%r82, %r81, %r80;
	xor.b32  	%r83, %r82, %r79;
	xor.b32  	%r200, %r83, %r201;
	add.s32 	%r205, %r205, 724874;
	add.s32 	%r84, %r200, %r205;
	cvt.rn.f32.u32 	%f13, %r77;
	fma.rn.f32 	%f14, %f13, 0f2F800000, 0f2F000000;
	cvt.rn.f32.u32 	%f15, %r84;
	fma.rn.f32 	%f16, %f15, 0f30C90FDB, 0f30490FDB;
	setp.lt.f32 	%p10, %f14, 0f00800000;
	mul.f32 	%f17, %f14, 0f4B000000;
	selp.f32 	%f18, %f17, %f14, %p10;
	selp.f32 	%f19, 0fC1B80000, 0f00000000, %p10;
	mov.b32 	%r85, %f18;
	add.s32 	%r86, %r85, -1059760811;
	and.b32  	%r87, %r86, -8388608;
	sub.s32 	%r88, %r85, %r87;
	mov.b32 	%f20, %r88;
	cvt.rn.f32.s32 	%f21, %r87;
	fma.rn.f32 	%f22, %f21, 0f34000000, %f19;
	add.f32 	%f23, %f20, 0fBF800000;
	fma.rn.f32 	%f24, %f23, 0fBE055027, 0f3E1039F6;
	fma.rn.f32 	%f25, %f24, %f23, 0fBDF8CDCC;
	fma.rn.f32 	%f26, %f25, %f23, 0f3E0F2955;
	fma.rn.f32 	%f27, %f26, %f23, 0fBE2AD8B9;
	fma.rn.f32 	%f28, %f27, %f23, 0f3E4CED0B;
	fma.rn.f32 	%f29, %f28, %f23, 0fBE7FFF22;
	fma.rn.f32 	%f30, %f29, %f23, 0f3EAAAA78;
	fma.rn.f32 	%f31, %f30, %f23, 0fBF000000;
	mul.f32 	%f32, %f23, %f31;
	fma.rn.f32 	%f33, %f32, %f23, %f23;
	fma.rn.f32 	%f34, %f22, 0f3F317218, %f33;
	setp.gt.u32 	%p11, %r85, 2139095039;
	fma.rn.f32 	%f35, %f18, 0f7F800000, 0f7F800000;
	selp.f32 	%f36, %f35, %f34, %p11;
	setp.eq.f32 	%p12, %f18, 0f00000000;
	mul.f32 	%f37, %f36, 0fC0000000;
	selp.f32 	%f38, 0f7F800000, %f37, %p12;
	sqrt.rn.f32 	%f39, %f38;
	sin.approx.f32 	%f40, %f16;
	cos.approx.f32 	%f41, %f16;
	mul.f32 	%f80, %f39, %f40;
	mul.f32 	%f81, %f39, %f41;
	mov.b32 	%r199, 1;
	mov.u32 	%r202, %r7;
	mov.u32 	%r4, %r6;
	mov.u32 	%r204, %r5;
$L__BB1_44:
	cvt.f64.f32 	%fd40, %f80;
	mul.f64 	%fd41, %fd35, %fd40;
	mul.wide.s32 	%rd10, %r1, 8;
	add.s64 	%rd11, %rd1, %rd10;
	st.global.f64 	[%rd11], %fd41;
	mov.u32 	%r203, %r4;
$L__BB1_45:
	st.global.v2.u32 	[%rd2], {%r205, %r204};
	st.global.v2.u32 	[%rd2+8], {%r203, %r202};
	st.global.v2.u32 	[%rd2+16], {%r201, %r200};
	st.global.v2.u32 	[%rd2+24], {%r199, %r9};
	st.global.f32 	[%rd2+32], %f81;
	st.global.f64 	[%rd2+40], %fd1;
$L__BB1_46:
	ret;

}
	// .globl	_Z11paths_eulerPdS_S_
.visible .entry _Z11paths_eulerPdS_S_(
	.param .u64 .ptr .align 1 _Z11paths_eulerPdS_S__param_0,
	.param .u64 .ptr .align 1 _Z11paths_eulerPdS_S__param_1,
	.param .u64 .ptr .align 1 _Z11paths_eulerPdS_S__param_2
)
{
	.reg .pred 	%p<458>;
	.reg .b32 	%r<1213>;
	.reg .b32 	%f<5>;
	.reg .b64 	%rd<456>;
	.reg .b64 	%fd<3704>;
	// demoted variable
	.shared .align 8 .b8 _ZZ11paths_eulerPdS_S_E4vxnn[2048];
	// demoted variable
	.shared .align 8 .b8 _ZZ11paths_eulerPdS_S_E4vynn[2048];
	// demoted variable
	.shared .align 8 .b8 _ZZ11paths_eulerPdS_S_E4vznn[2048];
	mov.u32 	%r427, %tid.x;
	mov.u32 	%r428, %ctaid.x;
	shl.b32 	%r429, %r428, 8;
	add.s32 	%r1, %r429, %r427;
	setp.gt.u32 	%p2, %r1, 999;
	@%p2 bra 	$L__BB2_492;
	ld.param.u64 	%rd451, [_Z11paths_eulerPdS_S__param_2];
	cvta.to.global.u64 	%rd14, %rd451;
	mul.wide.u32 	%rd15, %r1, 8;
	add.s64 	%rd16, %rd14, %rd15;
	ld.global.f64 	%fd3542, [%rd16];
	ld.global.f64 	%fd3539, [%rd16+8000];
	bar.sync 	0;
	ld.const.f64 	%fd3538, [v0];
	mul.wide.u32 	%rd17, %r1, 4;
	mov.u64 	%rd18, dev_count;
	add.s64 	%rd1, %rd18, %rd17;
	ld.global.u32 	%r2, [%rd1];
	setp.gt.u32 	%p3, %r2, 29999;
	@%p3 bra 	$L__BB2_3;
	mul.lo.s32 	%r432, %r1, 180000;
	mad.lo.s32 	%r433, %r2, 6, %r432;
	mul.wide.u32 	%rd21, %r433, 8;
	mov.u64 	%rd22, dev_traj;
	add.s64 	%rd23, %rd22, %rd21;
	mov.b64 	%rd24, 0;
	st.global.u64 	[%rd23], %rd24;
	st.global.f64 	[%rd23+8], %fd3542;
	st.global.u64 	[%rd23+16], %rd24;
	st.global.u64 	[%rd23+24], %rd24;
	st.global.f64 	[%rd23+32], %fd3539;
	st.global.f64 	[%rd23+40], %fd3538;
	add.s32 	%r434, %r2, 1;
	st.global.u32 	[%rd1], %r434;
	bra.uni 	$L__BB2_4;
$L__BB2_3:
	mov.u64 	%rd19, $str;
	cvta.global.u64 	%rd20, %rd19;
	{ // callseq 3, 0
	.param .b64 param0;
	st.param.b64 	[param0], %rd20;
	.param .b64 param1;
	st.param.b64 	[param1], 0;
	.param .b32 retval0;
	call.uni (retval0), 
	vprintf, 
	(
	param0, 
	param1
	);
	ld.param.b32 	%r430, [retval0];
	} // callseq 3
$L__BB2_4:
	ld.const.f64 	%fd3700, [D];
	setp.ltu.f64 	%p4, %fd3700, 0d0000000000000000;
	@%p4 bra 	$L__BB2_491;
	mov.f64 	%fd697, 0d4000000000000000;
	{
	.reg .b32 %temp; 
	mov.b64 	{%temp, %r3}, %fd697;
	}
	and.b32  	%r435, %r3, 2146435072;
	setp.eq.s32 	%p5, %r435, 1062207488;
	setp.lt.s32 	%p7, %r3, 0;
	selp.b32 	%r436, 0, 2146435072, %p7;
	and.b32  	%r437, %r3, 2147483647;
	setp.ne.s32 	%p8, %r437, 1071644672;
	and.pred  	%p9, %p5, %p8;
	or.b32  	%r438, %r436, -2147483648;
	ld.const.f64 	%fd698, [sigmaL];
	{
	.reg .b32 %temp; 
	mov.b64 	{%temp, %r439}, %fd698;
	}
	abs.f64 	%fd5, %fd698;
	setp.lt.s32 	%p11, %r439, 0;
	and.pred  	%p1, %p11, %p5;
	selp.b32 	%r440, %r439, 0, %p5;
	or.b32  	%r441, %r440, 2146435072;
	selp.b32 	%r442, %r441, %r440, %p7;
	mov.b32 	%r443, 0;
	mov.b64 	%fd6, {%r443, %r442};
	add.f64 	%fd699, %fd698, 0d4000000000000000;
	{
	.reg .b32 %temp; 
	mov.b64 	{%temp, %r444}, %fd699;
	}
	and.b32  	%r4, %r444, 2146435072;
	selp.b32 	%r445, %r438, %r436, %p9;
	selp.b32 	%r446, %r445, %r436, %p11;
	mov.b64 	%fd7, {%r443, %r446};
	mov.f64 	%fd3536, 0d0000000000000000;
	mov.u64 	%rd25, xi;
	ld.const.f64 	%fd701, [c];
	ld.const.f64 	%fd808, [hbar];
	ld.const.f64 	%fd810, [eps0];
	ld.const.f64 	%fd811, [V];
	mul.f64 	%fd812, %fd810, %fd811;
	ld.const.f64 	%fd815, [q];
	ld.const.f64 	%fd1574, [m];
	mul.f64 	%fd1576, %fd1574, %fd701;
	ld.const.f64 	%fd3335, [wL];
	ld.const.f64 	%fd3337, [kL];
	ld.const.f64 	%fd3339, [D];
	ld.const.f64 	%fd3381, [E0L];
	ld.const.f64 	%fd683, [dt];
	mov.f64 	%fd3537, %fd3536;
	mov.f64 	%fd3540, %fd3536;
	mov.f64 	%fd3541, %fd3536;
$L__BB2_6:
	ld.param.u64 	%rd450, [_Z11paths_eulerPdS_S__param_1];
	ld.param.u64 	%rd449, [_Z11paths_eulerPdS_S__param_0];
	cvta.to.global.u64 	%rd454, %rd450;
	cvta.to.global.u64 	%rd453, %rd449;
	mov.u32 	%r448, %tid.x;
	shl.b32 	%r449, %r448, 3;
	mov.u32 	%r450, _ZZ11paths_eulerPdS_S_E4vxnn;
	add.s32 	%r451, %r450, %r449;
	mov.b64 	%rd26, 0;
	st.shared.u64 	[%r451], %rd26;
	mov.u32 	%r452, _ZZ11paths_eulerPdS_S_E4vynn;
	add.s32 	%r453, %r452, %r449;
	st.shared.u64 	[%r453], %rd26;
	mov.u32 	%r454, _ZZ11paths_eulerPdS_S_E4vznn;
	add.s32 	%r455, %r454, %r449;
	st.shared.u64 	[%r455], %rd26;
	mov.b32 	%r1059, 0;
	mov.u64 	%rd455, %rd25;
$L__BB2_7:
	bar.sync 	0;
	mov.u32 	%r456, %tid.x;
	shl.b32 	%r457, %r456, 3;
	mov.u32 	%r458, _ZZ11paths_eulerPdS_S_E4vxnn;
	add.s32 	%r459, %r458, %r457;
	ld.shared.f64 	%fd15, [%r459];
	bar.sync 	0;
	ld.global.f64 	%fd700, [%rd453];
	mul.f64 	%fd16, %fd700, %fd701;
	bar.sync 	0;
	ld.global.f64 	%fd17, [%rd453];
	ld.global.f64 	%fd18, [%rd454];
	abs.f64 	%fd19, %fd18;
	setp.neu.f64 	%p12, %fd19, 0d7FF0000000000000;
	@%p12 bra 	$L__BB2_9;
	mov.f64 	%fd707, 0d0000000000000000;
	mul.rn.f64 	%fd3543, %fd18, %fd707;
	mov.b32 	%r1060, 0;
	bra.uni 	$L__BB2_11;
$L__BB2_9:
	mul.f64 	%fd702, %fd18, 0d3FE45F306DC9C883;
	cvt.rni.s32.f64 	%r1060, %fd702;
	cvt.rn.f64.s32 	%fd703, %r1060;
	fma.rn.f64 	%fd704, %fd703, 0dBFF921FB54442D18, %fd18;
	fma.rn.f64 	%fd705, %fd703, 0dBC91A62633145C00, %fd704;
	fma.rn.f64 	%fd3543, %fd703, 0dB97B839A252049C0, %fd705;
	setp.ltu.f64 	%p13, %fd19, 0d41E0000000000000;
	@%p13 bra 	$L__BB2_11;
	{ // callseq 4, 0
	.param .b64 param0;
	st.param.f64 	[param0], %fd18;
	.param .align 16 .b8 retval0[16];
	call.uni (retval0), 
	__internal_trig_reduction_slowpathd, 
	(
	param0
	);
	ld.param.f64 	%fd3543, [retval0];
	ld.param.b32 	%r1060, [retval0+8];
	} // callseq 4
$L__BB2_11:
	shl.b32 	%r462, %r1060, 6;
	cvt.u64.u32 	%rd27, %r462;
	and.b64  	%rd28, %rd27, 64;
	mov.u64 	%rd29, __cudart_sin_cos_coeffs;
	add.s64 	%rd30, %rd29, %rd28;
	mul.rn.f64 	%fd708, %fd3543, %fd3543;
	and.b32  	%r463, %r1060, 1;
	setp.eq.b32 	%p14, %r463, 1;
	selp.f64 	%fd709, 0dBDA8FF8320FD8164, 0d3DE5DB65F9785EBA, %p14;
	ld.global.nc.v2.f64 	{%fd710, %fd711}, [%rd30];
	fma.rn.f64 	%fd712, %fd709, %fd708, %fd710;
	fma.rn.f64 	%fd713, %fd712, %fd708, %fd711;
	ld.global.nc.v2.f64 	{%fd714, %fd715}, [%rd30+16];
	fma.rn.f64 	%fd716, %fd713, %fd708, %fd714;
	fma.rn.f64 	%fd717, %fd716, %fd708, %fd715;
	ld.global.nc.v2.f64 	{%fd718, %fd719}, [%rd30+32];
	fma.rn.f64 	%fd720, %fd717, %fd708, %fd718;
	fma.rn.f64 	%fd721, %fd720, %fd708, %fd719;
	fma.rn.f64 	%fd722, %fd721, %fd3543, %fd3543;
	fma.rn.f64 	%fd723, %fd721, %fd708, 0d3FF0000000000000;
	selp.f64 	%fd724, %fd723, %fd722, %p14;
	and.b32  	%r464, %r1060, 2;
	setp.eq.s32 	%p15, %r464, 0;
	mov.f64 	%fd725, 0d0000000000000000;
	sub.f64 	%fd726, %fd725, %fd724;
	selp.f64 	%fd24, %fd724, %fd726, %p15;
	ld.global.f64 	%fd25, [%rd454+40000];
	abs.f64 	%fd26, %fd25;
	setp.neu.f64 	%p16, %fd26, 0d7FF0000000000000;
	@%p16 bra 	$L__BB2_13;
	mov.f64 	%fd732, 0d0000000000000000;
	mul.rn.f64 	%fd3545, %fd25, %fd732;
	mov.b32 	%r1062, 1;
	bra.uni 	$L__BB2_16;
$L__BB2_13:
	mul.f64 	%fd727, %fd25, 0d3FE45F306DC9C883;
	cvt.rni.s32.f64 	%r1061, %fd727;
	cvt.rn.f64.s32 	%fd728, %r1061;
	fma.rn.f64 	%fd729, %fd728, 0dBFF921FB54442D18, %fd25;
	fma.rn.f64 	%fd730, %fd728, 0dBC91A62633145C00, %fd729;
	fma.rn.f64 	%fd3545, %fd728, 0dB97B839A252049C0, %fd730;
	setp.ltu.f64 	%p17, %fd26, 0d41E0000000000000;
	@%p17 bra 	$L__BB2_15;
	{ // callseq 5, 0
	.param .b64 param0;
	st.param.f64 	[param0], %fd25;
	.param .align 16 .b8 retval0[16];
	call.uni (retval0), 
	__internal_trig_reduction_slowpathd, 
	(
	param0
	);
	ld.param.f64 	%fd3545, [retval0];
	ld.param.b32 	%r1061, [retval0+8];
	} // callseq 5
$L__BB2_15:
	add.s32 	%r1062, %r1061, 1;
$L__BB2_16:
	shl.b32 	%r467, %r1062, 6;
	cvt.u64.u32 	%rd31, %r467;
	and.b64  	%rd32, %rd31, 64;
	mov.u64 	%rd33, __cudart_sin_cos_coeffs;
	add.s64 	%rd34, %rd33, %rd32;
	mul.rn.f64 	%fd733, %fd3545, %fd3545;
	and.b32  	%r468, %r1062, 1;
	setp.eq.b32 	%p19, %r468, 1;
	selp.f64 	%fd734, 0dBDA8FF8320FD8164, 0d3DE5DB65F9785EBA, %p19;
	ld.global.nc.v2.f64 	{%fd735, %fd736}, [%rd34];
	fma.rn.f64 	%fd737, %fd734, %fd733, %fd735;
	fma.rn.f64 	%fd738, %fd737, %fd733, %fd736;
	ld.global.nc.v2.f64 	{%fd739, %fd740}, [%rd34+16];
	fma.rn.f64 	%fd741, %fd738, %fd733, %fd739;
	fma.rn.f64 	%fd742, %fd741, %fd733, %fd740;
	ld.global.nc.v2.f64 	{%fd743, %fd744}, [%rd34+32];
	fma.rn.f64 	%fd745, %fd742, %fd733, %fd743;
	fma.rn.f64 	%fd746, %fd745, %fd733, %fd744;
	fma.rn.f64 	%fd747, %fd746, %fd3545, %fd3545;
	fma.rn.f64 	%fd748, %fd746, %fd733, 0d3FF0000000000000;
	selp.f64 	%fd749, %fd748, %fd747, %p19;
	and.b32  	%r469, %r1062, 2;
	setp.eq.s32 	%p20, %r469, 0;
	mov.f64 	%fd750, 0d0000000000000000;
	sub.f64 	%fd751, %fd750, %fd749;
	selp.f64 	%fd752, %fd749, %fd751, %p20;
	mul.f64 	%fd32, %fd24, %fd752;
	@%p16 bra 	$L__BB2_18;
	mov.f64 	%fd758, 0d0000000000000000;
	mul.rn.f64 	%fd3546, %fd25, %fd758;
	mov.b32 	%r1063, 0;
	bra.uni 	$L__BB2_20;
$L__BB2_18:
	mul.f64 	%fd753, %fd25, 0d3FE45F306DC9C883;
	cvt.rni.s32.f64 	%r1063, %fd753;
	cvt.rn.f64.s32 	%fd754, %r1063;
	fma.rn.f64 	%fd755, %fd754, 0dBFF921FB54442D18, %fd25;
	fma.rn.f64 	%fd756, %fd754, 0dBC91A62633145C00, %fd755;
	fma.rn.f64 	%fd3546, %fd754, 0dB97B839A252049C0, %fd756;
	setp.ltu.f64 	%p21, %fd26, 0d41E0000000000000;
	@%p21 bra 	$L__BB2_20;
	{ // callseq 6, 0
	.param .b64 param0;
	st.param.f64 	[param0], %fd25;
	.param .align 16 .b8 retval0[16];
	call.uni (retval0), 
	__internal_trig_reduction_slowpathd, 
	(
	param0
	);
	ld.param.f64 	%fd3546, [retval0];
	ld.param.b32 	%r1063, [retval0+8];
	} // callseq 6
$L__BB2_20:
	shl.b32 	%r472, %r1063, 6;
	cvt.u64.u32 	%rd35, %r472;
	and.b64  	%rd36, %rd35, 64;
	mov.u64 	%rd37, __cudart_sin_cos_coeffs;
	add.s64 	%rd38, %rd37, %rd36;
	mul.rn.f64 	%fd759, %fd3546, %fd3546;
	and.b32  	%r473, %r1063, 1;
	setp.eq.b32 	%p23, %r473, 1;
	selp.f64 	%fd760, 0dBDA8FF8320FD8164, 0d3DE5DB65F9785EBA, %p23;
	ld.global.nc.v2.f64 	{%fd761, %fd762}, [%rd38];
	fma.rn.f64 	%fd763, %fd760, %fd759, %fd761;
	fma.rn.f64 	%fd764, %fd763, %fd759, %fd762;
	ld.global.nc.v2.f64 	{%fd765, %fd766}, [%rd38+16];
	fma.rn.f64 	%fd767, %fd764, %fd759, %fd765;
	fma.rn.f64 	%fd768, %fd767, %fd759, %fd766;
	ld.global.nc.v2.f64 	{%fd769, %fd770}, [%rd38+32];
	fma.rn.f64 	%fd771, %fd768, %fd759, %fd769;
	fma.rn.f64 	%fd772, %fd771, %fd759, %fd770;
	fma.rn.f64 	%fd773, %fd772, %fd3546, %fd3546;
	fma.rn.f64 	%fd774, %fd772, %fd759, 0d3FF0000000000000;
	selp.f64 	%fd775, %fd774, %fd773, %p23;
	and.b32  	%r474, %r1063, 2;
	setp.eq.s32 	%p24, %r474, 0;
	mov.f64 	%fd776, 0d0000000000000000;
	sub.f64 	%fd777, %fd776, %fd775;
	selp.f64 	%fd778, %fd775, %fd777, %p24;
	mul.f64 	%fd779, %fd24, %fd778;
	mul.f64 	%fd780, %fd3542, %fd779;
	fma.rn.f64 	%fd37, %fd3537, %fd32, %fd780;
	@%p12 bra 	$L__BB2_22;
	mov.f64 	%fd786, 0d0000000000000000;
	mul.rn.f64 	%fd3548, %fd18, %fd786;
	mov.b32 	%r1065, 1;
	bra.uni 	$L__BB2_25;
$L__BB2_22:
	mul.f64 	%fd781, %fd18, 0d3FE45F306DC9C883;
	cvt.rni.s32.f64 	%r1064, %fd781;
	cvt.rn.f64.s32 	%fd782, %r1064;
	fma.rn.f64 	%fd783, %fd782, 0dBFF921FB54442D18, %fd18;
	fma.rn.f64 	%fd784, %fd782, 0dBC91A62633145C00, %fd783;
	fma.rn.f64 	%fd3548, %fd782, 0dB97B839A252049C0, %fd784;
	setp.ltu.f64 	%p25, %fd19, 0d41E0000000000000;
	@%p25 bra 	$L__BB2_24;
	{ // callseq 7, 0
	.param .b64 param0;
	st.param.f64 	[param0], %fd18;
	.param .align 16 .b8 retval0[16];
	call.uni (retval0), 
	__internal_trig_reduction_slowpathd, 
	(
	param0
	);
	ld.param.f64 	%fd3548, [retval0];
	ld.param.b32 	%r1064, [retval0+8];
	} // callseq 7
$L__BB2_24:
	add.s32 	%r1065, %r1064, 1;
$L__BB2_25:
	shl.b32 	%r477, %r1065, 6;
	cvt.u64.u32 	%rd39, %r477;
	and.b64  	%rd40, %rd39, 64;
	mov.u64 	%rd41, __cudart_sin_cos_coeffs;
	add.s64 	%rd42, %rd41, %rd40;
	mul.rn.f64 	%fd787, %fd3548, %fd3548;
	and.b32  	%r478, %r1065, 1;
	setp.eq.b32 	%p26, %r478, 1;
	selp.f64 	%fd788, 0dBDA8FF8320FD8164, 0d3DE5DB65F9785EBA, %p26;
	ld.global.nc.v2.f64 	{%fd789, %fd790}, [%rd42];
	fma.rn.f64 	%fd791, %fd788, %fd787, %fd789;
	fma.rn.f64 	%fd792, %fd791, %fd787, %fd790;
	ld.global.nc.v2.f64 	{%fd793, %fd794}, [%rd42+16];
	fma.rn.f64 	%fd795, %fd792, %fd787, %fd793;
	fma.rn.f64 	%fd796, %fd795, %fd787, %fd794;
	ld.global.nc.v2.f64 	{%fd797, %fd798}, [%rd42+32];
	fma.rn.f64 	%fd799, %fd796, %fd787, %fd797;
	fma.rn.f64 	%fd800, %fd799, %fd787, %fd798;
	fma.rn.f64 	%fd801, %fd800, %fd3548, %fd3548;
	fma.rn.f64 	%fd802, %fd800, %fd787, 0d3FF0000000000000;
	selp.f64 	%fd803, %fd802, %fd801, %p26;
	and.b32  	%r479, %r1065, 2;
	setp.eq.s32 	%p27, %r479, 0;
	mov.f64 	%fd804, 0d0000000000000000;
	sub.f64 	%fd805, %fd804, %fd803;
	selp.f64 	%fd806, %fd803, %fd805, %p27;
	fma.rn.f64 	%fd807, %fd3541, %fd806, %fd37;
	mul.f64 	%fd43, %fd17, %fd807;
	bar.sync 	0;
	mul.f64 	%fd809, %fd16, %fd808;
	div.rn.f64 	%fd813, %fd809, %fd812;
	sqrt.rn.f64 	%fd814, %fd813;
	bar.sync 	0;
	add.f64 	%fd816, %fd815, %fd815;
	mul.f64 	%fd44, %fd816, %fd814;
	abs.f64 	%fd45, %fd43;
	setp.neu.f64 	%p28, %fd45, 0d7FF0000000000000;
	@%p28 bra 	$L__BB2_27;
	mov.f64 	%fd822, 0d0000000000000000;
	mul.rn.f64 	%fd3550, %fd43, %fd822;
	mov.b32 	%r1067, 1;
	bra.uni 	$L__BB2_30;
$L__BB2_27:
	mul.f64 	%fd817, %fd43, 0d3FE45F306DC9C883;
	cvt.rni.s32.f64 	%r1066, %fd817;
	cvt.rn.f64.s32 	%fd818, %r1066;
	fma.rn.f64 	%fd819, %fd818, 0dBFF921FB54442D18, %fd43;
	fma.rn.f64 	%fd820, %fd818, 0dBC91A62633145C00, %fd819;
	fma.rn.f64 	%fd3550, %fd818, 0dB97B839A252049C0, %fd820;
	setp.ltu.f64 	%p29, %fd45, 0d41E0000000000000;
	@%p29 bra 	$L__BB2_29;
	{ // callseq 8, 0
	.param .b64 param0;
	st.param.f64 	[param0], %fd43;
	.param .align 16 .b8 retval0[16];
	call.uni (retval0), 
	__internal_trig_reduction_slowpathd, 
	(
	param0
	);
	ld.param.f64 	%fd3550, [retval0];
	ld.param.b32 	%r1066, [retval0+8];
	} // callseq 8
$L__BB2_29:
	add.s32 	%r1067, %r1066, 1;
$L__BB2_30:
	shl.b32 	%r482, %r1067, 6;
	cvt.u64.u32 	%rd43, %r482;
	and.b64  	%rd44, %rd43, 64;
	mov.u64 	%rd45, __cudart_sin_cos_coeffs;
	add.s64 	%rd46, %rd45, %rd44;
	mul.rn.f64 	%fd823, %fd3550, %fd3550;
	and.b32  	%r483, %r1067, 1;
	setp.eq.b32 	%p30, %r483, 1;
	selp.f64 	%fd824, 0dBDA8FF8320FD8164, 0d3DE5DB65F9785EBA, %p30;
	ld.global.nc.v2.f64 	{%fd825, %fd826}, [%rd46];
	fma.rn.f64 	%fd827, %fd824, %fd823, %fd825;
	fma.rn.f64 	%fd828, %fd827, %fd823, %fd826;
	ld.global.nc.v2.f64 	{%fd829, %fd830}, [%rd46+16];
	fma.rn.f64 	%fd831, %fd828, %fd823, %fd829;
	fma.rn.f64 	%fd832, %fd831, %fd823, %fd830;
	ld.global.nc.v2.f64 	{%fd833, %fd834}, [%rd46+32];
	fma.rn.f64 	%fd835, %fd832, %fd823, %fd833;
	fma.rn.f64 	%fd836, %fd835, %fd823, %fd834;
	fma.rn.f64 	%fd837, %fd836, %fd3550, %fd3550;
	fma.rn.f64 	%fd838, %fd836, %fd823, 0d3FF0000000000000;
	selp.f64 	%fd839, %fd838, %fd837, %p30;
	and.b32  	%r484, %r1067, 2;
	setp.eq.s32 	%p31, %r484, 0;
	mov.f64 	%fd840, 0d0000000000000000;
	sub.f64 	%fd841, %fd840, %fd839;
	selp.f64 	%fd51, %fd839, %fd841, %p31;
	ld.global.f64 	%fd52, [%rd454];
	abs.f64 	%fd53, %fd52;
	setp.neu.f64 	%p32, %fd53, 0d7FF0000000000000;
	@%p32 bra 	$L__BB2_32;
	mov.f64 	%fd847, 0d0000000000000000;
	mul.rn.f64 	%fd3552, %fd52, %fd847;
	mov.b32 	%r1069, 1;
	bra.uni 	$L__BB2_35;
$L__BB2_32:
	mul.f64 	%fd842, %fd52, 0d3FE45F306DC9C883;
	cvt.rni.s32.f64 	%r1068, %fd842;
	cvt.rn.f64.s32 	%fd843, %r1068;
	fma.rn.f64 	%fd844, %fd843, 0dBFF921FB54442D18, %fd52;
	fma.rn.f64 	%fd845, %fd843, 0dBC91A62633145C00, %fd844;
	fma.rn.f64 	%fd3552, %fd843, 0dB97B839A252049C0, %fd845;
	setp.ltu.f64 	%p33, %fd53, 0d41E0000000000000;
	@%p33 bra 	$L__BB2_34;
	{ // callseq 9, 0
	.param .b64 param0;
	st.param.f64 	[param0], %fd52;
	.param .align 16 .b8 retval0[16];
	call.uni (retval0), 
	__internal_trig_reduction_slowpathd, 
	(
	param0
	);
	ld.param.f64 	%fd3552, [retval0];
	ld.param.b32 	%r1068, [retval0+8];
	} // callseq 9
$L__BB2_34:
	add.s32 	%r1069, %r1068, 1;
$L__BB2_35:
	shl.b32 	%r487, %r1069, 6;
	cvt.u64.u32 	%rd47, %r487;
	and.b64  	%rd48, %rd47, 64;
	mov.u64 	%rd49, __cudart_sin_cos_coeffs;
	add.s64 	%rd50, %rd49, %rd48;
	mul.rn.f64 	%fd848, %fd3552, %fd3552;
	and.b32  	%r488, %r1069, 1;
	setp.eq.b32 	%p34, %r488, 1;
	selp.f64 	%fd849, 0dBDA8FF8320FD8164, 0d3DE5DB65F9785EBA, %p34;
	ld.global.nc.v2.f64 	{%fd850, %fd851}, [%rd50];
	fma.rn.f64 	%fd852, %fd849, %fd848, %fd850;
	fma.rn.f64 	%fd853, %fd852, %fd848, %fd851;
	ld.global.nc.v2.f64 	{%fd854, %fd855}, [%rd50+16];
	fma.rn.f64 	%fd856, %fd853, %fd848, %fd854;
	fma.rn.f64 	%fd857, %fd856, %fd848, %fd855;
	ld.global.nc.v2.f64 	{%fd858, %fd859}, [%rd50+32];
	fma.rn.f64 	%fd860, %fd857, %fd848, %fd858;
	fma.rn.f64 	%fd861, %fd860, %fd848, %fd859;
	fma.rn.f64 	%fd862, %fd861, %fd3552, %fd3552;
	fma.rn.f64 	%fd863, %fd861, %fd848, 0d3FF0000000000000;
	selp.f64 	%fd864, %fd863, %fd862, %p34;
	and.b32  	%r489, %r1069, 2;
	setp.eq.s32 	%p35, %r489, 0;
	mov.f64 	%fd865, 0d0000000000000000;
	sub.f64 	%fd866, %fd865, %fd864;
	selp.f64 	%fd59, %fd864, %fd866, %p35;
	ld.global.f64 	%fd60, [%rd454+40000];
	abs.f64 	%fd61, %fd60;
	setp.neu.f64 	%p36, %fd61, 0d7FF0000000000000;
	@%p36 bra 	$L__BB2_37;
	mov.f64 	%fd872, 0d0000000000000000;
	mul.rn.f64 	%fd3554, %fd60, %fd872;
	mov.b32 	%r1071, 1;
	bra.uni 	$L__BB2_40;
$L__BB2_37:
	mul.f64 	%fd867, %fd60, 0d3FE45F306DC9C883;
	cvt.rni.s32.f64 	%r1070, %fd867;
	cvt.rn.f64.s32 	%fd868, %r1070;
	fma.rn.f64 	%fd869, %fd868, 0dBFF921FB54442D18, %fd60;
	fma.rn.f64 	%fd870, %fd868, 0dBC91A62633145C00, %fd869;
	fma.rn.f64 	%fd3554, %fd868, 0dB97B839A252049C0, %fd870;
	setp.ltu.f64 	%p37, %fd61, 0d41E0000000000000;
	@%p37 bra 	$L__BB2_39;
	{ // callseq 10, 0
	.param .b64 param0;
	st.param.f64 	[param0], %fd60;
	.param .align 16 .b8 retval0[16];
	call.uni (retval0), 
	__internal_trig_reduction_slowpathd, 
	(
	param0
	);
	ld.param.f64 	%fd3554, [retval0];
	ld.param.b32 	%r1070, [retval0+8];
	} // callseq 10
$L__BB2_39:
	add.s32 	%r1071, %r1070, 1;
$L__BB2_40:
	shl.b32 	%r492, %r1071, 6;
	cvt.u64.u32 	%rd51, %r492;
	and.b64  	%rd52, %rd51, 64;
	mov.u64 	%rd53, __cudart_sin_cos_coeffs;
	add.s64 	%rd54, %rd53, %rd52;
	mul.rn.f64 	%fd873, %fd3554, %fd3554;
	and.b32  	%r493, %r1071, 1;
	setp.eq.b32 	%p38, %r493, 1;
	selp.f64 	%fd874, 0dBDA8FF8320FD8164, 0d3DE5DB65F9785EBA, %p38;
	ld.global.nc.v2.f64 	{%fd875, %fd876}, [%rd54];
	fma.rn.f64 	%fd877, %fd874, %fd873, %fd875;
	fma.rn.f64 	%fd878, %fd877, %fd873, %fd876;
	ld.global.nc.v2.f64 	{%fd879, %fd880}, [%rd54+16];
	fma.rn.f64 	%fd881, %fd878, %fd873, %fd879;
	fma.rn.f64 	%fd882, %fd881, %fd873, %fd880;
	ld.global.nc.v2.f64 	{%fd883, %fd884}, [%rd54+32];
	fma.rn.f64 	%fd885, %fd882, %fd873, %fd883;
	fma.rn.f64 	%fd886, %fd885, %fd873, %fd884;
	fma.rn.f64 	%fd887, %fd886, %fd3554, %fd3554;
	fma.rn.f64 	%fd888, %fd886, %fd873, 0d3FF0000000000000;
	selp.f64 	%fd889, %fd888, %fd887, %p38;
	and.b32  	%r494, %r1071, 2;
	setp.eq.s32 	%p39, %r494, 0;
	mov.f64 	%fd890, 0d0000000000000000;
	sub.f64 	%fd891, %fd890, %fd889;
	selp.f64 	%fd892, %fd889, %fd891, %p39;
	mul.f64 	%fd67, %fd59, %fd892;
	mul.f64 	%fd68, %fd3536, %fd16;
	ld.global.f64 	%fd893, [%rd454+80000];
	add.f64 	%fd69, %fd68, %fd893;
	abs.f64 	%fd70, %fd69;
	setp.neu.f64 	%p40, %fd70, 0d7FF0000000000000;
	@%p40 bra 	$L__BB2_42;
	mov.f64 	%fd899, 0d0000000000000000;
	mul.rn.f64 	%fd3556, %fd69, %fd899;
	mov.b32 	%r1073, 1;
	bra.uni 	$L__BB2_45;
$L__BB2_42:
	mul.f64 	%fd894, %fd69, 0d3FE45F306DC9C883;
	cvt.rni.s32.f64 	%r1072, %fd894;
	cvt.rn.f64.s32 	%fd895, %r1072;
	fma.rn.f64 	%fd896, %fd895, 0dBFF921FB54442D18, %fd69;
	fma.rn.f64 	%fd897, %fd895, 0dBC91A62633145C00, %fd896;
	fma.rn.f64 	%fd3556, %fd895, 0dB97B839A252049C0, %fd897;
	setp.ltu.f64 	%p41, %fd70, 0d41E0000000000000;
	@%p41 bra 	$L__BB2_44;
	{ // callseq 11, 0
	.param .b64 param0;
	st.param.f64 	[param0], %fd69;
	.param .align 16 .b8 retval0[16];
	call.uni (retval0), 
	__internal_trig_reduction_slowpathd, 
	(
	param0
	);
	ld.param.f64 	%fd3556, [retval0];
	ld.param.b32 	%r1072, [retval0+8];
	} // callseq 11
$L__BB2_44:
	add.s32 	%r1073, %r1072, 1;
$L__BB2_45:
	shl.b32 	%r497, %r1073, 6;
	cvt.u64.u32 	%rd55, %r497;
	and.b64  	%rd56, %rd55, 64;
	mov.u64 	%rd57, __cudart_sin_cos_coeffs;
	add.s64 	%rd58, %rd57, %rd56;
	mul.rn.f64 	%fd900, %fd3556, %fd3556;
	and.b32  	%r498, %r1073, 1;
	setp.eq.b32 	%p42, %r498, 1;
	selp.f64 	%fd901, 0dBDA8FF8320FD8164, 0d3DE5DB65F9785EBA, %p42;
	ld.global.nc.v2.f64 	{%fd902, %fd903}, [%rd58];
	fma.rn.f64 	%fd904, %fd901, %fd900, %fd902;
	fma.rn.f64 	%fd905, %fd904, %fd900, %fd903;
	ld.global.nc.v2.f64 	{%fd906, %fd907}, [%rd58+16];
	fma.rn.f64 	%fd908, %fd905, %fd900, %fd906;
	fma.rn.f64 	%fd909, %fd908, %fd900, %fd907;
	ld.global.nc.v2.f64 	{%fd910, %fd911}, [%rd58+32];
	fma.rn.f64 	%fd912, %fd909, %fd900, %fd910;
	fma.rn.f64 	%fd913, %fd912, %fd900, %fd911;
	fma.rn.f64 	%fd914, %fd913, %fd3556, %fd3556;
	fma.rn.f64 	%fd915, %fd913, %fd900, 0d3FF0000000000000;
	selp.f64 	%fd916, %fd915, %fd914, %p42;
	and.b32  	%r499, %r1073, 2;
	setp.eq.s32 	%p43, %r499, 0;
	mov.f64 	%fd917, 0d0000000000000000;
	sub.f64 	%fd918, %fd917, %fd916;
	selp.f64 	%fd76, %fd916, %fd918, %p43;
	ld.const.f64 	%fd77, [%rd455];
	abs.f64 	%fd78, %fd77;
	setp.neu.f64 	%p44, %fd78, 0d7FF0000000000000;
	@%p44 bra 	$L__BB2_47;
	mov.f64 	%fd924, 0d0000000000000000;
	mul.rn.f64 	%fd3558, %fd77, %fd924;
	mov.b32 	%r1075, 1;
	bra.uni 	$L__BB2_50;
$L__BB2_47:
	mul.f64 	%fd919, %fd77, 0d3FE45F306DC9C883;
	cvt.rni.s32.f64 	%r1074, %fd919;
	cvt.rn.f64.s32 	%fd920, %r1074;
	fma.rn.f64 	%fd921, %fd920, 0dBFF921FB54442D18, %fd77;
	fma.rn.f64 	%fd922, %fd920, 0dBC91A62633145C00, %fd921;
	fma.rn.f64 	%fd3558, %fd920, 0dB97B839A252049C0, %fd922;
	setp.ltu.f64 	%p45, %fd78, 0d41E0000000000000;
	@%p45 bra 	$L__BB2_49;
	{ // callseq 12, 0
	.param .b64 param0;
	st.param.f64 	[param0], %fd77;
	.param .align 16 .b8 retval0[16];
	call.uni (retval0), 
	__internal_trig_reduction_slowpathd, 
	(
	param0
	);
	ld.param.f64 	%fd3558, [retval0];
	ld.param.b32 	%r1074, [retval0+8];
	} // callseq 12
$L__BB2_49:
	add.s32 	%r1075, %r1074, 1;
$L__BB2_50:
	shl.b32 	%r502, %r1075, 6;
	cvt.u64.u32 	%rd59, %r502;
	and.b64  	%rd60, %rd59, 64;
	mov.u64 	%rd61, __cudart_sin_cos_coeffs;
	add.s64 	%rd62, %rd61, %rd60;
	mul.rn.f64 	%fd925, %fd3558, %fd3558;
	and.b32  	%r503, %r1075, 1;
	setp.eq.b32 	%p46, %r503, 1;
	selp.f64 	%fd926, 0dBDA8FF8320FD8164, 0d3DE5DB65F9785EBA, %p46;
	ld.global.nc.v2.f64 	{%fd927, %fd928}, [%rd62];
	fma.rn.f64 	%fd929, %fd926, %fd925, %fd927;
	fma.rn.f64 	%fd930, %fd929, %fd925, %fd928;
	ld.global.nc.v2.f64 	{%fd931, %fd932}, [%rd62+16];
	fma.rn.f64 	%fd933, %fd930, %fd925, %fd931;
	fma.rn.f64 	%fd934, %fd933, %fd925, %fd932;
	ld.global.nc.v2.f64 	{%fd935, %fd936}, [%rd62+32];
	fma.rn.f64 	%fd937, %fd934, %fd925, %fd935;
	fma.rn.f64 	%fd938, %fd937, %fd925, %fd936;
	fma.rn.f64 	%fd939, %fd938, %fd3558, %fd3558;
	fma.rn.f64 	%fd940, %fd938, %fd925, 0d3FF0000000000000;
	selp.f64 	%fd941, %fd940, %fd939, %p46;
	and.b32  	%r504, %r1075, 2;
	setp.eq.s32 	%p47, %r504, 0;
	mov.f64 	%fd942, 0d0000000000000000;
	sub.f64 	%fd943, %fd942, %fd941;
	selp.f64 	%fd944, %fd941, %fd943, %p47;
	mul.f64 	%fd84, %fd76, %fd944;
	ld.global.f64 	%fd945, [%rd454+120000];
	add.f64 	%fd85, %fd68, %fd945;
	abs.f64 	%fd86, %fd85;
	setp.neu.f64 	%p48, %fd86, 0d7FF0000000000000;
	@%p48 bra 	$L__BB2_52;
	mov.f64 	%fd951, 0d0000000000000000;
	mul.rn.f64 	%fd3560, %fd85, %fd951;
	mov.b32 	%r1077, 1;
	bra.uni 	$L__BB2_55;
$L__BB2_52:
	mul.f64 	%fd946, %fd85, 0d3FE45F306DC9C883;
	cvt.rni.s32.f64 	%r1076, %fd946;
	cvt.rn.f64.s32 	%fd947, %r1076;
	fma.rn.f64 	%fd948, %fd947, 0dBFF921FB54442D18, %fd85;
	fma.rn.f64 	%fd949, %fd947, 0dBC91A62633145C00, %fd948;
	fma.rn.f64 	%fd3560, %fd947, 0dB97B839A252049C0, %fd949;
	setp.ltu.f64 	%p49, %fd86, 0d41E0000000000000;
	@%p49 bra 	$L__BB2_54;
	{ // callseq 13, 0
	.param .b64 param0;
	st.param.f64 	[param0], %fd85;
	.param .align 16 .b8 retval0[16];
	call.uni (retval0), 
	__internal_trig_reduction_slowpathd, 
	(
	param0
	);
	ld.param.f64 	%fd3560, [retval0];
	ld.param.b32 	%r1076, [retval0+8];
	} // callseq 13
$L__BB2_54:
	add.s32 	%r1077, %r1076, 1;
$L__BB2_55:
	ld.const.f64 	%fd92, [%rd455];
	shl.b32 	%r507, %r1077, 6;
	cvt.u64.u32 	%rd63, %r507;
	and.b64  	%rd64, %rd63, 64;
	mov.u64 	%rd65, __cudart_sin_cos_coeffs;
	add.s64 	%rd66, %rd65, %rd64;
	mul.rn.f64 	%fd952, %fd3560, %fd3560;
	and.b32  	%r508, %r1077, 1;
	setp.eq.b32 	%p51, %r508, 1;
	selp.f64 	%fd953, 0dBDA8FF8320FD8164, 0d3DE5DB65F9785EBA, %p51;
	ld.global.nc.v2.f64 	{%fd954, %fd955}, [%rd66];
	fma.rn.f64 	%fd956, %fd953, %fd952, %fd954;
	fma.rn.f64 	%fd957, %fd956, %fd952, %fd955;
	ld.global.nc.v2.f64 	{%fd958, %fd959}, [%rd66+16];
	fma.rn.f64 	%fd960, %fd957, %fd952, %fd958;
	fma.rn.f64 	%fd961, %fd960, %fd952, %fd959;
	ld.global.nc.v2.f64 	{%fd962, %fd963}, [%rd66+32];
	fma.rn.f64 	%fd964, %fd961, %fd952, %fd962;
	fma.rn.f64 	%fd965, %fd964, %fd952, %fd963;
	fma.rn.f64 	%fd966, %fd965, %fd3560, %fd3560;
	fma.rn.f64 	%fd967, %fd965, %fd952, 0d3FF0000000000000;
	selp.f64 	%fd968, %fd967, %fd966, %p51;
	and.b32  	%r509, %r1077, 2;
	setp.eq.s32 	%p52, %r509, 0;
	mov.f64 	%fd969, 0d0000000000000000;
	sub.f64 	%fd970, %fd969, %fd968;
	selp.f64 	%fd93, %fd968, %fd970, %p52;
	@%p44 bra 	$L__BB2_57;
	mov.f64 	%fd976, 0d0000000000000000;
	mul.rn.f64 	%fd3561, %fd92, %fd976;
	mov.b32 	%r1078, 0;
	bra.uni 	$L__BB2_59;
$L__BB2_57:
	mul.f64 	%fd971, %fd92, 0d3FE45F306DC9C883;
	cvt.rni.s32.f64 	%r1078, %fd971;
	cvt.rn.f64.s32 	%fd972, %r1078;
	fma.rn.f64 	%fd973, %fd972, 0dBFF921FB54442D18, %fd92;
	fma.rn.f64 	%fd974, %fd972, 0dBC91A62633145C00, %fd973;
	fma.rn.f64 	%fd3561, %fd972, 0dB97B839A252049C0, %fd974;
	setp.ltu.f64 	%p53, %fd78, 0d41E0000000000000;
	@%p53 bra 	$L__BB2_59;
	{ // callseq 14, 0
	.param .b64 param0;
	st.param.f64 	[param0], %fd92;
	.param .align 16 .b8 retval0[16];
	call.uni (retval0), 
	__internal_trig_reduction_slowpathd, 
	(
	param0
	);
	ld.param.f64 	%fd3561, [retval0];
	ld.param.b32 	%r1078, [retval0+8];
	} // callseq 14
$L__BB2_59:
	shl.b32 	%r512, %r1078, 6;
	cvt.u64.u32 	%rd67, %r512;
	and.b64  	%rd68, %rd67, 64;
	mov.u64 	%rd69, __cudart_sin_cos_coeffs;
	add.s64 	%rd70, %rd69, %rd68;
	mul.rn.f64 	%fd977, %fd3561, %fd3561;
	and.b32  	%r513, %r1078, 1;
	setp.eq.b32 	%p55, %r513, 1;
	selp.f64 	%fd978, 0dBDA8FF8320FD8164, 0d3DE5DB65F9785EBA, %p55;
	ld.global.nc.v2.f64 	{%fd979, %fd980}, [%rd70];
	fma.rn.f64 	%fd981, %fd978, %fd977, %fd979;
	fma.rn.f64 	%fd982, %fd981, %fd977, %fd980;
	ld.global.nc.v2.f64 	{%fd983, %fd984}, [%rd70+16];
	fma.rn.f64 	%fd985, %fd982, %fd977, %fd983;
	fma.rn.f64 	%fd986, %fd985, %fd977, %fd984;
	ld.global.nc.v2.f64 	{%fd987, %fd988}, [%rd70+32];
	fma.rn.f64 	%fd989, %fd986, %fd977, %fd987;
	fma.rn.f64 	%fd990, %fd989, %fd977, %fd988;
	fma.rn.f64 	%fd991, %fd990, %fd3561, %fd3561;
	fma.rn.f64 	%fd992, %fd990, %fd977, 0d3FF0000000000000;
	selp.f64 	%fd993, %fd992, %fd991, %p55;
	and.b32  	%r514, %r1078, 2;
	setp.eq.s32 	%p56, %r514, 0;
	mov.f64 	%fd994, 0d0000000000000000;
	sub.f64 	%fd995, %fd994, %fd993;
	selp.f64 	%fd996, %fd993, %fd995, %p56;
	mul.f64 	%fd997, %fd93, %fd996;
	sub.f64 	%fd998, %fd84, %fd997;
	mul.f64 	%fd98, %fd67, %fd998;
	@%p36 bra 	$L__BB2_61;
	mov.f64 	%fd1004, 0d0000000000000000;
	mul.rn.f64 	%fd3562, %fd60, %fd1004;
	mov.b32 	%r1079, 0;
	bra.uni 	$L__BB2_63;
$L__BB2_61:
	mul.f64 	%fd999, %fd60, 0d3FE45F306DC9C883;
	cvt.rni.s32.f64 	%r1079, %fd999;
	cvt.rn.f64.s32 	%fd1000, %r1079;
	fma.rn.f64 	%fd1001, %fd1000, 0dBFF921FB54442D18, %fd60;
	fma.rn.f64 	%fd1002, %fd1000, 0dBC91A62633145C00, %fd1001;
	fma.rn.f64 	%fd3562, %fd1000, 0dB97B839A252049C0, %fd1002;
	setp.ltu.f64 	%p57, %fd61, 0d41E0000000000000;
	@%p57 bra 	$L__BB2_63;
	{ // callseq 15, 0
	.param .b64 param0;
	st.param.f64 	[param0], %fd60;
	.param .align 16 .b8 retval0[16];
	call.uni (retval0), 
	__internal_trig_reduction_slowpathd, 
	(
	param0
	);
	ld.param.f64 	%fd3562, [retval0];
	ld.param.b32 	%r1079, [retval0+8];
	} // callseq 15
$L__BB2_63:
	shl.b32 	%r517, %r1079, 6;
	cvt.u64.u32 	%rd71, %r517;
	and.b64  	%rd72, %rd71, 64;
	mov.u64 	%rd73, __cudart_sin_cos_coeffs;
	add.s64 	%rd74, %rd73, %rd72;
	mul.rn.f64 	%fd1005, %fd3562, %fd3562;
	and.b32  	%r518, %r1079, 1;
	setp.eq.b32 	%p59, %r518, 1;
	selp.f64 	%fd1006, 0dBDA8FF8320FD8164, 0d3DE5DB65F9785EBA, %p59;
	ld.global.nc.v2.f64 	{%fd1007, %fd1008}, [%rd74];
	fma.rn.f64 	%fd1009, %fd1006, %fd1005, %fd1007;
	fma.rn.f64 	%fd1010, %fd1009, %fd1005, %fd1008;
	ld.global.nc.v2.f64 	{%fd1011, %fd1012}, [%rd74+16];
	fma.rn.f64 	%fd1013, %fd1010, %fd1005, %fd1011;
	fma.rn.f64 	%fd1014, %fd1013, %fd1005, %fd1012;
	ld.global.nc.v2.f64 	{%fd1015, %fd1016}, [%rd74+32];
	fma.rn.f64 	%fd1017, %fd1014, %fd1005, %fd1015;
	fma.rn.f64 	%fd1018, %fd1017, %fd1005, %fd1016;
	fma.rn.f64 	%fd1019, %fd1018, %fd3562, %fd3562;
	fma.rn.f64 	%fd1020, %fd1018, %fd1005, 0d3FF0000000000000;
	selp.f64 	%fd1021, %fd1020, %fd1019, %p59;
	and.b32  	%r519, %r1079, 2;
	setp.eq.s32 	%p60, %r519, 0;
	mov.f64 	%fd1022, 0d0000000000000000;
	sub.f64 	%fd1023, %fd1022, %fd1021;
	selp.f64 	%fd103, %fd1021, %fd1023, %p60;
	@%p40 bra 	$L__BB2_65;
	mov.f64 	%fd1029, 0d0000000000000000;
	mul.rn.f64 	%fd3564, %fd69, %fd1029;
	mov.b32 	%r1081, 1;
	bra.uni 	$L__BB2_68;
$L__BB2_65:
	mul.f64 	%fd1024, %fd69, 0d3FE45F306DC9C883;
	cvt.rni.s32.f64 	%r1080, %fd1024;
	cvt.rn.f64.s32 	%fd1025, %r1080;
	fma.rn.f64 	%fd1026, %fd1025, 0dBFF921FB54442D18, %fd69;
	fma.rn.f64 	%fd1027, %fd1025, 0dBC91A62633145C00, %fd1026;
	fma.rn.f64 	%fd3564, %fd1025, 0dB97B839A252049C0, %fd1027;
	setp.ltu.f64 	%p61, %fd70, 0d41E0000000000000;
	@%p61 bra 	$L__BB2_67;
	{ // callseq 16, 0
	.param .b64 param0;
	st.param.f64 	[param0], %fd69;
	.param .align 16 .b8 retval0[16];
	call.uni (retval0), 
	__internal_trig_reduction_slowpathd, 
	(
	param0
	);
	ld.param.f64 	%fd3564, [retval0];
	ld.param.b32 	%r1080, [retval0+8];
	} // callseq 16
$L__BB2_67:
	add.s32 	%r1081, %r1080, 1;
$L__BB2_68:
	ld.const.f64 	%fd109, [%rd455];
	shl.b32 	%r522, %r1081, 6;
	cvt.u64.u32 	%rd75, %r522;
	and.b64  	%rd76, %rd75, 64;
	mov.u64 	%rd77, __cudart_sin_cos_coeffs;
	add.s64 	%rd78, %rd77, %rd76;
	mul.rn.f64 	%fd1030, %fd3564, %fd3564;
	and.b32  	%r523, %r1081, 1;
	setp.eq.b32 	%p63, %r523, 1;
	selp.f64 	%fd1031, 0dBDA8FF8320FD8164, 0d3DE5DB65F9785EBA, %p63;
	ld.global.nc.v2.f64 	{%fd1032, %fd1033}, [%rd78];
	fma.rn.f64 	%fd1034, %fd1031, %fd1030, %fd1032;
	fma.rn.f64 	%fd1035, %fd1034, %fd1030, %fd1033;
	ld.global.nc.v2.f64 	{%fd1036, %fd1037}, [%rd78+16];
	fma.rn.f64 	%fd1038, %fd1035, %fd1030, %fd1036;
	fma.rn.f64 	%fd1039, %fd1038, %fd1030, %fd1037;
	ld.global.nc.v2.f64 	{%fd1040, %fd1041}, [%rd78+32];
	fma.rn.f64 	%fd1042, %fd1039, %fd1030, %fd1040;
	fma.rn.f64 	%fd1043, %fd1042, %fd1030, %fd1041;
	fma.rn.f64 	%fd1044, %fd1043, %fd3564, %fd3564;
	fma.rn.f64 	%fd1045, %fd1043, %fd1030, 0d3FF0000000000000;
	selp.f64 	%fd1046, %fd1045, %fd1044, %p63;
	and.b32  	%r524, %r1081, 2;
	setp.eq.s32 	%p64, %r524, 0;
	mov.f64 	%fd1047, 0d0000000000000000;
	sub.f64 	%fd1048, %fd1047, %fd1046;
	selp.f64 	%fd110, %fd1046, %fd1048, %p64;
	@%p44 bra 	$L__BB2_70;
	mov.f64 	%fd1054, 0d0000000000000000;
	mul.rn.f64 	%fd3565, %fd109, %fd1054;
	mov.b32 	%r1082, 0;
	bra.uni 	$L__BB2_72;
$L__BB2_70:
	mul.f64 	%fd1049, %fd109, 0d3FE45F306DC9C883;
	cvt.rni.s32.f64 	%r1082, %fd1049;
	cvt.rn.f64.s32 	%fd1050, %r1082;
	fma.rn.f64 	%fd1051, %fd1050, 0dBFF921FB54442D18, %fd109;
	fma.rn.f64 	%fd1052, %fd1050, 0dBC91A62633145C00, %fd1051;
	fma.rn.f64 	%fd3565, %fd1050, 0dB97B839A252049C0, %fd1052;
	setp.ltu.f64 	%p65, %fd78, 0d41E0000000000000;
	@%p65 bra 	$L__BB2_72;
	{ // callseq 17, 0
	.param .b64 param0;
	st.param.f64 	[param0], %fd109;
	.param .align 16 .b8 retval0[16];
	call.uni (retval0), 
	__internal_trig_reduction_slowpathd, 
	(
	param0
	);
	ld.param.f64 	%fd3565, [retval0];
	ld.param.b32 	%r1082, [retval0+8];
	} // callseq 17
$L__BB2_72:
	shl.b32 	%r527, %r1082, 6;
	cvt.u64.u32 	%rd79, %r527;
	and.b64  	%rd80, %rd79, 64;
	mov.u64 	%rd81, __cudart_sin_cos_coeffs;
	add.s64 	%rd82, %rd81, %rd80;
	mul.rn.f64 	%fd1055, %fd3565, %fd3565;
	and.b32  	%r528, %r1082, 1;
	setp.eq.b32 	%p67, %r528, 1;
	selp.f64 	%fd1056, 0dBDA8FF8320FD8164, 0d3DE5DB65F9785EBA, %p67;
	ld.global.nc.v2.f64 	{%fd1057, %fd1058}, [%rd82];
	fma.rn.f64 	%fd1059, %fd1056, %fd1055, %fd1057;
	fma.rn.f64 	%fd1060, %fd1059, %fd1055, %fd1058;
	ld.global.nc.v2.f64 	{%fd1061, %fd1062}, [%rd82+16];
	fma.rn.f64 	%fd1063, %fd1060, %fd1055, %fd1061;
	fma.rn.f64 	%fd1064, %fd1063, %fd1055, %fd1062;
	ld.global.nc.v2.f64 	{%fd1065, %fd1066}, [%rd82+32];
	fma.rn.f64 	%fd1067, %fd1064, %fd1055, %fd1065;
	fma.rn.f64 	%fd1068, %fd1067, %fd1055, %fd1066;
	fma.rn.f64 	%fd1069, %fd1068, %fd3565, %fd3565;
	fma.rn.f64 	%fd1070, %fd1068, %fd1055, 0d3FF0000000000000;
	selp.f64 	%fd1071, %fd1070, %fd1069, %p67;
	and.b32  	%r529, %r1082, 2;
	setp.eq.s32 	%p68, %r529, 0;
	mov.f64 	%fd1072, 0d0000000000000000;
	sub.f64 	%fd1073, %fd1072, %fd1071;
	selp.f64 	%fd1074, %fd1071, %fd1073, %p68;
	mul.f64 	%fd115, %fd110, %fd1074;
	@%p48 bra 	$L__BB2_74;
	mov.f64 	%fd1080, 0d0000000000000000;
	mul.rn.f64 	%fd3567, %fd85, %fd1080;
	mov.b32 	%r1084, 1;
	bra.uni 	$L__BB2_77;
$L__BB2_74:
	mul.f64 	%fd1075, %fd85, 0d3FE45F306DC9C883;
	cvt.rni.s32.f64 	%r1083, %fd1075;
	cvt.rn.f64.s32 	%fd1076, %r1083;
	fma.rn.f64 	%fd1077, %fd1076, 0dBFF921FB54442D18, %fd85;
	fma.rn.f64 	%fd1078, %fd1076, 0dBC91A62633145C00, %fd1077;
	fma.rn.f64 	%fd3567, %fd1076, 0dB97B839A252049C0, %fd1078;
	setp.ltu.f64 	%p69, %fd86, 0d41E0000000000000;
	@%p69 bra 	$L__BB2_76;
	{ // callseq 18, 0
	.param .b64 param0;
	st.param.f64 	[param0], %fd85;
	.param .align 16 .b8 retval0[16];
	call.uni (retval0), 
	__internal_trig_reduction_slowpathd, 
	(
	param0
	);
	ld.param.f64 	%fd3567, [retval0];
	ld.param.b32 	%r1083, [retval0+8];
	} // callseq 18
$L__BB2_76:
	add.s32 	%r1084, %r1083, 1;
$L__BB2_77:
	setp.neu.f64 	%p70, %fd78, 0d7FF0000000000000;
	shl.b32 	%r532, %r1084, 6;
	cvt.u64.u32 	%rd83, %r532;
	and.b64  	%rd84, %rd83, 64;
	mov.u64 	%rd85, __cudart_sin_cos_coeffs;
	add.s64 	%rd86, %rd85, %rd84;
	mul.rn.f64 	%fd1081, %fd3567, %fd3567;
	and.b32  	%r533, %r1084, 1;
	setp.eq.b32 	%p71, %r533, 1;
	selp.f64 	%fd1082, 0dBDA8FF8320FD8164, 0d3DE5DB65F9785EBA, %p71;
	ld.global.nc.v2.f64 	{%fd1083, %fd1084}, [%rd86];
	fma.rn.f64 	%fd1085, %fd1082, %fd1081, %fd1083;
	fma.rn.f64 	%fd1086, %fd1085, %fd1081, %fd1084;
	ld.global.nc.v2.f64 	{%fd1087, %fd1088}, [%rd86+16];
	fma.rn.f64 	%fd1089, %fd1086, %fd1081, %fd1087;
	fma.rn.f64 	%fd1090, %fd1089, %fd1081, %fd1088;
	ld.global.nc.v2.f64 	{%fd1091, %fd1092}, [%rd86+32];
	fma.rn.f64 	%fd1093, %fd1090, %fd1081, %fd1091;
	fma.rn.f64 	%fd1094, %fd1093, %fd1081, %fd1092;
	fma.rn.f64 	%fd1095, %fd1094, %fd3567, %fd3567;
	fma.rn.f64 	%fd1096, %fd1094, %fd1081, 0d3FF0000000000000;
	selp.f64 	%fd1097, %fd1096, %fd1095, %p71;
	and.b32  	%r534, %r1084, 2;
	setp.eq.s32 	%p72, %r534, 0;
	mov.f64 	%fd1098, 0d0000000000000000;
	sub.f64 	%fd1099, %fd1098, %fd1097;
	selp.f64 	%fd121, %fd1097, %fd1099, %p72;
	@%p70 bra 	$L__BB2_79;
	ld.const.f64 	%fd1105, [%rd455];
	mov.f64 	%fd1106, 0d0000000000000000;
	mul.rn.f64 	%fd3569, %fd1105, %fd1106;
	mov.b32 	%r1086, 1;
	bra.uni 	$L__BB2_82;
$L__BB2_79:
	ld.const.f64 	%fd123, [%rd455];
	mul.f64 	%fd1100, %fd123, 0d3FE45F306DC9C883;
	cvt.rni.s32.f64 	%r1085, %fd1100;
	cvt.rn.f64.s32 	%fd1101, %r1085;
	fma.rn.f64 	%fd1102, %fd1101, 0dBFF921FB54442D18, %fd123;
	fma.rn.f64 	%fd1103, %fd1101, 0dBC91A62633145C00, %fd1102;
	fma.rn.f64 	%fd3569, %fd1101, 0dB97B839A252049C0, %fd1103;
	setp.ltu.f64 	%p73, %fd78, 0d41E0000000000000;
	@%p73 bra 	$L__BB2_81;
	{ // callseq 19, 0
	.param .b64 param0;
	st.param.f64 	[param0], %fd123;
	.param .align 16 .b8 retval0[16];
	call.uni (retval0), 
	__internal_trig_reduction_slowpathd, 
	(
	param0
	);
	ld.param.f64 	%fd3569, [retval0];
	ld.param.b32 	%r1085, [retval0+8];
	} // callseq 19
$L__BB2_81:
	add.s32 	%r1086, %r1085, 1;
$L__BB2_82:
	setp.neu.f64 	%p74, %fd45, 0d7FF0000000000000;
	shl.b32 	%r537, %r1086, 6;
	cvt.u64.u32 	%rd87, %r537;
	and.b64  	%rd88, %rd87, 64;
	mov.u64 	%rd89, __cudart_sin_cos_coeffs;
	add.s64 	%rd90, %rd89, %rd88;
	mul.rn.f64 	%fd1107, %fd3569, %fd3569;
	and.b32  	%r538, %r1086, 1;
	setp.eq.b32 	%p75, %r538, 1;
	selp.f64 	%fd1108, 0dBDA8FF8320FD8164, 0d3DE5DB65F9785EBA, %p75;
	ld.global.nc.v2.f64 	{%fd1109, %fd1110}, [%rd90];
	fma.rn.f64 	%fd1111, %fd1108, %fd1107, %fd1109;
	fma.rn.f64 	%fd1112, %fd1111, %fd1107, %fd1110;
	ld.global.nc.v2.f64 	{%fd1113, %fd1114}, [%rd90+16];
	fma.rn.f64 	%fd1115, %fd1112, %fd1107, %fd1113;
	fma.rn.f64 	%fd1116, %fd1115, %fd1107, %fd1114;
	ld.global.nc.v2.f64 	{%fd1117, %fd1118}, [%rd90+32];
	fma.rn.f64 	%fd1119, %fd1116, %fd1107, %fd1117;
	fma.rn.f64 	%fd1120, %fd1119, %fd1107, %fd1118;
	fma.rn.f64 	%fd1121, %fd1120, %fd3569, %fd3569;
	fma.rn.f64 	%fd1122, %fd1120, %fd1107, 0d3FF0000000000000;
	selp.f64 	%fd1123, %fd1122, %fd1121, %p75;
	and.b32  	%r539, %r1086, 2;
	setp.eq.s32 	%p76, %r539, 0;
	mov.f64 	%fd1124, 0d0000000000000000;
	sub.f64 	%fd1125, %fd1124, %fd1123;
	selp.f64 	%fd1126, %fd1123, %fd1125, %p76;
	fma.rn.f64 	%fd1127, %fd121, %fd1126, %fd115;
	mul.f64 	%fd1128, %fd103, %fd1127;
	sub.f64 	%fd1129, %fd98, %fd1128;
	mul.f64 	%fd1130, %fd44, %fd51;
	mul.f64 	%fd128, %fd1130, %fd1129;
	@%p74 bra 	$L__BB2_84;
	mov.f64 	%fd1136, 0d0000000000000000;
	mul.rn.f64 	%fd3570, %fd43, %fd1136;
	mov.b32 	%r1087, 0;
	bra.uni 	$L__BB2_86;
$L__BB2_84:
	mul.f64 	%fd1131, %fd43, 0d3FE45F306DC9C883;
	cvt.rni.s32.f64 	%r1087, %fd1131;
	cvt.rn.f64.s32 	%fd1132, %r1087;
	fma.rn.f64 	%fd1133, %fd1132, 0dBFF921FB54442D18, %fd43;
	fma.rn.f64 	%fd1134, %fd1132, 0dBC91A62633145C00, %fd1133;
	fma.rn.f64 	%fd3570, %fd1132, 0dB97B839A252049C0, %fd1134;
	setp.ltu.f64 	%p77, %fd45, 0d41E0000000000000;
	@%p77 bra 	$L__BB2_86;
	{ // callseq 20, 0
	.param .b64 param0;
	st.param.f64 	[param0], %fd43;
	.param .align 16 .b8 retval0[16];
	call.uni (retval0), 
	__internal_trig_reduction_slowpathd, 
	(
	param0
	);
	ld.param.f64 	%fd3570, [retval0];
	ld.param.b32 	%r1087, [retval0+8];
	} // callseq 20
$L__BB2_86:
	setp.neu.f64 	%p78, %fd53, 0d7FF0000000000000;
	shl.b32 	%r542, %r1087, 6;
	cvt.u64.u32 	%rd91, %r542;
	and.b64  	%rd92, %rd91, 64;
	mov.u64 	%rd93, __cudart_sin_cos_coeffs;
	add.s64 	%rd94, %rd93, %rd92;
	mul.rn.f64 	%fd1137, %fd3570, %fd3570;
	and.b32  	%r543, %r1087, 1;
	setp.eq.b32 	%p79, %r543, 1;
	selp.f64 	%fd1138, 0dBDA8FF8320FD8164, 0d3DE5DB65F9785EBA, %p79;
	ld.global.nc.v2.f64 	{%fd1139, %fd1140}, [%rd94];
	fma.rn.f64 	%fd1141, %fd1138, %fd1137, %fd1139;
	fma.rn.f64 	%fd1142, %fd1141, %fd1137, %fd1140;
	ld.global.nc.v2.f64 	{%fd1143, %fd1144}, [%rd94+16];
	fma.rn.f64 	%fd1145, %fd1142, %fd1137, %fd1143;
	fma.rn.f64 	%fd1146, %fd1145, %fd1137, %fd1144;
	ld.global.nc.v2.f64 	{%fd1147, %fd1148}, [%rd94+32];
	fma.rn.f64 	%fd1149, %fd1146, %fd1137, %fd1147;
	fma.rn.f64 	%fd1150, %fd1149, %fd1137, %fd1148;
	fma.rn.f64 	%fd1151, %fd1150, %fd3570, %fd3570;
	fma.rn.f64 	%fd1152, %fd1150, %fd1137, 0d3FF0000000000000;
	selp.f64 	%fd1153, %fd1152, %fd1151, %p79;
	and.b32  	%r544, %r1087, 2;
	setp.eq.s32 	%p80, %r544, 0;
	mov.f64 	%fd1154, 0d0000000000000000;
	sub.f64 	%fd1155, %fd1154, %fd1153;
	selp.f64 	%fd1156, %fd1153, %fd1155, %p80;
	mul.f64 	%fd133, %fd44, %fd1156;
	@%p78 bra 	$L__BB2_88;
	mov.f64 	%fd1162, 0d0000000000000000;
	mul.rn.f64 	%fd3571, %fd52, %fd1162;
	mov.b32 	%r1088, 0;
	bra.uni 	$L__BB2_90;
$L__BB2_88:
	mul.f64 	%fd1157, %fd52, 0d3FE45F306DC9C883;
	cvt.rni.s32.f64 	%r1088, %fd1157;
	cvt.rn.f64.s32 	%fd1158, %r1088;
	fma.rn.f64 	%fd1159, %fd1158, 0dBFF921FB54442D18, %fd52;
	fma.rn.f64 	%fd1160, %fd1158, 0dBC91A62633145C00, %fd1159;
	fma.rn.f64 	%fd3571, %fd1158, 0dB97B839A252049C0, %fd1160;
	setp.ltu.f64 	%p81, %fd53, 0d41E0000000000000;
	@%p81 bra 	$L__BB2_90;
	{ // callseq 21, 0
	.param .b64 param0;
	st.param.f64 	[param0], %fd52;
	.param .align 16 .b8 retval0[16];
	call.uni (retval0), 
	__internal_trig_reduction_slowpathd, 
	(
	param0
	);
	ld.param.f64 	%fd3571, [retval0];
	ld.param.b32 	%r1088, [retval0+8];
	} // callseq 21
$L__BB2_90:
	setp.neu.f64 	%p82, %fd70, 0d7FF0000000000000;
	shl.b32 	%r547, %r1088, 6;
	cvt.u64.u32 	%rd95, %r547;
	and.b64  	%rd96, %rd95, 64;
	mov.u64 	%rd97, __cudart_sin_cos_coeffs;
	add.s64 	%rd98, %rd97, %rd96;
	mul.rn.f64 	%fd1163, %fd3571, %fd3571;
	and.b32  	%r548, %r1088, 1;
	setp.eq.b32 	%p83, %r548, 1;
	selp.f64 	%fd1164, 0dBDA8FF8320FD8164, 0d3DE5DB65F9785EBA, %p83;
	ld.global.nc.v2.f64 	{%fd1165, %fd1166}, [%rd98];
	fma.rn.f64 	%fd1167, %fd1164, %fd1163, %fd1165;
	fma.rn.f64 	%fd1168, %fd1167, %fd1163, %fd1166;
	ld.global.nc.v2.f64 	{%fd1169, %fd1170}, [%rd98+16];
	fma.rn.f64 	%fd1171, %fd1168, %fd1163, %fd1169;
	fma.rn.f64 	%fd1172, %fd1171, %fd1163, %fd1170;
	ld.global.nc.v2.f64 	{%fd1173, %fd1174}, [%rd98+32];
	fma.rn.f64 	%fd1175, %fd1172, %fd1163, %fd1173;
	fma.rn.f64 	%fd1176, %fd1175, %fd1163, %fd1174;
	fma.rn.f64 	%fd1177, %fd1176, %fd3571, %fd3571;
	fma.rn.f64 	%fd1178, %fd1176, %fd1163, 0d3FF0000000000000;
	selp.f64 	%fd1179, %fd1178, %fd1177, %p83;
	and.b32  	%r549, %r1088, 2;
	setp.eq.s32 	%p84, %r549, 0;
	mov.f64 	%fd1180, 0d0000000000000000;
	sub.f64 	%fd1181, %fd1180, %fd1179;
	selp.f64 	%fd138, %fd1179, %fd1181, %p84;
	@%p82 bra 	$L__BB2_92;
	mov.f64 	%fd1187, 0d0000000000000000;
	mul.rn.f64 	%fd3572, %fd69, %fd1187;
	mov.b32 	%r1089, 0;
	bra.uni 	$L__BB2_94;
$L__BB2_92:
	mul.f64 	%fd1182, %fd69, 0d3FE45F306DC9C883;
	cvt.rni.s32.f64 	%r1089, %fd1182;
	cvt.rn.f64.s32 	%fd1183, %r1089;
	fma.rn.f64 	%fd1184, %fd1183, 0dBFF921FB54442D18, %fd69;
	fma.rn.f64 	%fd1185, %fd1183, 0dBC91A62633145C00, %fd1184;
	fma.rn.f64 	%fd3572, %fd1183, 0dB97B839A252049C0, %fd1185;
	setp.ltu.f64 	%p85, %fd70, 0d41E0000000000000;
	@%p85 bra 	$L__BB2_94;
	{ // callseq 22, 0
	.param .b64 param0;
	st.param.f64 	[param0], %fd69;
	.param .align 16 .b8 retval0[16];
	call.uni (retval0), 
	__internal_trig_reduction_slowpathd, 
	(
	param0
	);
	ld.param.f64 	%fd3572, [retval0];
	ld.param.b32 	%r1089, [retval0+8];
	} // callseq 22
$L__BB2_94:
	ld.const.f64 	%fd143, [%rd455];
	shl.b32 	%r552, %r1089, 6;
	cvt.u64.u32 	%rd99, %r552;
	and.b64  	%rd100, %rd99, 64;
	mov.u64 	%rd101, __cudart_sin_cos_coeffs;
	add.s64 	%rd102, %rd101, %rd100;
	mul.rn.f64 	%fd1188, %fd3572, %fd3572;
	and.b32  	%r553, %r1089, 1;
	setp.eq.b32 	%p87, %r553, 1;
	selp.f64 	%fd1189, 0dBDA8FF8320FD8164, 0d3DE5DB65F9785EBA, %p87;
	ld.global.nc.v2.f64 	{%fd1190, %fd1191}, [%rd102];
	fma.rn.f64 	%fd1192, %fd1189, %fd1188, %fd1190;
	fma.rn.f64 	%fd1193, %fd1192, %fd1188, %fd1191;
	ld.global.nc.v2.f64 	{%fd1194, %fd1195}, [%rd102+16];
	fma.rn.f64 	%fd1196, %fd1193, %fd1188, %fd1194;
	fma.rn.f64 	%fd1197, %fd1196, %fd1188, %fd1195;
	ld.global.nc.v2.f64 	{%fd1198, %fd1199}, [%rd102+32];
	fma.rn.f64 	%fd1200, %fd1197, %fd1188, %fd1198;
	fma.rn.f64 	%fd1201, %fd1200, %fd1188, %fd1199;
	fma.rn.f64 	%fd1202, %fd1201, %fd3572, %fd3572;
	fma.rn.f64 	%fd1203, %fd1201, %fd1188, 0d3FF0000000000000;
	selp.f64 	%fd1204, %fd1203, %fd1202, %p87;
	and.b32  	%r554, %r1089, 2;
	setp.eq.s32 	%p88, %r554, 0;
	mov.f64 	%fd1205, 0d0000000000000000;
	sub.f64 	%fd1206, %fd1205, %fd1204;
	selp.f64 	%fd144, %fd1204, %fd1206, %p88;
	@%p70 bra 	$L__BB2_96;
	mov.f64 	%fd1212, 0d0000000000000000;
	mul.rn.f64 	%fd3573, %fd143, %fd1212;
	mov.b32 	%r1090, 0;
	bra.uni 	$L__BB2_98;
$L__BB2_96:
	mul.f64 	%fd1207, %fd143, 0d3FE45F306DC9C883;
	cvt.rni.s32.f64 	%r1090, %fd1207;
	cvt.rn.f64.s32 	%fd1208, %r1090;
	fma.rn.f64 	%fd1209, %fd1208, 0dBFF921FB54442D18, %fd143;
	fma.rn.f64 	%fd1210, %fd1208, 0dBC91A62633145C00, %fd1209;
	fma.rn.f64 	%fd3573, %fd1208, 0dB97B839A252049C0, %fd1210;
	setp.ltu.f64 	%p89, %fd78, 0d41E0000000000000;
	@%p89 bra 	$L__BB2_98;
	{ // callseq 23, 0
	.param .b64 param0;
	st.param.f64 	[param0], %fd143;
	.param .align 16 .b8 retval0[16];
	call.uni (retval0), 
	__internal_trig_reduction_slowpathd, 
	(
	param0
	);
	ld.param.f64 	%fd3573, [retval0];
	ld.param.b32 	%r1090, [retval0+8];
	} // callseq 23
$L__BB2_98:
	setp.neu.f64 	%p90, %fd86, 0d7FF0000000000000;
	shl.b32 	%r557, %r1090, 6;
	cvt.u64.u32 	%rd103, %r557;
	and.b64  	%rd104, %rd103, 64;
	mov.u64 	%rd105, __cudart_sin_cos_coeffs;
	add.s64 	%rd106, %rd105, %rd104;
	mul.rn.f64 	%fd1213, %fd3573, %fd3573;
	and.b32  	%r558, %r1090, 1;
	setp.eq.b32 	%p91, %r558, 1;
	selp.f64 	%fd1214, 0dBDA8FF8320FD8164, 0d3DE5DB65F9785EBA, %p91;
	ld.global.nc.v2.f64 	{%fd1215, %fd1216}, [%rd106];
	fma.rn.f64 	%fd1217, %fd1214, %fd1213, %fd1215;
	fma.rn.f64 	%fd1218, %fd1217, %fd1213, %fd1216;
	ld.global.nc.v2.f64 	{%fd1219, %fd1220}, [%rd106+16];
	fma.rn.f64 	%fd1221, %fd1218, %fd1213, %fd1219;
	fma.rn.f64 	%fd1222, %fd1221, %fd1213, %fd1220;
	ld.global.nc.v2.f64 	{%fd1223, %fd1224}, [%rd106+32];
	fma.rn.f64 	%fd1225, %fd1222, %fd1213, %fd1223;
	fma.rn.f64 	%fd1226, %fd1225, %fd1213, %fd1224;
	fma.rn.f64 	%fd1227, %fd1226, %fd3573, %fd3573;
	fma.rn.f64 	%fd1228, %fd1226, %fd1213, 0d3FF0000000000000;
	selp.f64 	%fd1229, %fd1228, %fd1227, %p91;
	and.b32  	%r559, %r1090, 2;
	setp.eq.s32 	%p92, %r559, 0;
	mov.f64 	%fd1230, 0d0000000000000000;
	sub.f64 	%fd1231, %fd1230, %fd1229;
	selp.f64 	%fd1232, %fd1229, %fd1231, %p92;
	mul.f64 	%fd149, %fd144, %fd1232;
	@%p90 bra 	$L__BB2_100;
	mov.f64 	%fd1238, 0d0000000000000000;
	mul.rn.f64 	%fd3574, %fd85, %fd1238;
	mov.b32 	%r1091, 0;
	bra.uni 	$L__BB2_102;
$L__BB2_100:
	mul.f64 	%fd1233, %fd85, 0d3FE45F306DC9C883;
	cvt.rni.s32.f64 	%r1091, %fd1233;
	cvt.rn.f64.s32 	%fd1234, %r1091;
	fma.rn.f64 	%fd1235, %fd1234, 0dBFF921FB54442D18, %fd85;
	fma.rn.f64 	%fd1236, %fd1234, 0dBC91A62633145C00, %fd1235;
	fma.rn.f64 	%fd3574, %fd1234, 0dB97B839A252049C0, %fd1236;
	setp.ltu.f64 	%p93, %fd86, 0d41E0000000000000;
	@%p93 bra 	$L__BB2_102;
	{ // callseq 24, 0
	.param .b64 param0;
	st.param.f64 	[param0], %fd85;
	.param .align 16 .b8 retval0[16];
	call.uni (retval0), 
	__internal_trig_reduction_slowpathd, 
	(
	param0
	);
	ld.param.f64 	%fd3574, [retval0];
	ld.param.b32 	%r1091, [retval0+8];
	} // callseq 24
$L__BB2_102:
	ld.const.f64 	%fd154, [%rd455];
	shl.b32 	%r562, %r1091, 6;
	cvt.u64.u32 	%rd107, %r562;
	and.b64  	%rd108, %rd107, 64;
	mov.u64 	%rd109, __cudart_sin_cos_coeffs;
	add.s64 	%rd110, %rd109, %rd108;
	mul.rn.f64 	%fd1239, %fd3574, %fd3574;
	and.b32  	%r563, %r1091, 1;
	setp.eq.b32 	%p95, %r563, 1;
	selp.f64 	%fd1240, 0dBDA8FF8320FD8164, 0d3DE5DB65F9785EBA, %p95;
	ld.global.nc.v2.f64 	{%fd1241, %fd1242}, [%rd110];
	fma.rn.f64 	%fd1243, %fd1240, %fd1239, %fd1241;
	fma.rn.f64 	%fd1244, %fd1243, %fd1239, %fd1242;
	ld.global.nc.v2.f64 	{%fd1245, %fd1246}, [%rd110+16];
	fma.rn.f64 	%fd1247, %fd1244, %fd1239, %fd1245;
	fma.rn.f64 	%fd1248, %fd1247, %fd1239, %fd1246;
	ld.global.nc.v2.f64 	{%fd1249, %fd1250}, [%rd110+32];
	fma.rn.f64 	%fd1251, %fd1248, %fd1239, %fd1249;
	fma.rn.f64 	%fd1252, %fd1251, %fd1239, %fd1250;
	fma.rn.f64 	%fd1253, %fd1252, %fd3574, %fd3574;
	fma.rn.f64 	%fd1254, %fd1252, %fd1239, 0d3FF0000000000000;
	selp.f64 	%fd1255, %fd1254, %fd1253, %p95;
	and.b32  	%r564, %r1091, 2;
	setp.eq.s32 	%p96, %r564, 0;
	mov.f64 	%fd1256, 0d0000000000000000;
	sub.f64 	%fd1257, %fd1256, %fd1255;
	selp.f64 	%fd155, %fd1255, %fd1257, %p96;
	@%p70 bra 	$L__BB2_104;
	mov.f64 	%fd1263, 0d0000000000000000;
	mul.rn.f64 	%fd3576, %fd154, %fd1263;
	mov.b32 	%r1093, 1;
	bra.uni 	$L__BB2_107;
$L__BB2_104:
	mul.f64 	%fd1258, %fd154, 0d3FE45F306DC9C883;
	cvt.rni.s32.f64 	%r1092, %fd1258;
	cvt.rn.f64.s32 	%fd1259, %r1092;
	fma.rn.f64 	%fd1260, %fd1259, 0dBFF921FB54442D18, %fd154;
	fma.rn.f64 	%fd1261, %fd1259, 0dBC91A62633145C00, %fd1260;
	fma.rn.f64 	%fd3576, %fd1259, 0dB97B839A252049C0, %fd1261;
	setp.ltu.f64 	%p97, %fd78, 0d41E0000000000000;
	@%p97 bra 	$L__BB2_106;
	{ // callseq 25, 0
	.param .b64 param0;
	st.param.f64 	[param0], %fd154;
	.param .align 16 .b8 retval0[16];
	call.uni (retval0), 
	__internal_trig_reduction_slowpathd, 
	(
	param0
	);
	ld.param.f64 	%fd3576, [retval0];
	ld.param.b32 	%r1092, [retval0+8];
	} // callseq 25
$L__BB2_106:
	add.s32 	%r1093, %r1092, 1;
$L__BB2_107:
	shl.b32 	%r567, %r1093, 6;
	cvt.u64.u32 	%rd111, %r567;
	and.b64  	%rd112, %rd111, 64;
	mov.u64 	%rd113, __cudart_sin_cos_coeffs;
	add.s64 	%rd114, %rd113, %rd112;
	mul.rn.f64 	%fd1264, %fd3576, %fd3576;
	and.b32  	%r568, %r1093, 1;
	setp.eq.b32 	%p99, %r568, 1;
	selp.f64 	%fd1265, 0dBDA8FF8320FD8164, 0d3DE5DB65F9785EBA, %p99;
	ld.global.nc.v2.f64 	{%fd1266, %fd1267}, [%rd114];
	fma.rn.f64 	%fd1268, %fd1265, %fd1264, %fd1266;
	fma.rn.f64 	%fd1269, %fd1268, %fd1264, %fd1267;
	ld.global.nc.v2.f64 	{%fd1270, %fd1271}, [%rd114+16];
	fma.rn.f64 	%fd1272, %fd1269, %fd1264, %fd1270;
	fma.rn.f64 	%fd1273, %fd1272, %fd1264, %fd1271;
	ld.global.nc.v2.f64 	{%fd1274, %fd1275}, [%rd114+32];
	fma.rn.f64 	%fd1276, %fd1273, %fd1264, %fd1274;
	fma.rn.f64 	%fd1277, %fd1276, %fd1264, %fd1275;
	fma.rn.f64 	%fd1278, %fd1277, %fd3576, %fd3576;
	fma.rn.f64 	%fd1279, %fd1277, %fd1264, 0d3FF0000000000000;
	selp.f64 	%fd1280, %fd1279, %fd1278, %p99;
	and.b32  	%r569, %r1093, 2;
	setp.eq.s32 	%p100, %r569, 0;
	mov.f64 	%fd1281, 0d0000000000000000;
	sub.f64 	%fd1282, %fd1281, %fd1280;
	selp.f64 	%fd1283, %fd1280, %fd1282, %p100;
	fma.rn.f64 	%fd1284, %fd155, %fd1283, %fd149;
	mul.f64 	%fd161, %fd138, %fd1284;
	@%p78 bra 	$L__BB2_109;
	mov.f64 	%fd1290, 0d0000000000000000;
	mul.rn.f64 	%fd3578, %fd52, %fd1290;
	mov.b32 	%r1095, 1;
	bra.uni 	$L__BB2_112;
$L__BB2_109:
	mul.f64 	%fd1285, %fd52, 0d3FE45F306DC9C883;
	cvt.rni.s32.f64 	%r1094, %fd1285;
	cvt.rn.f64.s32 	%fd1286, %r1094;
	fma.rn.f64 	%fd1287, %fd1286, 0dBFF921FB54442D18, %fd52;
	fma.rn.f64 	%fd1288, %fd1286, 0dBC91A62633145C00, %fd1287;
	fma.rn.f64 	%fd3578, %fd1286, 0dB97B839A252049C0, %fd1288;
	setp.ltu.f64 	%p101, %fd53, 0d41E0000000000000;
	@%p101 bra 	$L__BB2_111;
	{ // callseq 26, 0
	.param .b64 param0;
	st.param.f64 	[param0], %fd52;
	.param .align 16 .b8 retval0[16];
	call.uni (retval0), 
	__internal_trig_reduction_slowpathd, 
	(
	param0
	);
	ld.param.f64 	%fd3578, [retval0];
	ld.param.b32 	%r1094, [retval0+8];
	} // callseq 26
$L__BB2_111:
	add.s32 	%r1095, %r1094, 1;
$L__BB2_112:
	setp.neu.f64 	%p102, %fd61, 0d7FF0000000000000;
	shl.b32 	%r572, %r1095, 6;
	cvt.u64.u32 	%rd115, %r572;
	and.b64  	%rd116, %rd115, 64;
	mov.u64 	%rd117, __cudart_sin_cos_coeffs;
	add.s64 	%rd118, %rd117, %rd116;
	mul.rn.f64 	%fd1291, %fd3578, %fd3578;
	and.b32  	%r573, %r1095, 1;
	setp.eq.b32 	%p103, %r573, 1;
	selp.f64 	%fd1292, 0dBDA8FF8320FD8164, 0d3DE5DB65F9785EBA, %p103;
	ld.global.nc.v2.f64 	{%fd1293, %fd1294}, [%rd118];
	fma.rn.f64 	%fd1295, %fd1292, %fd1291, %fd1293;
	fma.rn.f64 	%fd1296, %fd1295, %fd1291, %fd1294;
	ld.global.nc.v2.f64 	{%fd1297, %fd1298}, [%rd118+16];
	fma.rn.f64 	%fd1299, %fd1296, %fd1291, %fd1297;
	fma.rn.f64 	%fd1300, %fd1299, %fd1291, %fd1298;
	ld.global.nc.v2.f64 	{%fd1301, %fd1302}, [%rd118+32];
	fma.rn.f64 	%fd1303, %fd1300, %fd1291, %fd1301;
	fma.rn.f64 	%fd1304, %fd1303, %fd1291, %fd1302;
	fma.rn.f64 	%fd1305, %fd1304, %fd3578, %fd3578;
	fma.rn.f64 	%fd1306, %fd1304, %fd1291, 0d3FF0000000000000;
	selp.f64 	%fd1307, %fd1306, %fd1305, %p103;
	and.b32  	%r574, %r1095, 2;
	setp.eq.s32 	%p104, %r574, 0;
	mov.f64 	%fd1308, 0d0000000000000000;
	sub.f64 	%fd1309, %fd1308, %fd1307;
	selp.f64 	%fd167, %fd1307, %fd1309, %p104;
	@%p102 bra 	$L__BB2_114;
	mov.f64 	%fd1315, 0d0000000000000000;
	mul.rn.f64 	%fd3579, %fd60, %fd1315;
	mov.b32 	%r1096, 0;
	bra.uni 	$L__BB2_116;
$L__BB2_114:
	mul.f64 	%fd1310, %fd60, 0d3FE45F306DC9C883;
	cvt.rni.s32.f64 	%r1096, %fd1310;
	cvt.rn.f64.s32 	%fd1311, %r1096;
	fma.rn.f64 	%fd1312, %fd1311, 0dBFF921FB54442D18, %fd60;
	fma.rn.f64 	%fd1313, %fd1311, 0dBC91A62633145C00, %fd1312;
	fma.rn.f64 	%fd3579, %fd1311, 0dB97B839A252049C0, %fd1313;
	setp.ltu.f64 	%p105, %fd61, 0d41E0000000000000;
	@%p105 bra 	$L__BB2_116;
	{ // callseq 27, 0
	.param .b64 param0;
	st.param.f64 	[param0], %fd60;
	.param .align 16 .b8 retval0[16];
	call.uni (retval0), 
	__internal_trig_reduction_slowpathd, 
	(
	param0
	);
	ld.param.f64 	%fd3579, [retval0];
	ld.param.b32 	%r1096, [retval0+8];
	} // callseq 27
$L__BB2_116:
	shl.b32 	%r577, %r1096, 6;
	cvt.u64.u32 	%rd119, %r577;
	and.b64  	%rd120, %rd119, 64;
	mov.u64 	%rd121, __cudart_sin_cos_coeffs;
	add.s64 	%rd122, %rd121, %rd120;
	mul.rn.f64 	%fd1316, %fd3579, %fd3579;
	and.b32  	%r578, %r1096, 1;
	setp.eq.b32 	%p107, %r578, 1;
	selp.f64 	%fd1317, 0dBDA8FF8320FD8164, 0d3DE5DB65F9785EBA, %p107;
	ld.global.nc.v2.f64 	{%fd1318, %fd1319}, [%rd122];
	fma.rn.f64 	%fd1320, %fd1317, %fd1316, %fd1318;
	fma.rn.f64 	%fd1321, %fd1320, %fd1316, %fd1319;
	ld.global.nc.v2.f64 	{%fd1322, %fd1323}, [%rd122+16];
	fma.rn.f64 	%fd1324, %fd1321, %fd1316, %fd1322;
	fma.rn.f64 	%fd1325, %fd1324, %fd1316, %fd1323;
	ld.global.nc.v2.f64 	{%fd1326, %fd1327}, [%rd122+32];
	fma.rn.f64 	%fd1328, %fd1325, %fd1316, %fd1326;
	fma.rn.f64 	%fd1329, %fd1328, %fd1316, %fd1327;
	fma.rn.f64 	%fd1330, %fd1329, %fd3579, %fd3579;
	fma.rn.f64 	%fd1331, %fd1329, %fd1316, 0d3FF0000000000000;
	selp.f64 	%fd1332, %fd1331, %fd1330, %p107;
	and.b32  	%r579, %r1096, 2;
	setp.eq.s32 	%p108, %r579, 0;
	mov.f64 	%fd1333, 0d0000000000000000;
	sub.f64 	%fd1334, %fd1333, %fd1332;
	selp.f64 	%fd1335, %fd1332, %fd1334, %p108;
	mul.f64 	%fd172, %fd167, %fd1335;
	@%p82 bra 	$L__BB2_118;
	mov.f64 	%fd1341, 0d0000000000000000;
	mul.rn.f64 	%fd3580, %fd69, %fd1341;
	mov.b32 	%r1097, 0;
	bra.uni 	$L__BB2_120;
$L__BB2_118:
	mul.f64 	%fd1336, %fd69, 0d3FE45F306DC9C883;
	cvt.rni.s32.f64 	%r1097, %fd1336;
	cvt.rn.f64.s32 	%fd1337, %r1097;
	fma.rn.f64 	%fd1338, %fd1337, 0dBFF921FB54442D18, %fd69;
	fma.rn.f64 	%fd1339, %fd1337, 0dBC91A62633145C00, %fd1338;
	fma.rn.f64 	%fd3580, %fd1337, 0dB97B839A252049C0, %fd1339;
	setp.ltu.f64 	%p109, %fd70, 0d41E0000000000000;
	@%p109 bra 	$L__BB2_120;
	{ // callseq 28, 0
	.param .b64 param0;
	st.param.f64 	[param0], %fd69;
	.param .align 16 .b8 retval0[16];
	call.uni (retval0), 
	__internal_trig_reduction_slowpathd, 
	(
	param0
	);
	ld.param.f64 	%fd3580, [retval0];
	ld.param.b32 	%r1097, [retval0+8];
	} // callseq 28
$L__BB2_120:
	ld.const.f64 	%fd177, [%rd455];
	shl.b32 	%r582, %r1097, 6;
	cvt.u64.u32 	%rd123, %r582;
	and.b64  	%rd124, %rd123, 64;
	mov.u64 	%rd125, __cudart_sin_cos_coeffs;
	add.s64 	%rd126, %rd125, %rd124;
	mul.rn.f64 	%fd1342, %fd3580, %fd3580;
	and.b32  	%r583, %r1097, 1;
	setp.eq.b32 	%p111, %r583, 1;
	selp.f64 	%fd1343, 0dBDA8FF8320FD8164, 0d3DE5DB65F9785EBA, %p111;
	ld.global.nc.v2.f64 	{%fd1344, %fd1345}, [%rd126];
	fma.rn.f64 	%fd1346, %fd1343, %fd1342, %fd1344;
	fma.rn.f64 	%fd1347, %fd1346, %fd1342, %fd1345;
	ld.global.nc.v2.f64 	{%fd1348, %fd1349}, [%rd126+16];
	fma.rn.f64 	%fd1350, %fd1347, %fd1342, %fd1348;
	fma.rn.f64 	%fd1351, %fd1350, %fd1342, %fd1349;
	ld.global.nc.v2.f64 	{%fd1352, %fd1353}, [%rd126+32];
	fma.rn.f64 	%fd1354, %fd1351, %fd1342, %fd1352;
	fma.rn.f64 	%fd1355, %fd1354, %fd1342, %fd1353;
	fma.rn.f64 	%fd1356, %fd1355, %fd3580, %fd3580;
	fma.rn.f64 	%fd1357, %fd1355, %fd1342, 0d3FF0000000000000;
	selp.f64 	%fd1358, %fd1357, %fd1356, %p111;
	and.b32  	%r584, %r1097, 2;
	setp.eq.s32 	%p112, %r584, 0;
	mov.f64 	%fd1359, 0d0000000000000000;
	sub.f64 	%fd1360, %fd1359, %fd1358;
	selp.f64 	%fd178, %fd1358, %fd1360, %p112;
	@%p70 bra 	$L__BB2_122;
	mov.f64 	%fd1366, 0d0000000000000000;
	mul.rn.f64 	%fd3581, %fd177, %fd1366;
	mov.b32 	%r1098, 0;
	bra.uni 	$L__BB2_124;
$L__BB2_122:
	mul.f64 	%fd1361, %fd177, 0d3FE45F306DC9C883;
	cvt.rni.s32.f64 	%r1098, %fd1361;
	cvt.rn.f64.s32 	%fd1362, %r1098;
	fma.rn.f64 	%fd1363, %fd1362, 0dBFF921FB54442D18, %fd177;
	fma.rn.f64 	%fd1364, %fd1362, 0dBC91A62633145C00, %fd1363;
	fma.rn.f64 	%fd3581, %fd1362, 0dB97B839A252049C0, %fd1364;
	setp.ltu.f64 	%p113, %fd78, 0d41E0000000000000;
	@%p113 bra 	$L__BB2_124;
	{ // callseq 29, 0
	.param .b64 param0;
	st.param.f64 	[param0], %fd177;
	.param .align 16 .b8 retval0[16];
	call.uni (retval0), 
	__internal_trig_reduction_slowpathd, 
	(
	param0
	);
	ld.param.f64 	%fd3581, [retval0];
	ld.param.b32 	%r1098, [retval0+8];
	} // callseq 29
$L__BB2_124:
	shl.b32 	%r587, %r1098, 6;
	cvt.u64.u32 	%rd127, %r587;
	and.b64  	%rd128, %rd127, 64;
	mov.u64 	%rd129, __cudart_sin_cos_coeffs;
	add.s64 	%rd130, %rd129, %rd128;
	mul.rn.f64 	%fd1367, %fd3581, %fd3581;
	and.b32  	%r588, %r1098, 1;
	setp.eq.b32 	%p115, %r588, 1;
	selp.f64 	%fd1368, 0dBDA8FF8320FD8164, 0d3DE5DB65F9785EBA, %p115;
	ld.global.nc.v2.f64 	{%fd1369, %fd1370}, [%rd130];
	fma.rn.f64 	%fd1371, %fd1368, %fd1367, %fd1369;
	fma.rn.f64 	%fd1372, %fd1371, %fd1367, %fd1370;
	ld.global.nc.v2.f64 	{%fd1373, %fd1374}, [%rd130+16];
	fma.rn.f64 	%fd1375, %fd1372, %fd1367, %fd1373;
	fma.rn.f64 	%fd1376, %fd1375, %fd1367, %fd1374;
	ld.global.nc.v2.f64 	{%fd1377, %fd1378}, [%rd130+32];
	fma.rn.f64 	%fd1379, %fd1376, %fd1367, %fd1377;
	fma.rn.f64 	%fd1380, %fd1379, %fd1367, %fd1378;
	fma.rn.f64 	%fd1381, %fd1380, %fd3581, %fd3581;
	fma.rn.f64 	%fd1382, %fd1380, %fd1367, 0d3FF0000000000000;
	selp.f64 	%fd1383, %fd1382, %fd1381, %p115;
	and.b32  	%r589, %r1098, 2;
	setp.eq.s32 	%p116, %r589, 0;
	mov.f64 	%fd1384, 0d0000000000000000;
	sub.f64 	%fd1385, %fd1384, %fd1383;
	selp.f64 	%fd1386, %fd1383, %fd1385, %p116;
	mul.f64 	%fd183, %fd178, %fd1386;
	@%p90 bra 	$L__BB2_126;
	mov.f64 	%fd1392, 0d0000000000000000;
	mul.rn.f64 	%fd3582, %fd85, %fd1392;
	mov.b32 	%r1099, 0;
	bra.uni 	$L__BB2_128;
$L__BB2_126:
	mul.f64 	%fd1387, %fd85, 0d3FE45F306DC9C883;
	cvt.rni.s32.f64 	%r1099, %fd1387;
	cvt.rn.f64.s32 	%fd1388, %r1099;
	fma.rn.f64 	%fd1389, %fd1388, 0dBFF921FB54442D18, %fd85;
	fma.rn.f64 	%fd1390, %fd1388, 0dBC91A62633145C00, %fd1389;
	fma.rn.f64 	%fd3582, %fd1388, 0dB97B839A252049C0, %fd1390;
	setp.ltu.f64 	%p117, %fd86, 0d41E0000000000000;
	@%p117 bra 	$L__BB2_128;
	{ // callseq 30, 0
	.param .b64 param0;
	st.param.f64 	[param0], %fd85;
	.param .align 16 .b8 retval0[16];
	call.uni (retval0), 
	__internal_trig_reduction_slowpathd, 
	(
	param0
	);
	ld.param.f64 	%fd3582, [retval0];
	ld.param.b32 	%r1099, [retval0+8];
	} // callseq 30
$L__BB2_128:
	setp.neu.f64 	%p118, %fd78, 0d7FF0000000000000;
	shl.b32 	%r592, %r1099, 6;
	cvt.u64.u32 	%rd131, %r592;
	and.b64  	%rd132, %rd131, 64;
	mov.u64 	%rd133, __cudart_sin_cos_coeffs;
	add.s64 	%rd134, %rd133, %rd132;
	mul.rn.f64 	%fd1393, %fd3582, %fd3582;
	and.b32  	%r593, %r1099, 1;
	setp.eq.b32 	%p119, %r593, 1;
	selp.f64 	%fd1394, 0dBDA8FF8320FD8164, 0d3DE5DB65F9785EBA, %p119;
	ld.global.nc.v2.f64 	{%fd1395, %fd1396}, [%rd134];
	fma.rn.f64 	%fd1397, %fd1394, %fd1393, %fd1395;
	fma.rn.f64 	%fd1398, %fd1397, %fd1393, %fd1396;
	ld.global.nc.v2.f64 	{%fd1399, %fd1400}, [%rd134+16];
	fma.rn.f64 	%fd1401, %fd1398, %fd1393, %fd1399;
	fma.rn.f64 	%fd1402, %fd1401, %fd1393, %fd1400;
	ld.global.nc.v2.f64 	{%fd1403, %fd1404}, [%rd134+32];
	fma.rn.f64 	%fd1405, %fd1402, %fd1393, %fd1403;
	fma.rn.f64 	%fd1406, %fd1405, %fd1393, %fd1404;
	fma.rn.f64 	%fd1407, %fd1406, %fd3582, %fd3582;
	fma.rn.f64 	%fd1408, %fd1406, %fd1393, 0d3FF0000000000000;
	selp.f64 	%fd1409, %fd1408, %fd1407, %p119;
	and.b32  	%r594, %r1099, 2;
	setp.eq.s32 	%p120, %r594, 0;
	mov.f64 	%fd1410, 0d0000000000000000;
	sub.f64 	%fd1411, %fd1410, %fd1409;
	selp.f64 	%fd188, %fd1409, %fd1411, %p120;
	@%p118 bra 	$L__BB2_130;
	mov.f64 	%fd1417, 0d0000000000000000;
	mul.rn.f64 	%fd3584, %fd177, %fd1417;
	mov.b32 	%r1101, 1;
	bra.uni 	$L__BB2_133;
$L__BB2_130:
	mul.f64 	%fd1412, %fd177, 0d3FE45F306DC9C883;
	cvt.rni.s32.f64 	%r1100, %fd1412;
	cvt.rn.f64.s32 	%fd1413, %r1100;
	fma.rn.f64 	%fd1414, %fd1413, 0dBFF921FB54442D18, %fd177;
	fma.rn.f64 	%fd1415, %fd1413, 0dBC91A62633145C00, %fd1414;
	fma.rn.f64 	%fd3584, %fd1413, 0dB97B839A252049C0, %fd1415;
	setp.ltu.f64 	%p121, %fd78, 0d41E0000000000000;
	@%p121 bra 	$L__BB2_132;
	{ // callseq 31, 0
	.param .b64 param0;
	st.param.f64 	[param0], %fd177;
	.param .align 16 .b8 retval0[16];
	call.uni (retval0), 
	__internal_trig_reduction_slowpathd, 
	(
	param0
	);
	ld.param.f64 	%fd3584, [retval0];
	ld.param.b32 	%r1100, [retval0+8];
	} // callseq 31
$L__BB2_132:
	add.s32 	%r1101, %r1100, 1;
$L__BB2_133:
	shl.b32 	%r597, %r1101, 6;
	cvt.u64.u32 	%rd135, %r597;
	and.b64  	%rd136, %rd135, 64;
	mov.u64 	%rd137, __cudart_sin_cos_coeffs;
	add.s64 	%rd138, %rd137, %rd136;
	mul.rn.f64 	%fd1418, %fd3584, %fd3584;
	and.b32  	%r598, %r1101, 1;
	setp.eq.b32 	%p123, %r598, 1;
	selp.f64 	%fd1419, 0dBDA8FF8320FD8164, 0d3DE5DB65F9785EBA, %p123;
	ld.global.nc.v2.f64 	{%fd1420, %fd1421}, [%rd138];
	fma.rn.f64 	%fd1422, %fd1419, %fd1418, %fd1420;
	fma.rn.f64 	%fd1423, %fd1422, %fd1418, %fd1421;
	ld.global.nc.v2.f64 	{%fd1424, %fd1425}, [%rd138+16];
	fma.rn.f64 	%fd1426, %fd1423, %fd1418, %fd1424;
	fma.rn.f64 	%fd1427, %fd1426, %fd1418, %fd1425;
	ld.global.nc.v2.f64 	{%fd1428, %fd1429}, [%rd138+32];
	fma.rn.f64 	%fd1430, %fd1427, %fd1418, %fd1428;
	fma.rn.f64 	%fd1431, %fd1430, %fd1418, %fd1429;
	fma.rn.f64 	%fd1432, %fd1431, %fd3584, %fd3584;
	fma.rn.f64 	%fd1433, %fd1431, %fd1418, 0d3FF0000000000000;
	selp.f64 	%fd1434, %fd1433, %fd1432, %p123;
	and.b32  	%r599, %r1101, 2;
	setp.eq.s32 	%p124, %r599, 0;
	mov.f64 	%fd1435, 0d0000000000000000;
	sub.f64 	%fd1436, %fd1435, %fd1434;
	selp.f64 	%fd1437, %fd1434, %fd1436, %p124;
	fma.rn.f64 	%fd1438, %fd188, %fd1437, %fd183;
	mul.f64 	%fd1439, %fd172, %fd1438;
	mul.f64 	%fd1440, %fd3538, %fd1439;
	fma.rn.f64 	%fd194, %fd3539, %fd161, %fd1440;
	@%p102 bra 	$L__BB2_135;
	mov.f64 	%fd1446, 0d0000000000000000;
	mul.rn.f64 	%fd3586, %fd60, %fd1446;
	mov.b32 	%r1103, 1;
	bra.uni 	$L__BB2_138;
$L__BB2_135:
	mul.f64 	%fd1441, %fd60, 0d3FE45F306DC9C883;
	cvt.rni.s32.f64 	%r1102, %fd1441;
	cvt.rn.f64.s32 	%fd1442, %r1102;
	fma.rn.f64 	%fd1443, %fd1442, 0dBFF921FB54442D18, %fd60;
	fma.rn.f64 	%fd1444, %fd1442, 0dBC91A62633145C00, %fd1443;
	fma.rn.f64 	%fd3586, %fd1442, 0dB97B839A252049C0, %fd1444;
	setp.ltu.f64 	%p125, %fd61, 0d41E0000000000000;
	@%p125 bra 	$L__BB2_137;
	{ // callseq 32, 0
	.param .b64 param0;
	st.param.f64 	[param0], %fd60;
	.param .align 16 .b8 retval0[16];
	call.uni (retval0), 
	__internal_trig_reduction_slowpathd, 
	(
	param0
	);
	ld.param.f64 	%fd3586, [retval0];
	ld.param.b32 	%r1102, [retval0+8];
	} // callseq 32
$L__BB2_137:
	add.s32 	%r1103, %r1102, 1;
$L__BB2_138:
	setp.neu.f64 	%p126, %fd70, 0d7FF0000000000000;
	shl.b32 	%r602, %r1103, 6;
	cvt.u64.u32 	%rd139, %r602;
	and.b64  	%rd140, %rd139, 64;
	mov.u64 	%rd141, __cudart_sin_cos_coeffs;
	add.s64 	%rd142, %rd141, %rd140;
	mul.rn.f64 	%fd1447, %fd3586, %fd3586;
	and.b32  	%r603, %r1103, 1;
	setp.eq.b32 	%p127, %r603, 1;
	selp.f64 	%fd1448, 0dBDA8FF8320FD8164, 0d3DE5DB65F9785EBA, %p127;
	ld.global.nc.v2.f64 	{%fd1449, %fd1450}, [%rd142];
	fma.rn.f64 	%fd1451, %fd1448, %fd1447, %fd1449;
	fma.rn.f64 	%fd1452, %fd1451, %fd1447, %fd1450;
	ld.global.nc.v2.f64 	{%fd1453, %fd1454}, [%rd142+16];
	fma.rn.f64 	%fd1455, %fd1452, %fd1447, %fd1453;
	fma.rn.f64 	%fd1456, %fd1455, %fd1447, %fd1454;
	ld.global.nc.v2.f64 	{%fd1457, %fd1458}, [%rd142+32];
	fma.rn.f64 	%fd1459, %fd1456, %fd1447, %fd1457;
	fma.rn.f64 	%fd1460, %fd1459, %fd1447, %fd1458;
	fma.rn.f64 	%fd1461, %fd1460, %fd3586, %fd3586;
	fma.rn.f64 	%fd1462, %fd1460, %fd1447, 0d3FF0000000000000;
	selp.f64 	%fd1463, %fd1462, %fd1461, %p127;
	and.b32  	%r604, %r1103, 2;
	setp.eq.s32 	%p128, %r604, 0;
	mov.f64 	%fd1464, 0d0000000000000000;
	sub.f64 	%fd1465, %fd1464, %fd1463;
	selp.f64 	%fd200, %fd1463, %fd1465, %p128;
	@%p126 bra 	$L__BB2_140;
	mov.f64 	%fd1471, 0d0000000000000000;
	mul.rn.f64 	%fd3587, %fd69, %fd1471;
	mov.b32 	%r1104, 0;
	bra.uni 	$L__BB2_142;
$L__BB2_140:
	mul.f64 	%fd1466, %fd69, 0d3FE45F306DC9C883;
	cvt.rni.s32.f64 	%r1104, %fd1466;
	cvt.rn.f64.s32 	%fd1467, %r1104;
	fma.rn.f64 	%fd1468, %fd1467, 0dBFF921FB54442D18, %fd69;
	fma.rn.f64 	%fd1469, %fd1467, 0dBC91A62633145C00, %fd1468;
	fma.rn.f64 	%fd3587, %fd1467, 0dB97B839A252049C0, %fd1469;
	setp.ltu.f64 	%p129, %fd70, 0d41E0000000000000;
	@%p129 bra 	$L__BB2_142;
	{ // callseq 33, 0
	.param .b64 param0;
	st.param.f64 	[param0], %fd69;
	.param .align 16 .b8 retval0[16];
	call.uni (retval0), 
	__internal_trig_reduction_slowpathd, 
	(
	param0
	);
	ld.param.f64 	%fd3587, [retval0];
	ld.param.b32 	%r1104, [retval0+8];
	} // callseq 33
$L__BB2_142:
	ld.const.f64 	%fd205, [%rd455];
	shl.b32 	%r607, %r1104, 6;
	cvt.u64.u32 	%rd143, %r607;
	and.b64  	%rd144, %rd143, 64;
	mov.u64 	%rd145, __cudart_sin_cos_coeffs;
	add.s64 	%rd146, %rd145, %rd144;
	mul.rn.f64 	%fd1472, %fd3587, %fd3587;
	and.b32  	%r608, %r1104, 1;
	setp.eq.b32 	%p131, %r608, 1;
	selp.f64 	%fd1473, 0dBDA8FF8320FD8164, 0d3DE5DB65F9785EBA, %p131;
	ld.global.nc.v2.f64 	{%fd1474, %fd1475}, [%rd146];
	fma.rn.f64 	%fd1476, %fd1473, %fd1472, %fd1474;
	fma.rn.f64 	%fd1477, %fd1476, %fd1472, %fd1475;
	ld.global.nc.v2.f64 	{%fd1478, %fd1479}, [%rd146+16];
	fma.rn.f64 	%fd1480, %fd1477, %fd1472, %fd1478;
	fma.rn.f64 	%fd1481, %fd1480, %fd1472, %fd1479;
	ld.global.nc.v2.f64 	{%fd1482, %fd1483}, [%rd146+32];
	fma.rn.f64 	%fd1484, %fd1481, %fd1472, %fd1482;
	fma.rn.f64 	%fd1485, %fd1484, %fd1472, %fd1483;
	fma.rn.f64 	%fd1486, %fd1485, %fd3587, %fd3587;
	fma.rn.f64 	%fd1487, %fd1485, %fd1472, 0d3FF0000000000000;
	selp.f64 	%fd1488, %fd1487, %fd1486, %p131;
	and.b32  	%r609, %r1104, 2;
	setp.eq.s32 	%p132, %r609, 0;
	mov.f64 	%fd1489, 0d0000000000000000;
	sub.f64 	%fd1490, %fd1489, %fd1488;
	selp.f64 	%fd206, %fd1488, %fd1490, %p132;
	@%p118 bra 	$L__BB2_144;
	mov.f64 	%fd1496, 0d0000000000000000;
	mul.rn.f64 	%fd3589, %fd205, %fd1496;
	mov.b32 	%r1106, 1;
	bra.uni 	$L__BB2_147;
$L__BB2_144:
	mul.f64 	%fd1491, %fd205, 0d3FE45F306DC9C883;
	cvt.rni.s32.f64 	%r1105, %fd1491;
	cvt.rn.f64.s32 	%fd1492, %r1105;
	fma.rn.f64 	%fd1493, %fd1492, 0dBFF921FB54442D18, %fd205;
	fma.rn.f64 	%fd1494, %fd1492, 0dBC91A62633145C00, %fd1493;
	fma.rn.f64 	%fd3589, %fd1492, 0dB97B839A252049C0, %fd1494;
	setp.ltu.f64 	%p133, %fd78, 0d41E0000000000000;
	@%p133 bra 	$L__BB2_146;
	{ // callseq 34, 0
	.param .b64 param0;
	st.param.f64 	[param0], %fd205;
	.param .align 16 .b8 retval0[16];
	call.uni (retval0), 
	__internal_trig_reduction_slowpathd, 
	(
	param0
	);
	ld.param.f64 	%fd3589, [retval0];
	ld.param.b32 	%r1105, [retval0+8];
	} // callseq 34
$L__BB2_146:
	add.s32 	%r1106, %r1105, 1;
$L__BB2_147:
	setp.neu.f64 	%p134, %fd86, 0d7FF0000000000000;
	shl.b32 	%r612, %r1106, 6;
	cvt.u64.u32 	%rd147, %r612;
	and.b64  	%rd148, %rd147, 64;
	mov.u64 	%rd149, __cudart_sin_cos_coeffs;
	add.s64 	%rd150, %rd149, %rd148;
	mul.rn.f64 	%fd1497, %fd3589, %fd3589;
	and.b32  	%r613, %r1106, 1;
	setp.eq.b32 	%p135, %r613, 1;
	selp.f64 	%fd1498, 0dBDA8FF8320FD8164, 0d3DE5DB65F9785EBA, %p135;
	ld.global.nc.v2.f64 	{%fd1499, %fd1500}, [%rd150];
	fma.rn.f64 	%fd1501, %fd1498, %fd1497, %fd1499;
	fma.rn.f64 	%fd1502, %fd1501, %fd1497, %fd1500;
	ld.global.nc.v2.f64 	{%fd1503, %fd1504}, [%rd150+16];
	fma.rn.f64 	%fd1505, %fd1502, %fd1497, %fd1503;
	fma.rn.f64 	%fd1506, %fd1505, %fd1497, %fd1504;
	ld.global.nc.v2.f64 	{%fd1507, %fd1508}, [%rd150+32];
	fma.rn.f64 	%fd1509, %fd1506, %fd1497, %fd1507;
	fma.rn.f64 	%fd1510, %fd1509, %fd1497, %fd1508;
	fma.rn.f64 	%fd1511, %fd1510, %fd3589, %fd3589;
	fma.rn.f64 	%fd1512, %fd1510, %fd1497, 0d3FF0000000000000;
	selp.f64 	%fd1513, %fd1512, %fd1511, %p135;
	and.b32  	%r614, %r1106, 2;
	setp.eq.s32 	%p136, %r614, 0;
	mov.f64 	%fd1514, 0d0000000000000000;
	sub.f64 	%fd1515, %fd1514, %fd1513;
	selp.f64 	%fd1516, %fd1513, %fd1515, %p136;
	mul.f64 	%fd212, %fd206, %fd1516;
	@%p134 bra 	$L__BB2_149;
	mov.f64 	%fd1522, 0d0000000000000000;
	mul.rn.f64 	%fd3590, %fd85, %fd1522;
	mov.b32 	%r1107, 0;
	bra.uni 	$L__BB2_151;
$L__BB2_149:
	mul.f64 	%fd1517, %fd85, 0d3FE45F306DC9C883;
	cvt.rni.s32.f64 	%r1107, %fd1517;
	cvt.rn.f64.s32 	%fd1518, %r1107;
	fma.rn.f64 	%fd1519, %fd1518, 0dBFF921FB54442D18, %fd85;
	fma.rn.f64 	%fd1520, %fd1518, 0dBC91A62633145C00, %fd1519;
	fma.rn.f64 	%fd3590, %fd1518, 0dB97B839A252049C0, %fd1520;
	setp.ltu.f64 	%p137, %fd86, 0d41E0000000000000;
	@%p137 bra 	$L__BB2_151;
	{ // callseq 35, 0
	.param .b64 param0;
	st.param.f64 	[param0], %fd85;
	.param .align 16 .b8 retval0[16];
	call.uni (retval0), 
	__internal_trig_reduction_slowpathd, 
	(
	param0
	);
	ld.param.f64 	%fd3590, [retval0];
	ld.param.b32 	%r1107, [retval0+8];
	} // callseq 35
$L__BB2_151:
	shl.b32 	%r617, %r1107, 6;
	cvt.u64.u32 	%rd151, %r617;
	and.b64  	%rd152, %rd151, 64;
	mov.u64 	%rd153, __cudart_sin_cos_coeffs;
	add.s64 	%rd154, %rd153, %rd152;
	mul.rn.f64 	%fd1523, %fd3590, %fd3590;
	and.b32  	%r618, %r1107, 1;
	setp.eq.b32 	%p139, %r618, 1;
	selp.f64 	%fd1524, 0dBDA8FF8320FD8164, 0d3DE5DB65F9785EBA, %p139;
	ld.global.nc.v2.f64 	{%fd1525, %fd1526}, [%rd154];
	fma.rn.f64 	%fd1527, %fd1524, %fd1523, %fd1525;
	fma.rn.f64 	%fd1528, %fd1527, %fd1523, %fd1526;
	ld.global.nc.v2.f64 	{%fd1529, %fd1530}, [%rd154+16];
	fma.rn.f64 	%fd1531, %fd1528, %fd1523, %fd1529;
	fma.rn.f64 	%fd1532, %fd1531, %fd1523, %fd1530;
	ld.global.nc.v2.f64 	{%fd1533, %fd1534}, [%rd154+32];
	fma.rn.f64 	%fd1535, %fd1532, %fd1523, %fd1533;
	fma.rn.f64 	%fd1536, %fd1535, %fd1523, %fd1534;
	fma.rn.f64 	%fd1537, %fd1536, %fd3590, %fd3590;
	fma.rn.f64 	%fd1538, %fd1536, %fd1523, 0d3FF0000000000000;
	selp.f64 	%fd1539, %fd1538, %fd1537, %p139;
	and.b32  	%r619, %r1107, 2;
	setp.eq.s32 	%p140, %r619, 0;
	mov.f64 	%fd1540, 0d0000000000000000;
	sub.f64 	%fd1541, %fd1540, %fd1539;
	selp.f64 	%fd217, %fd1539, %fd1541, %p140;
	@%p118 bra 	$L__BB2_153;
	mov.f64 	%fd1547, 0d0000000000000000;
	mul.rn.f64 	%fd3591, %fd205, %fd1547;
	mov.b32 	%r1108, 0;
	bra.uni 	$L__BB2_155;
$L__BB2_153:
	mul.f64 	%fd1542, %fd205, 0d3FE45F306DC9C883;
	cvt.rni.s32.f64 	%r1108, %fd1542;
	cvt.rn.f64.s32 	%fd1543, %r1108;
	fma.rn.f64 	%fd1544, %fd1543, 0dBFF921FB54442D18, %fd205;
	fma.rn.f64 	%fd1545, %fd1543, 0dBC91A62633145C00, %fd1544;
	fma.rn.f64 	%fd3591, %fd1543, 0dB97B839A252049C0, %fd1545;
	setp.ltu.f64 	%p141, %fd78, 0d41E0000000000000;
	@%p141 bra 	$L__BB2_155;
	{ // callseq 36, 0
	.param .b64 param0;
	st.param.f64 	[param0], %fd205;
	.param .align 16 .b8 retval0[16];
	call.uni (retval0), 
	__internal_trig_reduction_slowpathd, 
	(
	param0
	);
	ld.param.f64 	%fd3591, [retval0];
	ld.param.b32 	%r1108, [retval0+8];
	} // callseq 36
$L__BB2_155:
	shl.b32 	%r622, %r1108, 6;
	cvt.u64.u32 	%rd155, %r622;
	and.b64  	%rd156, %rd155, 64;
	mov.u64 	%rd157, __cudart_sin_cos_coeffs;
	add.s64 	%rd158, %rd157, %rd156;
	mul.rn.f64 	%fd1548, %fd3591, %fd3591;
	and.b32  	%r623, %r1108, 1;
	setp.eq.b32 	%p142, %r623, 1;
	selp.f64 	%fd1549, 0dBDA8FF8320FD8164, 0d3DE5DB65F9785EBA, %p142;
	ld.global.nc.v2.f64 	{%fd1550, %fd1551}, [%rd158];
	fma.rn.f64 	%fd1552, %fd1549, %fd1548, %fd1550;
	fma.rn.f64 	%fd1553, %fd1552, %fd1548, %fd1551;
	ld.global.nc.v2.f64 	{%fd1554, %fd1555}, [%rd158+16];
	fma.rn.f64 	%fd1556, %fd1553, %fd1548, %fd1554;
	fma.rn.f64 	%fd1557, %fd1556, %fd1548, %fd1555;
	ld.global.nc.v2.f64 	{%fd1558, %fd1559}, [%rd158+32];
	fma.rn.f64 	%fd1560, %fd1557, %fd1548, %fd1558;
	fma.rn.f64 	%fd1561, %fd1560, %fd1548, %fd1559;
	fma.rn.f64 	%fd1562, %fd1561, %fd3591, %fd3591;
	fma.rn.f64 	%fd1563, %fd1561, %fd1548, 0d3FF0000000000000;
	selp.f64 	%fd1564, %fd1563, %fd1562, %p142;
	and.b32  	%r624, %r1108, 2;
	setp.eq.s32 	%p143, %r624, 0;
	mov.f64 	%fd1565, 0d0000000000000000;
	sub.f64 	%fd1566, %fd1565, %fd1564;
	selp.f64 	%fd1567, %fd1564, %fd1566, %p143;
	mul.f64 	%fd1568, %fd217, %fd1567;
	sub.f64 	%fd1569, %fd212, %fd1568;
	mul.f64 	%fd1570, %fd200, %fd1569;
	mul.f64 	%fd1571, %fd3538, %fd1570;
	sub.f64 	%fd1572, %fd194, %fd1571;
	mul.f64 	%fd1573, %fd133, %fd1572;
	div.rn.f64 	%fd1577, %fd1573, %fd1576;
	add.f64 	%fd1578, %fd128, %fd1577;
	add.f64 	%fd1579, %fd15, %fd1578;
	mov.u32 	%r625, %tid.x;
	shl.b32 	%r626, %r625, 3;
	mov.u32 	%r627, _ZZ11paths_eulerPdS_S_E4vxnn;
	add.s32 	%r628, %r627, %r626;
	st.shared.f64 	[%r628], %fd1579;
	bar.sync 	0;
	mov.u32 	%r629, _ZZ11paths_eulerPdS_S_E4vynn;
	add.s32 	%r630, %r629, %r626;
	ld.shared.f64 	%fd222, [%r630];
	bar.sync 	0;
	ld.global.f64 	%fd1580, [%rd453];
	mul.f64 	%fd223, %fd1580, %fd701;
	bar.sync 	0;
	ld.global.f64 	%fd224, [%rd453];
	ld.global.f64 	%fd225, [%rd454];
	abs.f64 	%fd226, %fd225;
	setp.neu.f64 	%p144, %fd226, 0d7FF0000000000000;
	@%p144 bra 	$L__BB2_157;
	mov.f64 	%fd1586, 0d0000000000000000;
	mul.rn.f64 	%fd3592, %fd225, %fd1586;
	mov.b32 	%r1109, 0;
	bra.uni 	$L__BB2_159;
$L__BB2_157:
	mul.f64 	%fd1581, %fd225, 0d3FE45F306DC9C883;
	cvt.rni.s32.f64 	%r1109, %fd1581;
	cvt.rn.f64.s32 	%fd1582, %r1109;
	fma.rn.f64 	%fd1583, %fd1582, 0dBFF921FB54442D18, %fd225;
	fma.rn.f64 	%fd1584, %fd1582, 0dBC91A62633145C00, %fd1583;
	fma.rn.f64 	%fd3592, %fd1582, 0dB97B839A252049C0, %fd1584;
	setp.ltu.f64 	%p145, %fd226, 0d41E0000000000000;
	@%p145 bra 	$L__BB2_159;
	{ // callseq 37, 0
	.param .b64 param0;
	st.param.f64 	[param0], %fd225;
	.param .align 16 .b8 retval0[16];
	call.uni (retval0), 
	__internal_trig_reduction_slowpathd, 
	(
	param0
	);
	ld.param.f64 	%fd3592, [retval0];
	ld.param.b32 	%r1109, [retval0+8];
	} // callseq 37
$L__BB2_159:
	shl.b32 	%r633, %r1109, 6;
	cvt.u64.u32 	%rd159, %r633;
	and.b64  	%rd160, %rd159, 64;
	mov.u64 	%rd161, __cudart_sin_cos_coeffs;
	add.s64 	%rd162, %rd161, %rd160;
	mul.rn.f64 	%fd1587, %fd3592, %fd3592;
	and.b32  	%r634, %r1109, 1;
	setp.eq.b32 	%p146, %r634, 1;
	selp.f64 	%fd1588, 0dBDA8FF8320FD8164, 0d3DE5DB65F9785EBA, %p146;
	ld.global.nc.v2.f64 	{%fd1589, %fd1590}, [%rd162];
	fma.rn.f64 	%fd1591, %fd1588, %fd1587, %fd1589;
	fma.rn.f64 	%fd1592, %fd1591, %fd1587, %fd1590;
	ld.global.nc.v2.f64 	{%fd1593, %fd1594}, [%rd162+16];
	fma.rn.f64 	%fd1595, %fd1592, %fd1587, %fd1593;
	fma.rn.f64 	%fd1596, %fd1595, %fd1587, %fd1594;
	ld.global.nc.v2.f64 	{%fd1597, %fd1598}, [%rd162+32];
	fma.rn.f64 	%fd1599, %fd1596, %fd1587, %fd1597;
	fma.rn.f64 	%fd1600, %fd1599, %fd1587, %fd1598;
	fma.rn.f64 	%fd1601, %fd1600, %fd3592, %fd3592;
	fma.rn.f64 	%fd1602, %fd1600, %fd1587, 0d3FF0000000000000;
	selp.f64 	%fd1603, %fd1602, %fd1601, %p146;
	and.b32  	%r635, %r1109, 2;
	setp.eq.s32 	%p147, %r635, 0;
	mov.f64 	%fd1604, 0d0000000000000000;
	sub.f64 	%fd1605, %fd1604, %fd1603;
	selp.f64 	%fd231, %fd1603, %fd1605, %p147;
	ld.global.f64 	%fd232, [%rd454+40000];
	abs.f64 	%fd233, %fd232;
	setp.neu.f64 	%p148, %fd233, 0d7FF0000000000000;
	@%p148 bra 	$L__BB2_161;
	mov.f64 	%fd1611, 0d0000000000000000;
	mul.rn.f64 	%fd3594, %fd232, %fd1611;
	mov.b32 	%r1111, 1;
	bra.uni 	$L__BB2_164;
$L__BB2_161:
	mul.f64 	%fd1606, %fd232, 0d3FE45F306DC9C883;
	cvt.rni.s32.f64 	%r1110, %fd1606;
	cvt.rn.f64.s32 	%fd1607, %r1110;
	fma.rn.f64 	%fd1608, %fd1607, 0dBFF921FB54442D18, %fd232;
	fma.rn.f64 	%fd1609, %fd1607, 0dBC91A62633145C00, %fd1608;
	fma.rn.f64 	%fd3594, %fd1607, 0dB97B839A252049C0, %fd1609;
	setp.ltu.f64 	%p149, %fd233, 0d41E0000000000000;
	@%p149 bra 	$L__BB2_163;
	{ // callseq 38, 0
	.param .b64 param0;
	st.param.f64 	[param0], %fd232;
	.param .align 16 .b8 retval0[16];
	call.uni (retval0), 
	__internal_trig_reduction_slowpathd, 
	(
	param0
	);
	ld.param.f64 	%fd3594, [retval0];
	ld.param.b32 	%r1110, [retval0+8];
	} // callseq 38
$L__BB2_163:
	add.s32 	%r1111, %r1110, 1;
$L__BB2_164:
	shl.b32 	%r638, %r1111, 6;
	cvt.u64.u32 	%rd163, %r638;
	and.b64  	%rd164, %rd163, 64;
	mov.u64 	%rd165, __cudart_sin_cos_coeffs;
	add.s64 	%rd166, %rd165, %rd164;
	mul.rn.f64 	%fd1612, %fd3594, %fd3594;
	and.b32  	%r639, %r1111, 1;
	setp.eq.b32 	%p151, %r639, 1;
	selp.f64 	%fd1613, 0dBDA8FF8320FD8164, 0d3DE5DB65F9785EBA, %p151;
	ld.global.nc.v2.f64 	{%fd1614, %fd1615}, [%rd166];
	fma.rn.f64 	%fd1616, %fd1613, %fd1612, %fd1614;
	fma.rn.f64 	%fd1617, %fd1616, %fd1612, %fd1615;
	ld.global.nc.v2.f64 	{%fd1618, %fd1619}, [%rd166+16];
	fma.rn.f64 	%fd1620, %fd1617, %fd1612, %fd1618;
	fma.rn.f64 	%fd1621, %fd1620, %fd1612, %fd1619;
	ld.global.nc.v2.f64 	{%fd1622, %fd1623}, [%rd166+32];
	fma.rn.f64 	%fd1624, %fd1621, %fd1612, %fd1622;
	fma.rn.f64 	%fd1625, %fd1624, %fd1612, %fd1623;
	fma.rn.f64 	%fd1626, %fd1625, %fd3594, %fd3594;
	fma.rn.f64 	%fd1627, %fd1625, %fd1612, 0d3FF0000000000000;
	selp.f64 	%fd1628, %fd1627, %fd1626, %p151;
	and.b32  	%r640, %r1111, 2;
	setp.eq.s32 	%p152, %r640, 0;
	mov.f64 	%fd1629, 0d0000000000000000;
	sub.f64 	%fd1630, %fd1629, %fd1628;
	selp.f64 	%fd1631, %fd1628, %fd1630, %p152;
	mul.f64 	%fd239, %fd231, %fd1631;
	@%p148 bra 	$L__BB2_166;
	mov.f64 	%fd1637, 0d0000000000000000;
	mul.rn.f64 	%fd3595, %fd232, %fd1637;
	mov.b32 	%r1112, 0;
	bra.uni 	$L__BB2_168;
$L__BB2_166:
	mul.f64 	%fd1632, %fd232, 0d3FE45F306DC9C883;
	cvt.rni.s32.f64 	%r1112, %fd1632;
	cvt.rn.f64.s32 	%fd1633, %r1112;
	fma.rn.f64 	%fd1634, %fd1633, 0dBFF921FB54442D18, %fd232;
	fma.rn.f64 	%fd1635, %fd1633, 0dBC91A62633145C00, %fd1634;
	fma.rn.f64 	%fd3595, %fd1633, 0dB97B839A252049C0, %fd1635;
	setp.ltu.f64 	%p153, %fd233, 0d41E0000000000000;
	@%p153 bra 	$L__BB2_168;
	{ // callseq 39, 0
	.param .b64 param0;
	st.param.f64 	[param0], %fd232;
	.param .align 16 .b8 retval0[16];
	call.uni (retval0), 
	__internal_trig_reduction_slowpathd, 
	(
	param0
	);
	ld.param.f64 	%fd3595, [retval0];
	ld.param.b32 	%r1112, [retval0+8];
	} // callseq 39
$L__BB2_168:
	shl.b32 	%r643, %r1112, 6;
	cvt.u64.u32 	%rd167, %r643;
	and.b64  	%rd168, %rd167, 64;
	mov.u64 	%rd169, __cudart_sin_cos_coeffs;
	add.s64 	%rd170, %rd169, %rd168;
	mul.rn.f64 	%fd1638, %fd3595, %fd3595;
	and.b32  	%r644, %r1112, 1;
	setp.eq.b32 	%p155, %r644, 1;
	selp.f64 	%fd1639, 0dBDA8FF8320FD8164, 0d3DE5DB65F9785EBA, %p155;
	ld.global.nc.v2.f64 	{%fd1640, %fd1641}, [%rd170];
	fma.rn.f64 	%fd1642, %fd1639, %fd1638, %fd1640;
	fma.rn.f64 	%fd1643, %fd1642, %fd1638, %fd1641;
	ld.global.nc.v2.f64 	{%fd1644, %fd1645}, [%rd170+16];
	fma.rn.f64 	%fd1646, %fd1643, %fd1638, %fd1644;
	fma.rn.f64 	%fd1647, %fd1646, %fd1638, %fd1645;
	ld.global.nc.v2.f64 	{%fd1648, %fd1649}, [%rd170+32];
	fma.rn.f64 	%fd1650, %fd1647, %fd1638, %fd1648;
	fma.rn.f64 	%fd1651, %fd1650, %fd1638, %fd1649;
	fma.rn.f64 	%fd1652, %fd1651, %fd3595, %fd3595;
	fma.rn.f64 	%fd1653, %fd1651, %fd1638, 0d3FF0000000000000;
	selp.f64 	%fd1654, %fd1653, %fd1652, %p155;
	and.b32  	%r645, %r1112, 2;
	setp.eq.s32 	%p156, %r645, 0;
	mov.f64 	%fd1655, 0d0000000000000000;
	sub.f64 	%fd1656, %fd1655, %fd1654;
	selp.f64 	%fd1657, %fd1654, %fd1656, %p156;
	mul.f64 	%fd1658, %fd231, %fd1657;
	mul.f64 	%fd1659, %fd3542, %fd1658;
	fma.rn.f64 	%fd244, %fd3537, %fd239, %fd1659;
	@%p144 bra 	$L__BB2_170;
	mov.f64 	%fd1665, 0d0000000000000000;
	mul.rn.f64 	%fd3597, %fd225, %fd1665;
	mov.b32 	%r1114, 1;
	bra.uni 	$L__BB2_173;
$L__BB2_170:
	mul.f64 	%fd1660, %fd225, 0d3FE45F306DC9C883;
	cvt.rni.s32.f64 	%r1113, %fd1660;
	cvt.rn.f64.s32 	%fd1661, %r1113;
	fma.rn.f64 	%fd1662, %fd1661, 0dBFF921FB54442D18, %fd225;
	fma.rn.f64 	%fd1663, %fd1661, 0dBC91A62633145C00, %fd1662;
	fma.rn.f64 	%fd3597, %fd1661, 0dB97B839A252049C0, %fd1663;
	setp.ltu.f64 	%p157, %fd226, 0d41E0000000000000;
	@%p157 bra 	$L__BB2_172;
	{ // callseq 40, 0
	.param .b64 param0;
	st.param.f64 	[param0], %fd225;
	.param .align 16 .b8 retval0[16];
	call.uni (retval0), 
	__internal_trig_reduction_slowpathd, 
	(
	param0
	);
	ld.param.f64 	%fd3597, [retval0];
	ld.param.b32 	%r1113, [retval0+8];
	} // callseq 40
$L__BB2_172:
	add.s32 	%r1114, %r1113, 1;
$L__BB2_173:
	shl.b32 	%r648, %r1114, 6;
	cvt.u64.u32 	%rd171, %r648;
	and.b64  	%rd172, %rd171, 64;
	mov.u64 	%rd173, __cudart_sin_cos_coeffs;
	add.s64 	%rd174, %rd173, %rd172;
	mul.rn.f64 	%fd1666, %fd3597, %fd3597;
	and.b32  	%r649, %r1114, 1;
	setp.eq.b32 	%p158, %r649, 1;
	selp.f64 	%fd1667, 0dBDA8FF8320FD8164, 0d3DE5DB65F9785EBA, %p158;
	ld.global.nc.v2.f64 	{%fd1668, %fd1669}, [%rd174];
	fma.rn.f64 	%fd1670, %fd1667, %fd1666, %fd1668;
	fma.rn.f64 	%fd1671, %fd1670, %fd1666, %fd1669;
	ld.global.nc.v2.f64 	{%fd1672, %fd1673}, [%rd174+16];
	fma.rn.f64 	%fd1674, %fd1671, %fd1666, %fd1672;
	fma.rn.f64 	%fd1675, %fd1674, %fd1666, %fd1673;
	ld.global.nc.v2.f64 	{%fd1676, %fd1677}, [%rd174+32];
	fma.rn.f64 	%fd1678, %fd1675, %fd1666, %fd1676;
	fma.rn.f64 	%fd1679, %fd1678, %fd1666, %fd1677;
	fma.rn.f64 	%fd1680, %fd1679, %fd3597, %fd3597;
	fma.rn.f64 	%fd1681, %fd1679, %fd1666, 0d3FF0000000000000;
	selp.f64 	%fd1682, %fd1681, %fd1680, %p158;
	and.b32  	%r650, %r1114, 2;
	setp.eq.s32 	%p159, %r650, 0;
	mov.f64 	%fd1683, 0d0000000000000000;
	sub.f64 	%fd1684, %fd1683, %fd1682;
	selp.f64 	%fd1685, %fd1682, %fd1684, %p159;
	fma.rn.f64 	%fd1686, %fd3541, %fd1685, %fd244;
	mul.f64 	%fd250, %fd224, %fd1686;
	bar.sync 	0;
	mul.f64 	%fd1688, %fd223, %fd808;
	div.rn.f64 	%fd1692, %fd1688, %fd812;
	sqrt.rn.f64 	%fd1693, %fd1692;
	bar.sync 	0;
	add.f64 	%fd1695, %fd815, %fd815;
	mul.f64 	%fd251, %fd1695, %fd1693;
	abs.f64 	%fd252, %fd250;
	setp.neu.f64 	%p160, %fd252, 0d7FF0000000000000;
	@%p160 bra 	$L__BB2_175;
	mov.f64 	%fd1701, 0d0000000000000000;
	mul.rn.f64 	%fd3599, %fd250, %fd1701;
	mov.b32 	%r1116, 1;
	bra.uni 	$L__BB2_178;
$L__BB2_175:
	mul.f64 	%fd1696, %fd250, 0d3FE45F306DC9C883;
	cvt.rni.s32.f64 	%r1115, %fd1696;
	cvt.rn.f64.s32 	%fd1697, %r1115;
	fma.rn.f64 	%fd1698, %fd1697, 0dBFF921FB54442D18, %fd250;
	fma.rn.f64 	%fd1699, %fd1697, 0dBC91A62633145C00, %fd1698;
	fma.rn.f64 	%fd3599, %fd1697, 0dB97B839A252049C0, %fd1699;
	setp.ltu.f64 	%p161, %fd252, 0d41E0000000000000;
	@%p161 bra 	$L__BB2_177;
	{ // callseq 41, 0
	.param .b64 param0;
	st.param.f64 	[param0], %fd250;
	.param .align 16 .b8 retval0[16];
	call.uni (retval0), 
	__internal_trig_reduction_slowpathd, 
	(
	param0
	);
	ld.param.f64 	%fd3599, [retval0];
	ld.param.b32 	%r1115, [retval0+8];
	} // callseq 41
$L__BB2_177:
	add.s32 	%r1116, %r1115, 1;
$L__BB2_178:
	shl.b32 	%r653, %r1116, 6;
	cvt.u64.u32 	%rd175, %r653;
	and.b64  	%rd176, %rd175, 64;
	mov.u64 	%rd177, __cudart_sin_cos_coeffs;
	add.s64 	%rd178, %rd177, %rd176;
	mul.rn.f64 	%fd1702, %fd3599, %fd3599;
	and.b32  	%r654, %r1116, 1;
	setp.eq.b32 	%p162, %r654, 1;
	selp.f64 	%fd1703, 0dBDA8FF8320FD8164, 0d3DE5DB65F9785EBA, %p162;
	ld.global.nc.v2.f64 	{%fd1704, %fd1705}, [%rd178];
	fma.rn.f64 	%fd1706, %fd1703, %fd1702, %fd1704;
	fma.rn.f64 	%fd1707, %fd1706, %fd1702, %fd1705;
	ld.global.nc.v2.f64 	{%fd1708, %fd1709}, [%rd178+16];
	fma.rn.f64 	%fd1710, %fd1707, %fd1702, %fd1708;
	fma.rn.f64 	%fd1711, %fd1710, %fd1702, %fd1709;
	ld.global.nc.v2.f64 	{%fd1712, %fd1713}, [%rd178+32];
	fma.rn.f64 	%fd1714, %fd1711, %fd1702, %fd1712;
	fma.rn.f64 	%fd1715, %fd1714, %fd1702, %fd1713;
	fma.rn.f64 	%fd1716, %fd1715, %fd3599, %fd3599;
	fma.rn.f64 	%fd1717, %fd1715, %fd1702, 0d3FF0000000000000;
	selp.f64 	%fd1718, %fd1717, %fd1716, %p162;
	and.b32  	%r655, %r1116, 2;
	setp.eq.s32 	%p163, %r655, 0;
	mov.f64 	%fd1719, 0d0000000000000000;
	sub.f64 	%fd1720, %fd1719, %fd1718;
	selp.f64 	%fd258, %fd1718, %fd1720, %p163;
	ld.global.f64 	%fd259, [%rd454];
	abs.f64 	%fd260, %fd259;
	setp.neu.f64 	%p164, %fd260, 0d7FF0000000000000;
	@%p164 bra 	$L__BB2_180;
	mov.f64 	%fd1726, 0d0000000000000000;
	mul.rn.f64 	%fd3601, %fd259, %fd1726;
	mov.b32 	%r1118, 1;
	bra.uni 	$L__BB2_183;
$L__BB2_180:
	mul.f64 	%fd1721, %fd259, 0d3FE45F306DC9C883;
	cvt.rni.s32.f64 	%r1117, %fd1721;
	cvt.rn.f64.s32 	%fd1722, %r1117;
	fma.rn.f64 	%fd1723, %fd1722, 0dBFF921FB54442D18, %fd259;
	fma.rn.f64 	%fd1724, %fd1722, 0dBC91A62633145C00, %fd1723;
	fma.rn.f64 	%fd3601, %fd1722, 0dB97B839A252049C0, %fd1724;
	setp.ltu.f64 	%p165, %fd260, 0d41E0000000000000;
	@%p165 bra 	$L__BB2_182;
	{ // callseq 42, 0
	.param .b64 param0;
	st.param.f64 	[param0], %fd259;
	.param .align 16 .b8 retval0[16];
	call.uni (retval0), 
	__internal_trig_reduction_slowpathd, 
	(
	param0
	);
	ld.param.f64 	%fd3601, [retval0];
	ld.param.b32 	%r1117, [retval0+8];
	} // callseq 42
$L__BB2_182:
	add.s32 	%r1118, %r1117, 1;
$L__BB2_183:
	shl.b32 	%r658, %r1118, 6;
	cvt.u64.u32 	%rd179, %r658;
	and.b64  	%rd180, %rd179, 64;
	mov.u64 	%rd181, __cudart_sin_cos_coeffs;
	add.s64 	%rd182, %rd181, %rd180;
	mul.rn.f64 	%fd1727, %fd3601, %fd3601;
	and.b32  	%r659, %r1118, 1;
	setp.eq.b32 	%p166, %r659, 1;
	selp.f64 	%fd1728, 0dBDA8FF8320FD8164, 0d3DE5DB65F9785EBA, %p166;
	ld.global.nc.v2.f64 	{%fd1729, %fd1730}, [%rd182];
	fma.rn.f64 	%fd1731, %fd1728, %fd1727, %fd1729;
	fma.rn.f64 	%fd1732, %fd1731, %fd1727, %fd1730;
	ld.global.nc.v2.f64 	{%fd1733, %fd1734}, [%rd182+16];
	fma.rn.f64 	%fd1735, %fd1732, %fd1727, %fd1733;
	fma.rn.f64 	%fd1736, %fd1735, %fd1727, %fd1734;
	ld.global.nc.v2.f64 	{%fd1737, %fd1738}, [%rd182+32];
	fma.rn.f64 	%fd1739, %fd1736, %fd1727, %fd1737;
	fma.rn.f64 	%fd1740, %fd1739, %fd1727, %fd1738;
	fma.rn.f64 	%fd1741, %fd1740, %fd3601, %fd3601;
	fma.rn.f64 	%fd1742, %fd1740, %fd1727, 0d3FF0000000000000;
	selp.f64 	%fd1743, %fd1742, %fd1741, %p166;
	and.b32  	%r660, %r1118, 2;
	setp.eq.s32 	%p167, %r660, 0;
	mov.f64 	%fd1744, 0d0000000000000000;
	sub.f64 	%fd1745, %fd1744, %fd1743;
	selp.f64 	%fd266, %fd1743, %fd1745, %p167;
	ld.global.f64 	%fd267, [%rd454+40000];
	abs.f64 	%fd268, %fd267;
	setp.neu.f64 	%p168, %fd268, 0d7FF0000000000000;
	@%p168 bra 	$L__BB2_185;
	mov.f64 	%fd1751, 0d0000000000000000;
	mul.rn.f64 	%fd3602, %fd267, %fd1751;
	mov.b32 	%r1119, 0;
	bra.uni 	$L__BB2_187;
$L__BB2_185:
	mul.f64 	%fd1746, %fd267, 0d3FE45F306DC9C883;
	cvt.rni.s32.f64 	%r1119, %fd1746;
	cvt.rn.f64.s32 	%fd1747, %r1119;
	fma.rn.f64 	%fd1748, %fd1747, 0dBFF921FB54442D18, %fd267;
	fma.rn.f64 	%fd1749, %fd1747, 0dBC91A62633145C00, %fd1748;
	fma.rn.f64 	%fd3602, %fd1747, 0dB97B839A252049C0, %fd1749;
	setp.ltu.f64 	%p169, %fd268, 0d41E0000000000000;
	@%p169 bra 	$L__BB2_187;
	{ // callseq 43, 0
	.param .b64 param0;
	st.param.f64 	[param0], %fd267;
	.param .align 16 .b8 retval0[16];
	call.uni (retval0), 
	__internal_trig_reduction_slowpathd, 
	(
	param0
	);
	ld.param.f64 	%fd3602, [retval0];
	ld.param.b32 	%r1119, [retval0+8];
	} // callseq 43
$L__BB2_187:
	shl.b32 	%r663, %r1119, 6;
	cvt.u64.u32 	%rd183, %r663;
	and.b64  	%rd184, %rd183, 64;
	mov.u64 	%rd185, __cudart_sin_cos_coeffs;
	add.s64 	%rd186, %rd185, %rd184;
	mul.rn.f64 	%fd1752, %fd3602, %fd3602;
	and.b32  	%r664, %r1119, 1;
	setp.eq.b32 	%p170, %r664, 1;
	selp.f64 	%fd1753, 0dBDA8FF8320FD8164, 0d3DE5DB65F9785EBA, %p170;
	ld.global.nc.v2.f64 	{%fd1754, %fd1755}, [%rd186];
	fma.rn.f64 	%fd1756, %fd1753, %fd1752, %fd1754;
	fma.rn.f64 	%fd1757, %fd1756, %fd1752, %fd1755;
	ld.global.nc.v2.f64 	{%fd1758, %fd1759}, [%rd186+16];
	fma.rn.f64 	%fd1760, %fd1757, %fd1752, %fd1758;
	fma.rn.f64 	%fd1761, %fd1760, %fd1752, %fd1759;
	ld.global.nc.v2.f64 	{%fd1762, %fd1763}, [%rd186+32];
	fma.rn.f64 	%fd1764, %fd1761, %fd1752, %fd1762;
	fma.rn.f64 	%fd1765, %fd1764, %fd1752, %fd1763;
	fma.rn.f64 	%fd1766, %fd1765, %fd3602, %fd3602;
	fma.rn.f64 	%fd1767, %fd1765, %fd1752, 0d3FF0000000000000;
	selp.f64 	%fd1768, %fd1767, %fd1766, %p170;
	and.b32  	%r665, %r1119, 2;
	setp.eq.s32 	%p171, %r665, 0;
	mov.f64 	%fd1769, 0d0000000000000000;
	sub.f64 	%fd1770, %fd1769, %fd1768;
	selp.f64 	%fd1771, %fd1768, %fd1770, %p171;
	mul.f64 	%fd273, %fd266, %fd1771;
	mul.f64 	%fd274, %fd3536, %fd223;
	ld.global.f64 	%fd1772, [%rd454+80000];
	add.f64 	%fd275, %fd274, %fd1772;
	abs.f64 	%fd276, %fd275;
	setp.neu.f64 	%p172, %fd276, 0d7FF0000000000000;
	@%p172 bra 	$L__BB2_189;
	mov.f64 	%fd1778, 0d0000000000000000;
	mul.rn.f64 	%fd3604, %fd275, %fd1778;
	mov.b32 	%r1121, 1;
	bra.uni 	$L__BB2_192;
$L__BB2_189:
	mul.f64 	%fd1773, %fd275, 0d3FE45F306DC9C883;
	cvt.rni.s32.f64 	%r1120, %fd1773;
	cvt.rn.f64.s32 	%fd1774, %r1120;
	fma.rn.f64 	%fd1775, %fd1774, 0dBFF921FB54442D18, %fd275;
	fma.rn.f64 	%fd1776, %fd1774, 0dBC91A62633145C00, %fd1775;
	fma.rn.f64 	%fd3604, %fd1774, 0dB97B839A252049C0, %fd1776;
	setp.ltu.f64 	%p173, %fd276, 0d41E0000000000000;
	@%p173 bra 	$L__BB2_191;
	{ // callseq 44, 0
	.param .b64 param0;
	st.param.f64 	[param0], %fd275;
	.param .align 16 .b8 retval0[16];
	call.uni (retval0), 
	__internal_trig_reduction_slowpathd, 
	(
	param0
	);
	ld.param.f64 	%fd3604, [retval0];
	ld.param.b32 	%r1120, [retval0+8];
	} // callseq 44
$L__BB2_191:
	add.s32 	%r1121, %r1120, 1;
$L__BB2_192:
	ld.const.f64 	%fd282, [%rd455];
	shl.b32 	%r668, %r1121, 6;
	cvt.u64.u32 	%rd187, %r668;
	and.b64  	%rd188, %rd187, 64;
	mov.u64 	%rd189, __cudart_sin_cos_coeffs;
	add.s64 	%rd190, %rd189, %rd188;
	mul.rn.f64 	%fd1779, %fd3604, %fd3604;
	and.b32  	%r669, %r1121, 1;
	setp.eq.b32 	%p175, %r669, 1;
	selp.f64 	%fd1780, 0dBDA8FF8320FD8164, 0d3DE5DB65F9785EBA, %p175;
	ld.global.nc.v2.f64 	{%fd1781, %fd1782}, [%rd190];
	fma.rn.f64 	%fd1783, %fd1780, %fd1779, %fd1781;
	fma.rn.f64 	%fd1784, %fd1783, %fd1779, %fd1782;
	ld.global.nc.v2.f64 	{%fd1785, %fd1786}, [%rd190+16];
	fma.rn.f64 	%fd1787, %fd1784, %fd1779, %fd1785;
	fma.rn.f64 	%fd1788, %fd1787, %fd1779, %fd1786;
	ld.global.nc.v2.f64 	{%fd1789, %fd1790}, [%rd190+32];
	fma.rn.f64 	%fd1791, %fd1788, %fd1779, %fd1789;
	fma.rn.f64 	%fd1792, %fd1791, %fd1779, %fd1790;
	fma.rn.f64 	%fd1793, %fd1792, %fd3604, %fd3604;
	fma.rn.f64 	%fd1794, %fd1792, %fd1779, 0d3FF0000000000000;
	selp.f64 	%fd1795, %fd1794, %fd1793, %p175;
	and.b32  	%r670, %r1121, 2;
	setp.eq.s32 	%p176, %r670, 0;
	mov.f64 	%fd1796, 0d0000000000000000;
	sub.f64 	%fd1797, %fd1796, %fd1795;
	selp.f64 	%fd283, %fd1795, %fd1797, %p176;
	@%p118 bra 	$L__BB2_194;
	mov.f64 	%fd1803, 0d0000000000000000;
	mul.rn.f64 	%fd3606, %fd282, %fd1803;
	mov.b32 	%r1123, 1;
	bra.uni 	$L__BB2_197;
$L__BB2_194:
	mul.f64 	%fd1798, %fd282, 0d3FE45F306DC9C883;
	cvt.rni.s32.f64 	%r1122, %fd1798;
	cvt.rn.f64.s32 	%fd1799, %r1122;
	fma.rn.f64 	%fd1800, %fd1799, 0dBFF921FB54442D18, %fd282;
	fma.rn.f64 	%fd1801, %fd1799, 0dBC91A62633145C00, %fd1800;
	fma.rn.f64 	%fd3606, %fd1799, 0dB97B839A252049C0, %fd1801;
	setp.ltu.f64 	%p177, %fd78, 0d41E0000000000000;
	@%p177 bra 	$L__BB2_196;
	{ // callseq 45, 0
	.param .b64 param0;
	st.param.f64 	[param0], %fd282;
	.param .align 16 .b8 retval0[16];
	call.uni (retval0), 
	__internal_trig_reduction_slowpathd, 
	(
	param0
	);
	ld.param.f64 	%fd3606, [retval0];
	ld.param.b32 	%r1122, [retval0+8];
	} // callseq 45
$L__BB2_196:
	add.s32 	%r1123, %r1122, 1;
$L__BB2_197:
	shl.b32 	%r673, %r1123, 6;
	cvt.u64.u32 	%rd191, %r673;
	and.b64  	%rd192, %rd191, 64;
	mov.u64 	%rd193, __cudart_sin_cos_coeffs;
	add.s64 	%rd194, %rd193, %rd192;
	mul.rn.f64 	%fd1804, %fd3606, %fd3606;
	and.b32  	%r674, %r1123, 1;
	setp.eq.b32 	%p178, %r674, 1;
	selp.f64 	%fd1805, 0dBDA8FF8320FD8164, 0d3DE5DB65F9785EBA, %p178;
	ld.global.nc.v2.f64 	{%fd1806, %fd1807}, [%rd194];
	fma.rn.f64 	%fd1808, %fd1805, %fd1804, %fd1806;
	fma.rn.f64 	%fd1809, %fd1808, %fd1804, %fd1807;
	ld.global.nc.v2.f64 	{%fd1810, %fd1811}, [%rd194+16];
	fma.rn.f64 	%fd1812, %fd1809, %fd1804, %fd1810;
	fma.rn.f64 	%fd1813, %fd1812, %fd1804, %fd1811;
	ld.global.nc.v2.f64 	{%fd1814, %fd1815}, [%rd194+32];
	fma.rn.f64 	%fd1816, %fd1813, %fd1804, %fd1814;
	fma.rn.f64 	%fd1817, %fd1816, %fd1804, %fd1815;
	fma.rn.f64 	%fd1818, %fd1817, %fd3606, %fd3606;
	fma.rn.f64 	%fd1819, %fd1817, %fd1804, 0d3FF0000000000000;
	selp.f64 	%fd1820, %fd1819, %fd1818, %p178;
	and.b32  	%r675, %r1123, 2;
	setp.eq.s32 	%p179, %r675, 0;
	mov.f64 	%fd1821, 0d0000000000000000;
	sub.f64 	%fd1822, %fd1821, %fd1820;
	selp.f64 	%fd1823, %fd1820, %fd1822, %p179;
	mul.f64 	%fd289, %fd283, %fd1823;
	ld.global.f64 	%fd1824, [%rd454+120000];
	add.f64 	%fd290, %fd274, %fd1824;
	abs.f64 	%fd291, %fd290;
	setp.neu.f64 	%p180, %fd291, 0d7FF0000000000000;
	@%p180 bra 	$L__BB2_199;
	mov.f64 	%fd1830, 0d0000000000000000;
	mul.rn.f64 	%fd3608, %fd290, %fd1830;
	mov.b32 	%r1125, 1;
	bra.uni 	$L__BB2_202;
$L__BB2_199:
	mul.f64 	%fd1825, %fd290, 0d3FE45F306DC9C883;
	cvt.rni.s32.f64 	%r1124, %fd1825;
	cvt.rn.f64.s32 	%fd1826, %r1124;
	fma.rn.f64 	%fd1827, %fd1826, 0dBFF921FB54442D18, %fd290;
	fma.rn.f64 	%fd1828, %fd1826, 0dBC91A62633145C00, %fd1827;
	fma.rn.f64 	%fd3608, %fd1826, 0dB97B839A252049C0, %fd1828;
	setp.ltu.f64 	%p181, %fd291, 0d41E0000000000000;
	@%p181 bra 	$L__BB2_201;
	{ // callseq 46, 0
	.param .b64 param0;
	st.param.f64 	[param0], %fd290;
	.param .align 16 .b8 retval0[16];
	call.uni (retval0), 
	__internal_trig_reduction_slowpathd, 
	(
	param0
	);
	ld.param.f64 	%fd3608, [retval0];
	ld.param.b32 	%r1124, [retval0+8];
	} // callseq 46
$L__BB2_201:
	add.s32 	%r1125, %r1124, 1;
$L__BB2_202:
	ld.const.f64 	%fd297, [%rd455];
	shl.b32 	%r678, %r1125, 6;
	cvt.u64.u32 	%rd195, %r678;
	and.b64  	%rd196, %rd195, 64;
	mov.u64 	%rd197, __cudart_sin_cos_coeffs;
	add.s64 	%rd198, %rd197, %rd196;
	mul.rn.f64 	%fd1831, %fd3608, %fd3608;
	and.b32  	%r679, %r1125, 1;
	setp.eq.b32 	%p183, %r679, 1;
	selp.f64 	%fd1832, 0dBDA8FF8320FD8164, 0d3DE5DB65F9785EBA, %p183;
	ld.global.nc.v2.f64 	{%fd1833, %fd1834}, [%rd198];
	fma.rn.f64 	%fd1835, %fd1832, %fd1831, %fd1833;
	fma.rn.f64 	%fd1836, %fd1835, %fd1831, %fd1834;
	ld.global.nc.v2.f64 	{%fd1837, %fd1838}, [%rd198+16];
	fma.rn.f64 	%fd1839, %fd1836, %fd1831, %fd1837;
	fma.rn.f64 	%fd1840, %fd1839, %fd1831, %fd1838;
	ld.global.nc.v2.f64 	{%fd1841, %fd1842}, [%rd198+32];
	fma.rn.f64 	%fd1843, %fd1840, %fd1831, %fd1841;
	fma.rn.f64 	%fd1844, %fd1843, %fd1831, %fd1842;
	fma.rn.f64 	%fd1845, %fd1844, %fd3608, %fd3608;
	fma.rn.f64 	%fd1846, %fd1844, %fd1831, 0d3FF0000000000000;
	selp.f64 	%fd1847, %fd1846, %fd1845, %p183;
	and.b32  	%r680, %r1125, 2;
	setp.eq.s32 	%p184, %r680, 0;
	mov.f64 	%fd1848, 0d0000000000000000;
	sub.f64 	%fd1849, %fd1848, %fd1847;
	selp.f64 	%fd298, %fd1847, %fd1849, %p184;
	@%p118 bra 	$L__BB2_204;
	mov.f64 	%fd1855, 0d0000000000000000;
	mul.rn.f64 	%fd3609, %fd297, %fd1855;
	mov.b32 	%r1126, 0;
	bra.uni 	$L__BB2_206;
$L__BB2_204:
	mul.f64 	%fd1850, %fd297, 0d3FE45F306DC9C883;
	cvt.rni.s32.f64 	%r1126, %fd1850;
	cvt.rn.f64.s32 	%fd1851, %r1126;
	fma.rn.f64 	%fd1852, %fd1851, 0dBFF921FB54442D18, %fd297;
	fma.rn.f64 	%fd1853, %fd1851, 0dBC91A62633145C00, %fd1852;
	fma.rn.f64 	%fd3609, %fd1851, 0dB97B839A252049C0, %fd1853;
	setp.ltu.f64 	%p185, %fd78, 0d41E0000000000000;
	@%p185 bra 	$L__BB2_206;
	{ // callseq 47, 0
	.param .b64 param0;
	st.param.f64 	[param0], %fd297;
	.param .align 16 .b8 retval0[16];
	call.uni (retval0), 
	__internal_trig_reduction_slowpathd, 
	(
	param0
	);
	ld.param.f64 	%fd3609, [retval0];
	ld.param.b32 	%r1126, [retval0+8];
	} // callseq 47
$L__BB2_206:
	shl.b32 	%r683, %r1126, 6;
	cvt.u64.u32 	%rd199, %r683;
	and.b64  	%rd200, %rd199, 64;
	mov.u64 	%rd201, __cudart_sin_cos_coeffs;
	add.s64 	%rd202, %rd201, %rd200;
	mul.rn.f64 	%fd1856, %fd3609, %fd3609;
	and.b32  	%r684, %r1126, 1;
	setp.eq.b32 	%p187, %r684, 1;
	selp.f64 	%fd1857, 0dBDA8FF8320FD8164, 0d3DE5DB65F9785EBA, %p187;
	ld.global.nc.v2.f64 	{%fd1858, %fd1859}, [%rd202];
	fma.rn.f64 	%fd1860, %fd1857, %fd1856, %fd1858;
	fma.rn.f64 	%fd1861, %fd1860, %fd1856, %fd1859;
	ld.global.nc.v2.f64 	{%fd1862, %fd1863}, [%rd202+16];
	fma.rn.f64 	%fd1864, %fd1861, %fd1856, %fd1862;
	fma.rn.f64 	%fd1865, %fd1864, %fd1856, %fd1863;
	ld.global.nc.v2.f64 	{%fd1866, %fd1867}, [%rd202+32];
	fma.rn.f64 	%fd1868, %fd1865, %fd1856, %fd1866;
	fma.rn.f64 	%fd1869, %fd1868, %fd1856, %fd1867;
	fma.rn.f64 	%fd1870, %fd1869, %fd3609, %fd3609;
	fma.rn.f64 	%fd1871, %fd1869, %fd1856, 0d3FF0000000000000;
	selp.f64 	%fd1872, %fd1871, %fd1870, %p187;
	and.b32  	%r685, %r1126, 2;
	setp.eq.s32 	%p188, %r685, 0;
	mov.f64 	%fd1873, 0d0000000000000000;
	sub.f64 	%fd1874, %fd1873, %fd1872;
	selp.f64 	%fd1875, %fd1872, %fd1874, %p188;
	mul.f64 	%fd1876, %fd298, %fd1875;
	sub.f64 	%fd1877, %fd289, %fd1876;
	mul.f64 	%fd303, %fd273, %fd1877;
	@%p168 bra 	$L__BB2_208;
	mov.f64 	%fd1883, 0d0000000000000000;
	mul.rn.f64 	%fd3611, %fd267, %fd1883;
	mov.b32 	%r1128, 1;
	bra.uni 	$L__BB2_211;
$L__BB2_208:
	mul.f64 	%fd1878, %fd267, 0d3FE45F306DC9C883;
	cvt.rni.s32.f64 	%r1127, %fd1878;
	cvt.rn.f64.s32 	%fd1879, %r1127;
	fma.rn.f64 	%fd1880, %fd1879, 0dBFF921FB54442D18, %fd267;
	fma.rn.f64 	%fd1881, %fd1879, 0dBC91A62633145C00, %fd1880;
	fma.rn.f64 	%fd3611, %fd1879, 0dB97B839A252049C0, %fd1881;
	setp.ltu.f64 	%p189, %fd268, 0d41E0000000000000;
	@%p189 bra 	$L__BB2_210;
	{ // callseq 48, 0
	.param .b64 param0;
	st.param.f64 	[param0], %fd267;
	.param .align 16 .b8 retval0[16];
	call.uni (retval0), 
	__internal_trig_reduction_slowpathd, 
	(
	param0
	);
	ld.param.f64 	%fd3611, [retval0];
	ld.param.b32 	%r1127, [retval0+8];
	} // callseq 48
$L__BB2_210:
	add.s32 	%r1128, %r1127, 1;
$L__BB2_211:
	shl.b32 	%r688, %r1128, 6;
	cvt.u64.u32 	%rd203, %r688;
	and.b64  	%rd204, %rd203, 64;
	mov.u64 	%rd205, __cudart_sin_cos_coeffs;
	add.s64 	%rd206, %rd205, %rd204;
	mul.rn.f64 	%fd1884, %fd3611, %fd3611;
	and.b32  	%r689, %r1128, 1;
	setp.eq.b32 	%p191, %r689, 1;
	selp.f64 	%fd1885, 0dBDA8FF8320FD8164, 0d3DE5DB65F9785EBA, %p191;
	ld.global.nc.v2.f64 	{%fd1886, %fd1887}, [%rd206];
	fma.rn.f64 	%fd1888, %fd1885, %fd1884, %fd1886;
	fma.rn.f64 	%fd1889, %fd1888, %fd1884, %fd1887;
	ld.global.nc.v2.f64 	{%fd1890, %fd1891}, [%rd206+16];
	fma.rn.f64 	%fd1892, %fd1889, %fd1884, %fd1890;
	fma.rn.f64 	%fd1893, %fd1892, %fd1884, %fd1891;
	ld.global.nc.v2.f64 	{%fd1894, %fd1895}, [%rd206+32];
	fma.rn.f64 	%fd1896, %fd1893, %fd1884, %fd1894;
	fma.rn.f64 	%fd1897, %fd1896, %fd1884, %fd1895;
	fma.rn.f64 	%fd1898, %fd1897, %fd3611, %fd3611;
	fma.rn.f64 	%fd1899, %fd1897, %fd1884, 0d3FF0000000000000;
	selp.f64 	%fd1900, %fd1899, %fd1898, %p191;
	and.b32  	%r690, %r1128, 2;
	setp.eq.s32 	%p192, %r690, 0;
	mov.f64 	%fd1901, 0d0000000000000000;
	sub.f64 	%fd1902, %fd1901, %fd1900;
	selp.f64 	%fd309, %fd1900, %fd1902, %p192;
	@%p172 bra 	$L__BB2_213;
	mov.f64 	%fd1908, 0d0000000000000000;
	mul.rn.f64 	%fd3613, %fd275, %fd1908;
	mov.b32 	%r1130, 1;
	bra.uni 	$L__BB2_216;
$L__BB2_213:
	mul.f64 	%fd1903, %fd275, 0d3FE45F306DC9C883;
	cvt.rni.s32.f64 	%r1129, %fd1903;
	cvt.rn.f64.s32 	%fd1904, %r1129;
	fma.rn.f64 	%fd1905, %fd1904, 0dBFF921FB54442D18, %fd275;
	fma.rn.f64 	%fd1906, %fd1904, 0dBC91A62633145C00, %fd1905;
	fma.rn.f64 	%fd3613, %fd1904, 0dB97B839A252049C0, %fd1906;
	setp.ltu.f64 	%p193, %fd276, 0d41E0000000000000;
	@%p193 bra 	$L__BB2_215;
	{ // callseq 49, 0
	.param .b64 param0;
	st.param.f64 	[param0], %fd275;
	.param .align 16 .b8 retval0[16];
	call.uni (retval0), 
	__internal_trig_reduction_slowpathd, 
	(
	param0
	);
	ld.param.f64 	%fd3613, [retval0];
	ld.param.b32 	%r1129, [retval0+8];
	} // callseq 49
$L__BB2_215:
	add.s32 	%r1130, %r1129, 1;
$L__BB2_216:
	ld.const.f64 	%fd315, [%rd455];
	shl.b32 	%r693, %r1130, 6;
	cvt.u64.u32 	%rd207, %r693;
	and.b64  	%rd208, %rd207, 64;
	mov.u64 	%rd209, __cudart_sin_cos_coeffs;
	add.s64 	%rd210, %rd209, %rd208;
	mul.rn.f64 	%fd1909, %fd3613, %fd3613;
	and.b32  	%r694, %r1130, 1;
	setp.eq.b32 	%p195, %r694, 1;
	selp.f64 	%fd1910, 0dBDA8FF8320FD8164, 0d3DE5DB65F9785EBA, %p195;
	ld.global.nc.v2.f64 	{%fd1911, %fd1912}, [%rd210];
	fma.rn.f64 	%fd1913, %fd1910, %fd1909, %fd1911;
	fma.rn.f64 	%fd1914, %fd1913, %fd1909, %fd1912;
	ld.global.nc.v2.f64 	{%fd1915, %fd1916}, [%rd210+16];
	fma.rn.f64 	%fd1917, %fd1914, %fd1909, %fd1915;
	fma.rn.f64 	%fd1918, %fd1917, %fd1909, %fd1916;
	ld.global.nc.v2.f64 	{%fd1919, %fd1920}, [%rd210+32];
	fma.rn.f64 	%fd1921, %fd1918, %fd1909, %fd1919;
	fma.rn.f64 	%fd1922, %fd1921, %fd1909, %fd1920;
	fma.rn.f64 	%fd1923, %fd1922, %fd3613, %fd3613;
	fma.rn.f64 	%fd1924, %fd1922, %fd1909, 0d3FF0000000000000;
	selp.f64 	%fd1925, %fd1924, %fd1923, %p195;
	and.b32  	%r695, %r1130, 2;
	setp.eq.s32 	%p196, %r695, 0;
	mov.f64 	%fd1926, 0d0000000000000000;
	sub.f64 	%fd1927, %fd1926, %fd1925;
	selp.f64 	%fd316, %fd1925, %fd1927, %p196;
	@%p118 bra 	$L__BB2_218;
	mov.f64 	%fd1933, 0d0000000000000000;
	mul.rn.f64 	%fd3614, %fd315, %fd1933;
	mov.b32 	%r1131, 0;
	bra.uni 	$L__BB2_220;
$L__BB2_218:
	mul.f64 	%fd1928, %fd315, 0d3FE45F306DC9C883;
	cvt.rni.s32.f64 	%r1131, %fd1928;
	cvt.rn.f64.s32 	%fd1929, %r1131;
	fma.rn.f64 	%fd1930, %fd1929, 0dBFF921FB54442D18, %fd315;
	fma.rn.f64 	%fd1931, %fd1929, 0dBC91A62633145C00, %fd1930;
	fma.rn.f64 	%fd3614, %fd1929, 0dB97B839A252049C0, %fd1931;
	setp.ltu.f64 	%p197, %fd78, 0d41E0000000000000;
	@%p197 bra 	$L__BB2_220;
	{ // callseq 50, 0
	.param .b64 param0;
	st.param.f64 	[param0], %fd315;
	.param .align 16 .b8 retval0[16];
	call.uni (retval0), 
	__internal_trig_reduction_slowpathd, 
	(
	param0
	);
	ld.param.f64 	%fd3614, [retval0];
	ld.param.b32 	%r1131, [retval0+8];
	} // callseq 50
$L__BB2_220:
	shl.b32 	%r698, %r1131, 6;
	cvt.u64.u32 	%rd211, %r698;
	and.b64  	%rd212, %rd211, 64;
	mov.u64 	%rd213, __cudart_sin_cos_coeffs;
	add.s64 	%rd214, %rd213, %rd212;
	mul.rn.f64 	%fd1934, %fd3614, %fd3614;
	and.b32  	%r699, %r1131, 1;
	setp.eq.b32 	%p199, %r699, 1;
	selp.f64 	%fd1935, 0dBDA8FF8320FD8164, 0d3DE5DB65F9785EBA, %p199;
	ld.global.nc.v2.f64 	{%fd1936, %fd1937}, [%rd214];
	fma.rn.f64 	%fd1938, %fd1935, %fd1934, %fd1936;
	fma.rn.f64 	%fd1939, %fd1938, %fd1934, %fd1937;
	ld.global.nc.v2.f64 	{%fd1940, %fd1941}, [%rd214+16];
	fma.rn.f64 	%fd1942, %fd1939, %fd1934, %fd1940;
	fma.rn.f64 	%fd1943, %fd1942, %fd1934, %fd1941;
	ld.global.nc.v2.f64 	{%fd1944, %fd1945}, [%rd214+32];
	fma.rn.f64 	%fd1946, %fd1943, %fd1934, %fd1944;
	fma.rn.f64 	%fd1947, %fd1946, %fd1934, %fd1945;
	fma.rn.f64 	%fd1948, %fd1947, %fd3614, %fd3614;
	fma.rn.f64 	%fd1949, %fd1947, %fd1934, 0d3FF0000000000000;
	selp.f64 	%fd1950, %fd1949, %fd1948, %p199;
	and.b32  	%r700, %r1131, 2;
	setp.eq.s32 	%p200, %r700, 0;
	mov.f64 	%fd1951, 0d0000000000000000;
	sub.f64 	%fd1952, %fd1951, %fd1950;
	selp.f64 	%fd1953, %fd1950, %fd1952, %p200;
	mul.f64 	%fd321, %fd316, %fd1953;
	@%p180 bra 	$L__BB2_222;
	mov.f64 	%fd1959, 0d0000000000000000;
	mul.rn.f64 	%fd3616, %fd290, %fd1959;
	mov.b32 	%r1133, 1;
	bra.uni 	$L__BB2_225;
$L__BB2_222:
	mul.f64 	%fd1954, %fd290, 0d3FE45F306DC9C883;
	cvt.rni.s32.f64 	%r1132, %fd1954;
	cvt.rn.f64.s32 	%fd1955, %r1132;
	fma.rn.f64 	%fd1956, %fd1955, 0dBFF921FB54442D18, %fd290;
	fma.rn.f64 	%fd1957, %fd1955, 0dBC91A62633145C00, %fd1956;
	fma.rn.f64 	%fd3616, %fd1955, 0dB97B839A252049C0, %fd1957;
	setp.ltu.f64 	%p201, %fd291, 0d41E0000000000000;
	@%p201 bra 	$L__BB2_224;
	{ // callseq 51, 0
	.param .b64 param0;
	st.param.f64 	[param0], %fd290;
	.param .align 16 .b8 retval0[16];
	call.uni (retval0), 
	__internal_trig_reduction_slowpathd, 
	(
	param0
	);
	ld.param.f64 	%fd3616, [retval0];
	ld.param.b32 	%r1132, [retval0+8];
	} // callseq 51
$L__BB2_224:
	add.s32 	%r1133, %r1132, 1;
$L__BB2_225:
	setp.neu.f64 	%p202, %fd78, 0d7FF0000000000000;
	shl.b32 	%r703, %r1133, 6;
	cvt.u64.u32 	%rd215, %r703;
	and.b64  	%rd216, %rd215, 64;
	mov.u64 	%rd217, __cudart_sin_cos_coeffs;
	add.s64 	%rd218, %rd217, %rd216;
	mul.rn.f64 	%fd1960, %fd3616, %fd3616;
	and.b32  	%r704, %r1133, 1;
	setp.eq.b32 	%p203, %r704, 1;
	selp.f64 	%fd1961, 0dBDA8FF8320FD8164, 0d3DE5DB65F9785EBA, %p203;
	ld.global.nc.v2.f64 	{%fd1962, %fd1963}, [%rd218];
	fma.rn.f64 	%fd1964, %fd1961, %fd1960, %fd1962;
	fma.rn.f64 	%fd1965, %fd1964, %fd1960, %fd1963;
	ld.global.nc.v2.f64 	{%fd1966, %fd1967}, [%rd218+16];
	fma.rn.f64 	%fd1968, %fd1965, %fd1960, %fd1966;
	fma.rn.f64 	%fd1969, %fd1968, %fd1960, %fd1967;
	ld.global.nc.v2.f64 	{%fd1970, %fd1971}, [%rd218+32];
	fma.rn.f64 	%fd1972, %fd1969, %fd1960, %fd1970;
	fma.rn.f64 	%fd1973, %fd1972, %fd1960, %fd1971;
	fma.rn.f64 	%fd1974, %fd1973, %fd3616, %fd3616;
	fma.rn.f64 	%fd1975, %fd1973, %fd1960, 0d3FF0000000000000;
	selp.f64 	%fd1976, %fd1975, %fd1974, %p203;
	and.b32  	%r705, %r1133, 2;
	setp.eq.s32 	%p204, %r705, 0;
	mov.f64 	%fd1977, 0d0000000000000000;
	sub.f64 	%fd1978, %fd1977, %fd1976;
	selp.f64 	%fd327, %fd1976, %fd1978, %p204;
	@%p202 bra 	$L__BB2_227;
	ld.const.f64 	%fd1984, [%rd455];
	mov.f64 	%fd1985, 0d0000000000000000;
	mul.rn.f64 	%fd3618, %fd1984, %fd1985;
	mov.b32 	%r1135, 1;
	bra.uni 	$L__BB2_230;
$L__BB2_227:
	ld.const.f64 	%fd329, [%rd455];
	mul.f64 	%fd1979, %fd329, 0d3FE45F306DC9C883;
	cvt.rni.s32.f64 	%r1134, %fd1979;
	cvt.rn.f64.s32 	%fd1980, %r1134;
	fma.rn.f64 	%fd1981, %fd1980, 0dBFF921FB54442D18, %fd329;
	fma.rn.f64 	%fd1982, %fd1980, 0dBC91A62633145C00, %fd1981;
	fma.rn.f64 	%fd3618, %fd1980, 0dB97B839A252049C0, %fd1982;
	setp.ltu.f64 	%p205, %fd78, 0d41E0000000000000;
	@%p205 bra 	$L__BB2_229;
	{ // callseq 52, 0
	.param .b64 param0;
	st.param.f64 	[param0], %fd329;
	.param .align 16 .b8 retval0[16];
	call.uni (retval0), 
	__internal_trig_reduction_slowpathd, 
	(
	param0
	);
	ld.param.f64 	%fd3618, [retval0];
	ld.param.b32 	%r1134, [retval0+8];
	} // callseq 52
$L__BB2_229:
	add.s32 	%r1135, %r1134, 1;
$L__BB2_230:
	setp.neu.f64 	%p206, %fd252, 0d7FF0000000000000;
	shl.b32 	%r708, %r1135, 6;
	cvt.u64.u32 	%rd219, %r708;
	and.b64  	%rd220, %rd219, 64;
	mov.u64 	%rd221, __cudart_sin_cos_coeffs;
	add.s64 	%rd222, %rd221, %rd220;
	mul.rn.f64 	%fd1986, %fd3618, %fd3618;
	and.b32  	%r709, %r1135, 1;
	setp.eq.b32 	%p207, %r709, 1;
	selp.f64 	%fd1987, 0dBDA8FF8320FD8164, 0d3DE5DB65F9785EBA, %p207;
	ld.global.nc.v2.f64 	{%fd1988, %fd1989}, [%rd222];
	fma.rn.f64 	%fd1990, %fd1987, %fd1986, %fd1988;
	fma.rn.f64 	%fd1991, %fd1990, %fd1986, %fd1989;
	ld.global.nc.v2.f64 	{%fd1992, %fd1993}, [%rd222+16];
	fma.rn.f64 	%fd1994, %fd1991, %fd1986, %fd1992;
	fma.rn.f64 	%fd1995, %fd1994, %fd1986, %fd1993;
	ld.global.nc.v2.f64 	{%fd1996, %fd1997}, [%rd222+32];
	fma.rn.f64 	%fd1998, %fd1995, %fd1986, %fd1996;
	fma.rn.f64 	%fd1999, %fd1998, %fd1986, %fd1997;
	fma.rn.f64 	%fd2000, %fd1999, %fd3618, %fd3618;
	fma.rn.f64 	%fd2001, %fd1999, %fd1986, 0d3FF0000000000000;
	selp.f64 	%fd2002, %fd2001, %fd2000, %p207;
	and.b32  	%r710, %r1135, 2;
	setp.eq.s32 	%p208, %r710, 0;
	mov.f64 	%fd2003, 0d0000000000000000;
	sub.f64 	%fd2004, %fd2003, %fd2002;
	selp.f64 	%fd2005, %fd2002, %fd2004, %p208;
	fma.rn.f64 	%fd2006, %fd327, %fd2005, %fd321;
	fma.rn.f64 	%fd2007, %fd309, %fd2006, %fd303;
	mul.f64 	%fd2008, %fd251, %fd258;
	mul.f64 	%fd334, %fd2008, %fd2007;
	@%p206 bra 	$L__BB2_232;
	mov.f64 	%fd2014, 0d0000000000000000;
	mul.rn.f64 	%fd3619, %fd250, %fd2014;
	mov.b32 	%r1136, 0;
	bra.uni 	$L__BB2_234;
$L__BB2_232:
	mul.f64 	%fd2009, %fd250, 0d3FE45F306DC9C883;
	cvt.rni.s32.f64 	%r1136, %fd2009;
	cvt.rn.f64.s32 	%fd2010, %r1136;
	fma.rn.f64 	%fd2011, %fd2010, 0dBFF921FB54442D18, %fd250;
	fma.rn.f64 	%fd2012, %fd2010, 0dBC91A62633145C00, %fd2011;
	fma.rn.f64 	%fd3619, %fd2010, 0dB97B839A252049C0, %fd2012;
	setp.ltu.f64 	%p209, %fd252, 0d41E0000000000000;
	@%p209 bra 	$L__BB2_234;
	{ // callseq 53, 0
	.param .b64 param0;
	st.param.f64 	[param0], %fd250;
	.param .align 16 .b8 retval0[16];
	call.uni (retval0), 
	__internal_trig_reduction_slowpathd, 
	(
	param0
	);
	ld.param.f64 	%fd3619, [retval0];
	ld.param.b32 	%r1136, [retval0+8];
	} // callseq 53
$L__BB2_234:
	setp.neu.f64 	%p210, %fd260, 0d7FF0000000000000;
	shl.b32 	%r713, %r1136, 6;
	cvt.u64.u32 	%rd223, %r713;
	and.b64  	%rd224, %rd223, 64;
	mov.u64 	%rd225, __cudart_sin_cos_coeffs;
	add.s64 	%rd226, %rd225, %rd224;
	mul.rn.f64 	%fd2015, %fd3619, %fd3619;
	and.b32  	%r714, %r1136, 1;
	setp.eq.b32 	%p211, %r714, 1;
	selp.f64 	%fd2016, 0dBDA8FF8320FD8164, 0d3DE5DB65F9785EBA, %p211;
	ld.global.nc.v2.f64 	{%fd2017, %fd2018}, [%rd226];
	fma.rn.f64 	%fd2019, %fd2016, %fd2015, %fd2017;
	fma.rn.f64 	%fd2020, %fd2019, %fd2015, %fd2018;
	ld.global.nc.v2.f64 	{%fd2021, %fd2022}, [%rd226+16];
	fma.rn.f64 	%fd2023, %fd2020, %fd2015, %fd2021;
	fma.rn.f64 	%fd2024, %fd2023, %fd2015, %fd2022;
	ld.global.nc.v2.f64 	{%fd2025, %fd2026}, [%rd226+32];
	fma.rn.f64 	%fd2027, %fd2024, %fd2015, %fd2025;
	fma.rn.f64 	%fd2028, %fd2027, %fd2015, %fd2026;
	fma.rn.f64 	%fd2029, %fd2028, %fd3619, %fd3619;
	fma.rn.f64 	%fd2030, %fd2028, %fd2015, 0d3FF0000000000000;
	selp.f64 	%fd2031, %fd2030, %fd2029, %p211;
	and.b32  	%r715, %r1136, 2;
	setp.eq.s32 	%p212, %r715, 0;
	mov.f64 	%fd2032, 0d0000000000000000;
	sub.f64 	%fd2033, %fd2032, %fd2031;
	selp.f64 	%fd2034, %fd2031, %fd2033, %p212;
	mul.f64 	%fd339, %fd251, %fd2034;
	@%p210 bra 	$L__BB2_236;
	mov.f64 	%fd2040, 0d0000000000000000;
	mul.rn.f64 	%fd3620, %fd259, %fd2040;
	mov.b32 	%r1137, 0;
	bra.uni 	$L__BB2_238;
$L__BB2_236:
	mul.f64 	%fd2035, %fd259, 0d3FE45F306DC9C883;
	cvt.rni.s32.f64 	%r1137, %fd2035;
	cvt.rn.f64.s32 	%fd2036, %r1137;
	fma.rn.f64 	%fd2037, %fd2036, 0dBFF921FB54442D18, %fd259;
	fma.rn.f64 	%fd2038, %fd2036, 0dBC91A62633145C00, %fd2037;
	fma.rn.f64 	%fd3620, %fd2036, 0dB97B839A252049C0, %fd2038;
	setp.ltu.f64 	%p213, %fd260, 0d41E0000000000000;
	@%p213 bra 	$L__BB2_238;
	{ // callseq 54, 0
	.param .b64 param0;
	st.param.f64 	[param0], %fd259;
	.param .align 16 .b8 retval0[16];
	call.uni (retval0), 
	__internal_trig_reduction_slowpathd, 
	(
	param0
	);
	ld.param.f64 	%fd3620, [retval0];
	ld.param.b32 	%r1137, [retval0+8];
	} // callseq 54
$L__BB2_238:
	setp.neu.f64 	%p214, %fd276, 0d7FF0000000000000;
	shl.b32 	%r718, %r1137, 6;
	cvt.u64.u32 	%rd227, %r718;
	and.b64  	%rd228, %rd227, 64;
	mov.u64 	%rd229, __cudart_sin_cos_coeffs;
	add.s64 	%rd230, %rd229, %rd228;
	mul.rn.f64 	%fd2041, %fd3620, %fd3620;
	and.b32  	%r719, %r1137, 1;
	setp.eq.b32 	%p215, %r719, 1;
	selp.f64 	%fd2042, 0dBDA8FF8320FD8164, 0d3DE5DB65F9785EBA, %p215;
	ld.global.nc.v2.f64 	{%fd2043, %fd2044}, [%rd230];
	fma.rn.f64 	%fd2045, %fd2042, %fd2041, %fd2043;
	fma.rn.f64 	%fd2046, %fd2045, %fd2041, %fd2044;
	ld.global.nc.v2.f64 	{%fd2047, %fd2048}, [%rd230+16];
	fma.rn.f64 	%fd2049, %fd2046, %fd2041, %fd2047;
	fma.rn.f64 	%fd2050, %fd2049, %fd2041, %fd2048;
	ld.global.nc.v2.f64 	{%fd2051, %fd2052}, [%rd230+32];
	fma.rn.f64 	%fd2053, %fd2050, %fd2041, %fd2051;
	fma.rn.f64 	%fd2054, %fd2053, %fd2041, %fd2052;
	fma.rn.f64 	%fd2055, %fd2054, %fd3620, %fd3620;
	fma.rn.f64 	%fd2056, %fd2054, %fd2041, 0d3FF0000000000000;
	selp.f64 	%fd2057, %fd2056, %fd2055, %p215;
	and.b32  	%r720, %r1137, 2;
	setp.eq.s32 	%p216, %r720, 0;
	mov.f64 	%fd2058, 0d0000000000000000;
	sub.f64 	%fd2059, %fd2058, %fd2057;
	selp.f64 	%fd344, %fd2057, %fd2059, %p216;
	@%p214 bra 	$L__BB2_240;
	mov.f64 	%fd2065, 0d0000000000000000;
	mul.rn.f64 	%fd3621, %fd275, %fd2065;
	mov.b32 	%r1138, 0;
	bra.uni 	$L__BB2_242;
$L__BB2_240:
	mul.f64 	%fd2060, %fd275, 0d3FE45F306DC9C883;
	cvt.rni.s32.f64 	%r1138, %fd2060;
	cvt.rn.f64.s32 	%fd2061, %r1138;
	fma.rn.f64 	%fd2062, %fd2061, 0dBFF921FB54442D18, %fd275;
	fma.rn.f64 	%fd2063, %fd2061, 0dBC91A62633145C00, %fd2062;
	fma.rn.f64 	%fd3621, %fd2061, 0dB97B839A252049C0, %fd2063;
	setp.ltu.f64 	%p217, %fd276, 0d41E0000000000000;
	@%p217 bra 	$L__BB2_242;
	{ // callseq 55, 0
	.param .b64 param0;
	st.param.f64 	[param0], %fd275;
	.param .align 16 .b8 retval0[16];
	call.uni (retval0), 
	__internal_trig_reduction_slowpathd, 
	(
	param0
	);
	ld.param.f64 	%fd3621, [retval0];
	ld.param.b32 	%r1138, [retval0+8];
	} // callseq 55
$L__BB2_242:
	ld.const.f64 	%fd349, [%rd455];
	shl.b32 	%r723, %r1138, 6;
	cvt.u64.u32 	%rd231, %r723;
	and.b64  	%rd232, %rd231, 64;
	mov.u64 	%rd233, __cudart_sin_cos_coeffs;
	add.s64 	%rd234, %rd233, %rd232;
	mul.rn.f64 	%fd2066, %fd3621, %fd3621;
	and.b32  	%r724, %r1138, 1;
	setp.eq.b32 	%p219, %r724, 1;
	selp.f64 	%fd2067, 0dBDA8FF8320FD8164, 0d3DE5DB65F9785EBA, %p219;
	ld.global.nc.v2.f64 	{%fd2068, %fd2069}, [%rd234];
	fma.rn.f64 	%fd2070, %fd2067, %fd2066, %fd2068;
	fma.rn.f64 	%fd2071, %fd2070, %fd2066, %fd2069;
	ld.global.nc.v2.f64 	{%fd2072, %fd2073}, [%rd234+16];
	fma.rn.f64 	%fd2074, %fd2071, %fd2066, %fd2072;
	fma.rn.f64 	%fd2075, %fd2074, %fd2066, %fd2073;
	ld.global.nc.v2.f64 	{%fd2076, %fd2077}, [%rd234+32];
	fma.rn.f64 	%fd2078, %fd2075, %fd2066, %fd2076;
	fma.rn.f64 	%fd2079, %fd2078, %fd2066, %fd2077;
	fma.rn.f64 	%fd2080, %fd2079, %fd3621, %fd3621;
	fma.rn.f64 	%fd2081, %fd2079, %fd2066, 0d3FF0000000000000;
	selp.f64 	%fd2082, %fd2081, %fd2080, %p219;
	and.b32  	%r725, %r1138, 2;
	setp.eq.s32 	%p220, %r725, 0;
	mov.f64 	%fd2083, 0d0000000000000000;
	sub.f64 	%fd2084, %fd2083, %fd2082;
	selp.f64 	%fd350, %fd2082, %fd2084, %p220;
	@%p202 bra 	$L__BB2_244;
	mov.f64 	%fd2090, 0d0000000000000000;
	mul.rn.f64 	%fd3622, %fd349, %fd2090;
	mov.b32 	%r1139, 0;
	bra.uni 	$L__BB2_246;
$L__BB2_244:
	mul.f64 	%fd2085, %fd349, 0d3FE45F306DC9C883;
	cvt.rni.s32.f64 	%r1139, %fd2085;
	cvt.rn.f64.s32 	%fd2086, %r1139;
	fma.rn.f64 	%fd2087, %fd2086, 0dBFF921FB54442D18, %fd349;
	fma.rn.f64 	%fd2088, %fd2086, 0dBC91A62633145C00, %fd2087;
	fma.rn.f64 	%fd3622, %fd2086, 0dB97B839A252049C0, %fd2088;
	setp.ltu.f64 	%p221, %fd78, 0d41E0000000000000;
	@%p221 bra 	$L__BB2_246;
	{ // callseq 56, 0
	.param .b64 param0;
	st.param.f64 	[param0], %fd349;
	.param .align 16 .b8 retval0[16];
	call.uni (retval0), 
	__internal_trig_reduction_slowpathd, 
	(
	param0
	);
	ld.param.f64 	%fd3622, [retval0];
	ld.param.b32 	%r1139, [retval0+8];
	} // callseq 56
$L__BB2_246:
	setp.neu.f64 	%p222, %fd291, 0d7FF0000000000000;
	shl.b32 	%r728, %r1139, 6;
	cvt.u64.u32 	%rd235, %r728;
	and.b64  	%rd236, %rd235, 64;
	mov.u64 	%rd237, __cudart_sin_cos_coeffs;
	add.s64 	%rd238, %rd237, %rd236;
	mul.rn.f64 	%fd2091, %fd3622, %fd3622;
	and.b32  	%r729, %r1139, 1;
	setp.eq.b32 	%p223, %r729, 1;
	selp.f64 	%fd2092, 0dBDA8FF8320FD8164, 0d3DE5DB65F9785EBA, %p223;
	ld.global.nc.v2.f64 	{%fd2093, %fd2094}, [%rd238];
	fma.rn.f64 	%fd2095, %fd2092, %fd2091, %fd2093;
	fma.rn.f64 	%fd2096, %fd2095, %fd2091, %fd2094;
	ld.global.nc.v2.f64 	{%fd2097, %fd2098}, [%rd238+16];
	fma.rn.f64 	%fd2099, %fd2096, %fd2091, %fd2097;
	fma.rn.f64 	%fd2100, %fd2099, %fd2091, %fd2098;
	ld.global.nc.v2.f64 	{%fd2101, %fd2102}, [%rd238+32];
	fma.rn.f64 	%fd2103, %fd2100, %fd2091, %fd2101;
	fma.rn.f64 	%fd2104, %fd2103, %fd2091, %fd2102;
	fma.rn.f64 	%fd2105, %fd2104, %fd3622, %fd3622;
	fma.rn.f64 	%fd2106, %fd2104, %fd2091, 0d3FF0000000000000;
	selp.f64 	%fd2107, %fd2106, %fd2105, %p223;
	and.b32  	%r730, %r1139, 2;
	setp.eq.s32 	%p224, %r730, 0;
	mov.f64 	%fd2108, 0d0000000000000000;
	sub.f64 	%fd2109, %fd2108, %fd2107;
	selp.f64 	%fd2110, %fd2107, %fd2109, %p224;
	mul.f64 	%fd355, %fd350, %fd2110;
	@%p222 bra 	$L__BB2_248;
	mov.f64 	%fd2116, 0d0000000000000000;
	mul.rn.f64 	%fd3623, %fd290, %fd2116;
	mov.b32 	%r1140, 0;
	bra.uni 	$L__BB2_250;
$L__BB2_248:
	mul.f64 	%fd2111, %fd290, 0d3FE45F306DC9C883;
	cvt.rni.s32.f64 	%r1140, %fd2111;
	cvt.rn.f64.s32 	%fd2112, %r1140;
	fma.rn.f64 	%fd2113, %fd2112, 0dBFF921FB54442D18, %fd290;
	fma.rn.f64 	%fd2114, %fd2112, 0dBC91A62633145C00, %fd2113;
	fma.rn.f64 	%fd3623, %fd2112, 0dB97B839A252049C0, %fd2114;
	setp.ltu.f64 	%p225, %fd291, 0d41E0000000000000;
	@%p225 bra 	$L__BB2_250;
	{ // callseq 57, 0
	.param .b64 param0;
	st.param.f64 	[param0], %fd290;
	.param .align 16 .b8 retval0[16];
	call.uni (retval0), 
	__internal_trig_reduction_slowpathd, 
	(
	param0
	);
	ld.param.f64 	%fd3623, [retval0];
	ld.param.b32 	%r1140, [retval0+8];
	} // callseq 57
$L__BB2_250:
	ld.const.f64 	%fd360, [%rd455];
	shl.b32 	%r733, %r1140, 6;
	cvt.u64.u32 	%rd239, %r733;
	and.b64  	%rd240, %rd239, 64;
	mov.u64 	%rd241, __cudart_sin_cos_coeffs;
	add.s64 	%rd242, %rd241, %rd240;
	mul.rn.f64 	%fd2117, %fd3623, %fd3623;
	and.b32  	%r734, %r1140, 1;
	setp.eq.b32 	%p227, %r734, 1;
	selp.f64 	%fd2118, 0dBDA8FF8320FD8164, 0d3DE5DB65F9785EBA, %p227;
	ld.global.nc.v2.f64 	{%fd2119, %fd2120}, [%rd242];
	fma.rn.f64 	%fd2121, %fd2118, %fd2117, %fd2119;
	fma.rn.f64 	%fd2122, %fd2121, %fd2117, %fd2120;
	ld.global.nc.v2.f64 	{%fd2123, %fd2124}, [%rd242+16];
	fma.rn.f64 	%fd2125, %fd2122, %fd2117, %fd2123;
	fma.rn.f64 	%fd2126, %fd2125, %fd2117, %fd2124;
	ld.global.nc.v2.f64 	{%fd2127, %fd2128}, [%rd242+32];
	fma.rn.f64 	%fd2129, %fd2126, %fd2117, %fd2127;
	fma.rn.f64 	%fd2130, %fd2129, %fd2117, %fd2128;
	fma.rn.f64 	%fd2131, %fd2130, %fd3623, %fd3623;
	fma.rn.f64 	%fd2132, %fd2130, %fd2117, 0d3FF0000000000000;
	selp.f64 	%fd2133, %fd2132, %fd2131, %p227;
	and.b32  	%r735, %r1140, 2;
	setp.eq.s32 	%p228, %r735, 0;
	mov.f64 	%fd2134, 0d0000000000000000;
	sub.f64 	%fd2135, %fd2134, %fd2133;
	selp.f64 	%fd361, %fd2133, %fd2135, %p228;
	@%p202 bra 	$L__BB2_252;
	mov.f64 	%fd2141, 0d0000000000000000;
	mul.rn.f64 	%fd3625, %fd360, %fd2141;
	mov.b32 	%r1142, 1;
	bra.uni 	$L__BB2_255;
$L__BB2_252:
	mul.f64 	%fd2136, %fd360, 0d3FE45F306DC9C883;
	cvt.rni.s32.f64 	%r1141, %fd2136;
	cvt.rn.f64.s32 	%fd2137, %r1141;
	fma.rn.f64 	%fd2138, %fd2137, 0dBFF921FB54442D18, %fd360;
	fma.rn.f64 	%fd2139, %fd2137, 0dBC91A62633145C00, %fd2138;
	fma.rn.f64 	%fd3625, %fd2137, 0dB97B839A252049C0, %fd2139;
	setp.ltu.f64 	%p229, %fd78, 0d41E0000000000000;
	@%p229 bra 	$L__BB2_254;
	{ // callseq 58, 0
	.param .b64 param0;
	st.param.f64 	[param0], %fd360;
	.param .align 16 .b8 retval0[16];
	call.uni (retval0), 
	__internal_trig_reduction_slowpathd, 
	(
	param0
	);
	ld.param.f64 	%fd3625, [retval0];
	ld.param.b32 	%r1141, [retval0+8];
	} // callseq 58
$L__BB2_254:
	add.s32 	%r1142, %r1141, 1;
$L__BB2_255:
	shl.b32 	%r738, %r1142, 6;
	cvt.u64.u32 	%rd243, %r738;
	and.b64  	%rd244, %rd243, 64;
	mov.u64 	%rd245, __cudart_sin_cos_coeffs;
	add.s64 	%rd246, %rd245, %rd244;
	mul.rn.f64 	%fd2142, %fd3625, %fd3625;
	and.b32  	%r739, %r1142, 1;
	setp.eq.b32 	%p231, %r739, 1;
	selp.f64 	%fd2143, 0dBDA8FF8320FD8164, 0d3DE5DB65F9785EBA, %p231;
	ld.global.nc.v2.f64 	{%fd2144, %fd2145}, [%rd246];
	fma.rn.f64 	%fd2146, %fd2143, %fd2142, %fd2144;
	fma.rn.f64 	%fd2147, %fd2146, %fd2142, %fd2145;
	ld.global.nc.v2.f64 	{%fd2148, %fd2149}, [%rd246+16];
	fma.rn.f64 	%fd2150, %fd2147, %fd2142, %fd2148;
	fma.rn.f64 	%fd2151, %fd2150, %fd2142, %fd2149;
	ld.global.nc.v2.f64 	{%fd2152, %fd2153}, [%rd246+32];
	fma.rn.f64 	%fd2154, %fd2151, %fd2142, %fd2152;
	fma.rn.f64 	%fd2155, %fd2154, %fd2142, %fd2153;
	fma.rn.f64 	%fd2156, %fd2155, %fd3625, %fd3625;
	fma.rn.f64 	%fd2157, %fd2155, %fd2142, 0d3FF0000000000000;
	selp.f64 	%fd2158, %fd2157, %fd2156, %p231;
	and.b32  	%r740, %r1142, 2;
	setp.eq.s32 	%p232, %r740, 0;
	mov.f64 	%fd2159, 0d0000000000000000;
	sub.f64 	%fd2160, %fd2159, %fd2158;
	selp.f64 	%fd2161, %fd2158, %fd2160, %p232;
	fma.rn.f64 	%fd2162, %fd361, %fd2161, %fd355;
	mul.f64 	%fd367, %fd344, %fd2162;
	@%p210 bra 	$L__BB2_257;
	mov.f64 	%fd2168, 0d0000000000000000;
	mul.rn.f64 	%fd3627, %fd259, %fd2168;
	mov.b32 	%r1144, 1;
	bra.uni 	$L__BB2_260;
$L__BB2_257:
	mul.f64 	%fd2163, %fd259, 0d3FE45F306DC9C883;
	cvt.rni.s32.f64 	%r1143, %fd2163;
	cvt.rn.f64.s32 	%fd2164, %r1143;
	fma.rn.f64 	%fd2165, %fd2164, 0dBFF921FB54442D18, %fd259;
	fma.rn.f64 	%fd2166, %fd2164, 0dBC91A62633145C00, %fd2165;
	fma.rn.f64 	%fd3627, %fd2164, 0dB97B839A252049C0, %fd2166;
	setp.ltu.f64 	%p233, %fd260, 0d41E0000000000000;
	@%p233 bra 	$L__BB2_259;
	{ // callseq 59, 0
	.param .b64 param0;
	st.param.f64 	[param0], %fd259;
	.param .align 16 .b8 retval0[16];
	call.uni (retval0), 
	__internal_trig_reduction_slowpathd, 
	(
	param0
	);
	ld.param.f64 	%fd3627, [retval0];
	ld.param.b32 	%r1143, [retval0+8];
	} // callseq 59
$L__BB2_259:
	add.s32 	%r1144, %r1143, 1;
$L__BB2_260:
	setp.neu.f64 	%p234, %fd268, 0d7FF0000000000000;
	shl.b32 	%r743, %r1144, 6;
	cvt.u64.u32 	%rd247, %r743;
	and.b64  	%rd248, %rd247, 64;
	mov.u64 	%rd249, __cudart_sin_cos_coeffs;
	add.s64 	%rd250, %rd249, %rd248;
	mul.rn.f64 	%fd2169, %fd3627, %fd3627;
	and.b32  	%r744, %r1144, 1;
	setp.eq.b32 	%p235, %r744, 1;
	selp.f64 	%fd2170, 0dBDA8FF8320FD8164, 0d3DE5DB65F9785EBA, %p235;
	ld.global.nc.v2.f64 	{%fd2171, %fd2172}, [%rd250];
	fma.rn.f64 	%fd2173, %fd2170, %fd2169, %fd2171;
	fma.rn.f64 	%fd2174, %fd2173, %fd2169, %fd2172;
	ld.global.nc.v2.f64 	{%fd2175, %fd2176}, [%rd250+16];
	fma.rn.f64 	%fd2177, %fd2174, %fd2169, %fd2175;
	fma.rn.f64 	%fd2178, %fd2177, %fd2169, %fd2176;
	ld.global.nc.v2.f64 	{%fd2179, %fd2180}, [%rd250+32];
	fma.rn.f64 	%fd2181, %fd2178, %fd2169, %fd2179;
	fma.rn.f64 	%fd2182, %fd2181, %fd2169, %fd2180;
	fma.rn.f64 	%fd2183, %fd2182, %fd3627, %fd3627;
	fma.rn.f64 	%fd2184, %fd2182, %fd2169, 0d3FF0000000000000;
	selp.f64 	%fd2185, %fd2184, %fd2183, %p235;
	and.b32  	%r745, %r1144, 2;
	setp.eq.s32 	%p236, %r745, 0;
	mov.f64 	%fd2186, 0d0000000000000000;
	sub.f64 	%fd2187, %fd2186, %fd2185;
	selp.f64 	%fd373, %fd2185, %fd2187, %p236;
	@%p234 bra 	$L__BB2_262;
	mov.f64 	%fd2193, 0d0000000000000000;
	mul.rn.f64 	%fd3629, %fd267, %fd2193;
	mov.b32 	%r1146, 1;
	bra.uni 	$L__BB2_265;
$L__BB2_262:
	mul.f64 	%fd2188, %fd267, 0d3FE45F306DC9C883;
	cvt.rni.s32.f64 	%r1145, %fd2188;
	cvt.rn.f64.s32 	%fd2189, %r1145;
	fma.rn.f64 	%fd2190, %fd2189, 0dBFF921FB54442D18, %fd267;
	fma.rn.f64 	%fd2191, %fd2189, 0dBC91A62633145C00, %fd2190;
	fma.rn.f64 	%fd3629, %fd2189, 0dB97B839A252049C0, %fd2191;
	setp.ltu.f64 	%p237, %fd268, 0d41E0000000000000;
	@%p237 bra 	$L__BB2_264;
	{ // callseq 60, 0
	.param .b64 param0;
	st.param.f64 	[param0], %fd267;
	.param .align 16 .b8 retval0[16];
	call.uni (retval0), 
	__internal_trig_reduction_slowpathd, 
	(
	param0
	);
	ld.param.f64 	%fd3629, [retval0];
	ld.param.b32 	%r1145, [retval0+8];
	} // callseq 60
$L__BB2_264:
	add.s32 	%r1146, %r1145, 1;
$L__BB2_265:
	shl.b32 	%r748, %r1146, 6;
	cvt.u64.u32 	%rd251, %r748;
	and.b64  	%rd252, %rd251, 64;
	mov.u64 	%rd253, __cudart_sin_cos_coeffs;
	add.s64 	%rd254, %rd253, %rd252;
	mul.rn.f64 	%fd2194, %fd3629, %fd3629;
	and.b32  	%r749, %r1146, 1;
	setp.eq.b32 	%p239, %r749, 1;
	selp.f64 	%fd2195, 0dBDA8FF8320FD8164, 0d3DE5DB65F9785EBA, %p239;
	ld.global.nc.v2.f64 	{%fd2196, %fd2197}, [%rd254];
	fma.rn.f64 	%fd2198, %fd2195, %fd2194, %fd2196;
	fma.rn.f64 	%fd2199, %fd2198, %fd2194, %fd2197;
	ld.global.nc.v2.f64 	{%fd2200, %fd2201}, [%rd254+16];
	fma.rn.f64 	%fd2202, %fd2199, %fd2194, %fd2200;
	fma.rn.f64 	%fd2203, %fd2202, %fd2194, %fd2201;
	ld.global.nc.v2.f64 	{%fd2204, %fd2205}, [%rd254+32];
	fma.rn.f64 	%fd2206, %fd2203, %fd2194, %fd2204;
	fma.rn.f64 	%fd2207, %fd2206, %fd2194, %fd2205;
	fma.rn.f64 	%fd2208, %fd2207, %fd3629, %fd3629;
	fma.rn.f64 	%fd2209, %fd2207, %fd2194, 0d3FF0000000000000;
	selp.f64 	%fd2210, %fd2209, %fd2208, %p239;
	and.b32  	%r750, %r1146, 2;
	setp.eq.s32 	%p240, %r750, 0;
	mov.f64 	%fd2211, 0d0000000000000000;
	sub.f64 	%fd2212, %fd2211, %fd2210;
	selp.f64 	%fd2213, %fd2210, %fd2212, %p240;
	mul.f64 	%fd379, %fd373, %fd2213;
	@%p214 bra 	$L__BB2_267;
	mov.f64 	%fd2219, 0d0000000000000000;
	mul.rn.f64 	%fd3630, %fd275, %fd2219;
	mov.b32 	%r1147, 0;
	bra.uni 	$L__BB2_269;
$L__BB2_267:
	mul.f64 	%fd2214, %fd275, 0d3FE45F306DC9C883;
	cvt.rni.s32.f64 	%r1147, %fd2214;
	cvt.rn.f64.s32 	%fd2215, %r1147;
	fma.rn.f64 	%fd2216, %fd2215, 0dBFF921FB54442D18, %fd275;
	fma.rn.f64 	%fd2217, %fd2215, 0dBC91A62633145C00, %fd2216;
	fma.rn.f64 	%fd3630, %fd2215, 0dB97B839A252049C0, %fd2217;
	setp.ltu.f64 	%p241, %fd276, 0d41E0000000000000;
	@%p241 bra 	$L__BB2_269;
	{ // callseq 61, 0
	.param .b64 param0;
	st.param.f64 	[param0], %fd275;
	.param .align 16 .b8 retval0[16];
	call.uni (retval0), 
	__internal_trig_reduction_slowpathd, 
	(
	param0
	);
	ld.param.f64 	%fd3630, [retval0];
	ld.param.b32 	%r1147, [retval0+8];
	} // callseq 61
$L__BB2_269:
	ld.const.f64 	%fd384, [%rd455];
	shl.b32 	%r753, %r1147, 6;
	cvt.u64.u32 	%rd255, %r753;
	and.b64  	%rd256, %rd255, 64;
	mov.u64 	%rd257, __cudart_sin_cos_coeffs;
	add.s64 	%rd258, %rd257, %rd256;
	mul.rn.f64 	%fd2220, %fd3630, %fd3630;
	and.b32  	%r754, %r1147, 1;
	setp.eq.b32 	%p243, %r754, 1;
	selp.f64 	%fd2221, 0dBDA8FF8320FD8164, 0d3DE5DB65F9785EBA, %p243;
	ld.global.nc.v2.f64 	{%fd2222, %fd2223}, [%rd258];
	fma.rn.f64 	%fd2224, %fd2221, %fd2220, %fd2222;
	fma.rn.f64 	%fd2225, %fd2224, %fd2220, %fd2223;
	ld.global.nc.v2.f64 	{%fd2226, %fd2227}, [%rd258+16];
	fma.rn.f64 	%fd2228, %fd2225, %fd2220, %fd2226;
	fma.rn.f64 	%fd2229, %fd2228, %fd2220, %fd2227;
	ld.global.nc.v2.f64 	{%fd2230, %fd2231}, [%rd258+32];
	fma.rn.f64 	%fd2232, %fd2229, %fd2220, %fd2230;
	fma.rn.f64 	%fd2233, %fd2232, %fd2220, %fd2231;
	fma.rn.f64 	%fd2234, %fd2233, %fd3630, %fd3630;
	fma.rn.f64 	%fd2235, %fd2233, %fd2220, 0d3FF0000000000000;
	selp.f64 	%fd2236, %fd2235, %fd2234, %p243;
	and.b32  	%r755, %r1147, 2;
	setp.eq.s32 	%p244, %r755, 0;
	mov.f64 	%fd2237, 0d0000000000000000;
	sub.f64 	%fd2238, %fd2237, %fd2236;
	selp.f64 	%fd385, %fd2236, %fd2238, %p244;
	@%p202 bra 	$L__BB2_271;
	mov.f64 	%fd2244, 0d0000000000000000;
	mul.rn.f64 	%fd3631, %fd384, %fd2244;
	mov.b32 	%r1148, 0;
	bra.uni 	$L__BB2_273;
$L__BB2_271:
	mul.f64 	%fd2239, %fd384, 0d3FE45F306DC9C883;
	cvt.rni.s32.f64 	%r1148, %fd2239;
	cvt.rn.f64.s32 	%fd2240, %r1148;
	fma.rn.f64 	%fd2241, %fd2240, 0dBFF921FB54442D18, %fd384;
	fma.rn.f64 	%fd2242, %fd2240, 0dBC91A62633145C00, %fd2241;
	fma.rn.f64 	%fd3631, %fd2240, 0dB97B839A252049C0, %fd2242;
	setp.ltu.f64 	%p245, %fd78, 0d41E0000000000000;
	@%p245 bra 	$L__BB2_273;
	{ // callseq 62, 0
	.param .b64 param0;
	st.param.f64 	[param0], %fd384;
	.param .align 16 .b8 retval0[16];
	call.uni (retval0), 
	__internal_trig_reduction_slowpathd, 
	(
	param0
	);
	ld.param.f64 	%fd3631, [retval0];
	ld.param.b32 	%r1148, [retval0+8];
	} // callseq 62
$L__BB2_273:
	shl.b32 	%r758, %r1148, 6;
	cvt.u64.u32 	%rd259, %r758;
	and.b64  	%rd260, %rd259, 64;
	mov.u64 	%rd261, __cudart_sin_cos_coeffs;
	add.s64 	%rd262, %rd261, %rd260;
	mul.rn.f64 	%fd2245, %fd3631, %fd3631;
	and.b32  	%r759, %r1148, 1;
	setp.eq.b32 	%p247, %r759, 1;
	selp.f64 	%fd2246, 0dBDA8FF8320FD8164, 0d3DE5DB65F9785EBA, %p247;
	ld.global.nc.v2.f64 	{%fd2247, %fd2248}, [%rd262];
	fma.rn.f64 	%fd2249, %fd2246, %fd2245, %fd2247;
	fma.rn.f64 	%fd2250, %fd2249, %fd2245, %fd2248;
	ld.global.nc.v2.f64 	{%fd2251, %fd2252}, [%rd262+16];
	fma.rn.f64 	%fd2253, %fd2250, %fd2245, %fd2251;
	fma.rn.f64 	%fd2254, %fd2253, %fd2245, %fd2252;
	ld.global.nc.v2.f64 	{%fd2255, %fd2256}, [%rd262+32];
	fma.rn.f64 	%fd2257, %fd2254, %fd2245, %fd2255;
	fma.rn.f64 	%fd2258, %fd2257, %fd2245, %fd2256;
	fma.rn.f64 	%fd2259, %fd2258, %fd3631, %fd3631;
	fma.rn.f64 	%fd2260, %fd2258, %fd2245, 0d3FF0000000000000;
	selp.f64 	%fd2261, %fd2260, %fd2259, %p247;
	and.b32  	%r760, %r1148, 2;
	setp.eq.s32 	%p248, %r760, 0;
	mov.f64 	%fd2262, 0d0000000000000000;
	sub.f64 	%fd2263, %fd2262, %fd2261;
	selp.f64 	%fd2264, %fd2261, %fd2263, %p248;
	mul.f64 	%fd390, %fd385, %fd2264;
	@%p222 bra 	$L__BB2_275;
	mov.f64 	%fd2270, 0d0000000000000000;
	mul.rn.f64 	%fd3632, %fd290, %fd2270;
	mov.b32 	%r1149, 0;
	bra.uni 	$L__BB2_277;
$L__BB2_275:
	mul.f64 	%fd2265, %fd290, 0d3FE45F306DC9C883;
	cvt.rni.s32.f64 	%r1149, %fd2265;
	cvt.rn.f64.s32 	%fd2266, %r1149;
	fma.rn.f64 	%fd2267, %fd2266, 0dBFF921FB54442D18, %fd290;
	fma.rn.f64 	%fd2268, %fd2266, 0dBC91A62633145C00, %fd2267;
	fma.rn.f64 	%fd3632, %fd2266, 0dB97B839A252049C0, %fd2268;
	setp.ltu.f64 	%p249, %fd291, 0d41E0000000000000;
	@%p249 bra 	$L__BB2_277;
	{ // callseq 63, 0
	.param .b64 param0;
	st.param.f64 	[param0], %fd290;
	.param .align 16 .b8 retval0[16];
	call.uni (retval0), 
	__internal_trig_reduction_slowpathd, 
	(
	param0
	);
	ld.param.f64 	%fd3632, [retval0];
	ld.param.b32 	%r1149, [retval0+8];
	} // callseq 63
$L__BB2_277:
	setp.neu.f64 	%p250, %fd78, 0d7FF0000000000000;
	shl.b32 	%r763, %r1149, 6;
	cvt.u64.u32 	%rd263, %r763;
	and.b64  	%rd264, %rd263, 64;
	mov.u64 	%rd265, __cudart_sin_cos_coeffs;
	add.s64 	%rd266, %rd265, %rd264;
	mul.rn.f64 	%fd2271, %fd3632, %fd3632;
	and.b32  	%r764, %r1149, 1;
	setp.eq.b32 	%p251, %r764, 1;
	selp.f64 	%fd2272, 0dBDA8FF8320FD8164, 0d3DE5DB65F9785EBA, %p251;
	ld.global.nc.v2.f64 	{%fd2273, %fd2274}, [%rd266];
	fma.rn.f64 	%fd2275, %fd2272, %fd2271, %fd2273;
	fma.rn.f64 	%fd2276, %fd2275, %fd2271, %fd2274;
	ld.global.nc.v2.f64 	{%fd2277, %fd2278}, [%rd266+16];
	fma.rn.f64 	%fd2279, %fd2276, %fd2271, %fd2277;
	fma.rn.f64 	%fd2280, %fd2279, %fd2271, %fd2278;
	ld.global.nc.v2.f64 	{%fd2281, %fd2282}, [%rd266+32];
	fma.rn.f64 	%fd2283, %fd2280, %fd2271, %fd2281;
	fma.rn.f64 	%fd2284, %fd2283, %fd2271, %fd2282;
	fma.rn.f64 	%fd2285, %fd2284, %fd3632, %fd3632;
	fma.rn.f64 	%fd2286, %fd2284, %fd2271, 0d3FF0000000000000;
	selp.f64 	%fd2287, %fd2286, %fd2285, %p251;
	and.b32  	%r765, %r1149, 2;
	setp.eq.s32 	%p252, %r765, 0;
	mov.f64 	%fd2288, 0d0000000000000000;
	sub.f64 	%fd2289, %fd2288, %fd2287;
	selp.f64 	%fd395, %fd2287, %fd2289, %p252;
	@%p250 bra 	$L__BB2_279;
	mov.f64 	%fd2295, 0d0000000000000000;
	mul.rn.f64 	%fd3634, %fd384, %fd2295;
	mov.b32 	%r1151, 1;
	bra.uni 	$L__BB2_282;
$L__BB2_279:
	mul.f64 	%fd2290, %fd384, 0d3FE45F306DC9C883;
	cvt.rni.s32.f64 	%r1150, %fd2290;
	cvt.rn.f64.s32 	%fd2291, %r1150;
	fma.rn.f64 	%fd2292, %fd2291, 0dBFF921FB54442D18, %fd384;
	fma.rn.f64 	%fd2293, %fd2291, 0dBC91A62633145C00, %fd2292;
	fma.rn.f64 	%fd3634, %fd2291, 0dB97B839A252049C0, %fd2293;
	setp.ltu.f64 	%p253, %fd78, 0d41E0000000000000;
	@%p253 bra 	$L__BB2_281;
	{ // callseq 64, 0
	.param .b64 param0;
	st.param.f64 	[param0], %fd384;
	.param .align 16 .b8 retval0[16];
	call.uni (retval0), 
	__internal_trig_reduction_slowpathd, 
	(
	param0
	);
	ld.param.f64 	%fd3634, [retval0];
	ld.param.b32 	%r1150, [retval0+8];
	} // callseq 64
$L__BB2_281:
	add.s32 	%r1151, %r1150, 1;
$L__BB2_282:
	shl.b32 	%r768, %r1151, 6;
	cvt.u64.u32 	%rd267, %r768;
	and.b64  	%rd268, %rd267, 64;
	mov.u64 	%rd269, __cudart_sin_cos_coeffs;
	add.s64 	%rd270, %rd269, %rd268;
	mul.rn.f64 	%fd2296, %fd3634, %fd3634;
	and.b32  	%r769, %r1151, 1;
	setp.eq.b32 	%p255, %r769, 1;
	selp.f64 	%fd2297, 0dBDA8FF8320FD8164, 0d3DE5DB65F9785EBA, %p255;
	ld.global.nc.v2.f64 	{%fd2298, %fd2299}, [%rd270];
	fma.rn.f64 	%fd2300, %fd2297, %fd2296, %fd2298;
	fma.rn.f64 	%fd2301, %fd2300, %fd2296, %fd2299;
	ld.global.nc.v2.f64 	{%fd2302, %fd2303}, [%rd270+16];
	fma.rn.f64 	%fd2304, %fd2301, %fd2296, %fd2302;
	fma.rn.f64 	%fd2305, %fd2304, %fd2296, %fd2303;
	ld.global.nc.v2.f64 	{%fd2306, %fd2307}, [%rd270+32];
	fma.rn.f64 	%fd2308, %fd2305, %fd2296, %fd2306;
	fma.rn.f64 	%fd2309, %fd2308, %fd2296, %fd2307;
	fma.rn.f64 	%fd2310, %fd2309, %fd3634, %fd3634;
	fma.rn.f64 	%fd2311, %fd2309, %fd2296, 0d3FF0000000000000;
	selp.f64 	%fd2312, %fd2311, %fd2310, %p255;
	and.b32  	%r770, %r1151, 2;
	setp.eq.s32 	%p256, %r770, 0;
	mov.f64 	%fd2313, 0d0000000000000000;
	sub.f64 	%fd2314, %fd2313, %fd2312;
	selp.f64 	%fd2315, %fd2312, %fd2314, %p256;
	fma.rn.f64 	%fd2316, %fd395, %fd2315, %fd390;
	mul.f64 	%fd2317, %fd379, %fd2316;
	mul.f64 	%fd2318, %fd3538, %fd2317;
	fma.rn.f64 	%fd401, %fd3540, %fd367, %fd2318;
	@%p234 bra 	$L__BB2_284;
	mov.f64 	%fd2324, 0d0000000000000000;
	mul.rn.f64 	%fd3635, %fd267, %fd2324;
	mov.b32 	%r1152, 0;
	bra.uni 	$L__BB2_286;
$L__BB2_284:
	mul.f64 	%fd2319, %fd267, 0d3FE45F306DC9C883;
	cvt.rni.s32.f64 	%r1152, %fd2319;
	cvt.rn.f64.s32 	%fd2320, %r1152;
	fma.rn.f64 	%fd2321, %fd2320, 0dBFF921FB54442D18, %fd267;
	fma.rn.f64 	%fd2322, %fd2320, 0dBC91A62633145C00, %fd2321;
	fma.rn.f64 	%fd3635, %fd2320, 0dB97B839A252049C0, %fd2322;
	setp.ltu.f64 	%p257, %fd268, 0d41E0000000000000;
	@%p257 bra 	$L__BB2_286;
	{ // callseq 65, 0
	.param .b64 param0;
	st.param.f64 	[param0], %fd267;
	.param .align 16 .b8 retval0[16];
	call.uni (retval0), 
	__internal_trig_reduction_slowpathd, 
	(
	param0
	);
	ld.param.f64 	%fd3635, [retval0];
	ld.param.b32 	%r1152, [retval0+8];
	} // callseq 65
$L__BB2_286:
	setp.neu.f64 	%p258, %fd276, 0d7FF0000000000000;
	shl.b32 	%r773, %r1152, 6;
	cvt.u64.u32 	%rd271, %r773;
	and.b64  	%rd272, %rd271, 64;
	mov.u64 	%rd273, __cudart_sin_cos_coeffs;
	add.s64 	%rd274, %rd273, %rd272;
	mul.rn.f64 	%fd2325, %fd3635, %fd3635;
	and.b32  	%r774, %r1152, 1;
	setp.eq.b32 	%p259, %r774, 1;
	selp.f64 	%fd2326, 0dBDA8FF8320FD8164, 0d3DE5DB65F9785EBA, %p259;
	ld.global.nc.v2.f64 	{%fd2327, %fd2328}, [%rd274];
	fma.rn.f64 	%fd2329, %fd2326, %fd2325, %fd2327;
	fma.rn.f64 	%fd2330, %fd2329, %fd2325, %fd2328;
	ld.global.nc.v2.f64 	{%fd2331, %fd2332}, [%rd274+16];
	fma.rn.f64 	%fd2333, %fd2330, %fd2325, %fd2331;
	fma.rn.f64 	%fd2334, %fd2333, %fd2325, %fd2332;
	ld.global.nc.v2.f64 	{%fd2335, %fd2336}, [%rd274+32];
	fma.rn.f64 	%fd2337, %fd2334, %fd2325, %fd2335;
	fma.rn.f64 	%fd2338, %fd2337, %fd2325, %fd2336;
	fma.rn.f64 	%fd2339, %fd2338, %fd3635, %fd3635;
	fma.rn.f64 	%fd2340, %fd2338, %fd2325, 0d3FF0000000000000;
	selp.f64 	%fd2341, %fd2340, %fd2339, %p259;
	and.b32  	%r775, %r1152, 2;
	setp.eq.s32 	%p260, %r775, 0;
	mov.f64 	%fd2342, 0d0000000000000000;
	sub.f64 	%fd2343, %fd2342, %fd2341;
	selp.f64 	%fd406, %fd2341, %fd2343, %p260;
	@%p258 bra 	$L__BB2_288;
	mov.f64 	%fd2349, 0d0000000000000000;
	mul.rn.f64 	%fd3636, %fd275, %fd2349;
	mov.b32 	%r1153, 0;
	bra.uni 	$L__BB2_290;
$L__BB2_288:
	mul.f64 	%fd2344, %fd275, 0d3FE45F306DC9C883;
	cvt.rni.s32.f64 	%r1153, %fd2344;
	cvt.rn.f64.s32 	%fd2345, %r1153;
	fma.rn.f64 	%fd2346, %fd2345, 0dBFF921FB54442D18, %fd275;
	fma.rn.f64 	%fd2347, %fd2345, 0dBC91A62633145C00, %fd2346;
	fma.rn.f64 	%fd3636, %fd2345, 0dB97B839A252049C0, %fd2347;
	setp.ltu.f64 	%p261, %fd276, 0d41E0000000000000;
	@%p261 bra 	$L__BB2_290;
	{ // callseq 66, 0
	.param .b64 param0;
	st.param.f64 	[param0], %fd275;
	.param .align 16 .b8 retval0[16];
	call.uni (retval0), 
	__internal_trig_reduction_slowpathd, 
	(
	param0
	);
	ld.param.f64 	%fd3636, [retval0];
	ld.param.b32 	%r1153, [retval0+8];
	} // callseq 66
$L__BB2_290:
	ld.const.f64 	%fd411, [%rd455];
	shl.b32 	%r778, %r1153, 6;
	cvt.u64.u32 	%rd275, %r778;
	and.b64  	%rd276, %rd275, 64;
	mov.u64 	%rd277, __cudart_sin_cos_coeffs;
	add.s64 	%rd278, %rd277, %rd276;
	mul.rn.f64 	%fd2350, %fd3636, %fd3636;
	and.b32  	%r779, %r1153, 1;
	setp.eq.b32 	%p263, %r779, 1;
	selp.f64 	%fd2351, 0dBDA8FF8320FD8164, 0d3DE5DB65F9785EBA, %p263;
	ld.global.nc.v2.f64 	{%fd2352, %fd2353}, [%rd278];
	fma.rn.f64 	%fd2354, %fd2351, %fd2350, %fd2352;
	fma.rn.f64 	%fd2355, %fd2354, %fd2350, %fd2353;
	ld.global.nc.v2.f64 	{%fd2356, %fd2357}, [%rd278+16];
	fma.rn.f64 	%fd2358, %fd2355, %fd2350, %fd2356;
	fma.rn.f64 	%fd2359, %fd2358, %fd2350, %fd2357;
	ld.global.nc.v2.f64 	{%fd2360, %fd2361}, [%rd278+32];
	fma.rn.f64 	%fd2362, %fd2359, %fd2350, %fd2360;
	fma.rn.f64 	%fd2363, %fd2362, %fd2350, %fd2361;
	fma.rn.f64 	%fd2364, %fd2363, %fd3636, %fd3636;
	fma.rn.f64 	%fd2365, %fd2363, %fd2350, 0d3FF0000000000000;
	selp.f64 	%fd2366, %fd2365, %fd2364, %p263;
	and.b32  	%r780, %r1153, 2;
	setp.eq.s32 	%p264, %r780, 0;
	mov.f64 	%fd2367, 0d0000000000000000;
	sub.f64 	%fd2368, %fd2367, %fd2366;
	selp.f64 	%fd412, %fd2366, %fd2368, %p264;
	@%p250 bra 	$L__BB2_292;
	mov.f64 	%fd2374, 0d0000000000000000;
	mul.rn.f64 	%fd3638, %fd411, %fd2374;
	mov.b32 	%r1155, 1;
	bra.uni 	$L__BB2_295;
$L__BB2_292:
	mul.f64 	%fd2369, %fd411, 0d3FE45F306DC9C883;
	cvt.rni.s32.f64 	%r1154, %fd2369;
	cvt.rn.f64.s32 	%fd2370, %r1154;
	fma.rn.f64 	%fd2371, %fd2370, 0dBFF921FB54442D18, %fd411;
	fma.rn.f64 	%fd2372, %fd2370, 0dBC91A62633145C00, %fd2371;
	fma.rn.f64 	%fd3638, %fd2370, 0dB97B839A252049C0, %fd2372;
	setp.ltu.f64 	%p265, %fd78, 0d41E0000000000000;
	@%p265 bra 	$L__BB2_294;
	{ // callseq 67, 0
	.param .b64 param0;
	st.param.f64 	[param0], %fd411;
	.param .align 16 .b8 retval0[16];
	call.uni (retval0), 
	__internal_trig_reduction_slowpathd, 
	(
	param0
	);
	ld.param.f64 	%fd3638, [retval0];
	ld.param.b32 	%r1154, [retval0+8];
	} // callseq 67
$L__BB2_294:
	add.s32 	%r1155, %r1154, 1;
$L__BB2_295:
	setp.neu.f64 	%p266, %fd291, 0d7FF0000000000000;
	shl.b32 	%r783, %r1155, 6;
	cvt.u64.u32 	%rd279, %r783;
	and.b64  	%rd280, %rd279, 64;
	mov.u64 	%rd281, __cudart_sin_cos_coeffs;
	add.s64 	%rd282, %rd281, %rd280;
	mul.rn.f64 	%fd2375, %fd3638, %fd3638;
	and.b32  	%r784, %r1155, 1;
	setp.eq.b32 	%p267, %r784, 1;
	selp.f64 	%fd2376, 0dBDA8FF8320FD8164, 0d3DE5DB65F9785EBA, %p267;
	ld.global.nc.v2.f64 	{%fd2377, %fd2378}, [%rd282];
	fma.rn.f64 	%fd2379, %fd2376, %fd2375, %fd2377;
	fma.rn.f64 	%fd2380, %fd2379, %fd2375, %fd2378;
	ld.global.nc.v2.f64 	{%fd2381, %fd2382}, [%rd282+16];
	fma.rn.f64 	%fd2383, %fd2380, %fd2375, %fd2381;
	fma.rn.f64 	%fd2384, %fd2383, %fd2375, %fd2382;
	ld.global.nc.v2.f64 	{%fd2385, %fd2386}, [%rd282+32];
	fma.rn.f64 	%fd2387, %fd2384, %fd2375, %fd2385;
	fma.rn.f64 	%fd2388, %fd2387, %fd2375, %fd2386;
	fma.rn.f64 	%fd2389, %fd2388, %fd3638, %fd3638;
	fma.rn.f64 	%fd2390, %fd2388, %fd2375, 0d3FF0000000000000;
	selp.f64 	%fd2391, %fd2390, %fd2389, %p267;
	and.b32  	%r785, %r1155, 2;
	setp.eq.s32 	%p268, %r785, 0;
	mov.f64 	%fd2392, 0d0000000000000000;
	sub.f64 	%fd2393, %fd2392, %fd2391;
	selp.f64 	%fd2394, %fd2391, %fd2393, %p268;
	mul.f64 	%fd418, %fd412, %fd2394;
	@%p266 bra 	$L__BB2_297;
	mov.f64 	%fd2400, 0d0000000000000000;
	mul.rn.f64 	%fd3639, %fd290, %fd2400;
	mov.b32 	%r1156, 0;
	bra.uni 	$L__BB2_299;
$L__BB2_297:
	mul.f64 	%fd2395, %fd290, 0d3FE45F306DC9C883;
	cvt.rni.s32.f64 	%r1156, %fd2395;
	cvt.rn.f64.s32 	%fd2396, %r1156;
	fma.rn.f64 	%fd2397, %fd2396, 0dBFF921FB54442D18, %fd290;
	fma.rn.f64 	%fd2398, %fd2396, 0dBC91A62633145C00, %fd2397;
	fma.rn.f64 	%fd3639, %fd2396, 0dB97B839A252049C0, %fd2398;
	setp.ltu.f64 	%p269, %fd291, 0d41E0000000000000;
	@%p269 bra 	$L__BB2_299;
	{ // callseq 68, 0
	.param .b64 param0;
	st.param.f64 	[param0], %fd290;
	.param .align 16 .b8 retval0[16];
	call.uni (retval0), 
	__internal_trig_reduction_slowpathd, 
	(
	param0
	);
	ld.param.f64 	%fd3639, [retval0];
	ld.param.b32 	%r1156, [retval0+8];
	} // callseq 68
$L__BB2_299:
	shl.b32 	%r788, %r1156, 6;
	cvt.u64.u32 	%rd283, %r788;
	and.b64  	%rd284, %rd283, 64;
	mov.u64 	%rd285, __cudart_sin_cos_coeffs;
	add.s64 	%rd286, %rd285, %rd284;
	mul.rn.f64 	%fd2401, %fd3639, %fd3639;
	and.b32  	%r789, %r1156, 1;
	setp.eq.b32 	%p271, %r789, 1;
	selp.f64 	%fd2402, 0dBDA8FF8320FD8164, 0d3DE5DB65F9785EBA, %p271;
	ld.global.nc.v2.f64 	{%fd2403, %fd2404}, [%rd286];
	fma.rn.f64 	%fd2405, %fd2402, %fd2401, %fd2403;
	fma.rn.f64 	%fd2406, %fd2405, %fd2401, %fd2404;
	ld.global.nc.v2.f64 	{%fd2407, %fd2408}, [%rd286+16];
	fma.rn.f64 	%fd2409, %fd2406, %fd2401, %fd2407;
	fma.rn.f64 	%fd2410, %fd2409, %fd2401, %fd2408;
	ld.global.nc.v2.f64 	{%fd2411, %fd2412}, [%rd286+32];
	fma.rn.f64 	%fd2413, %fd2410, %fd2401, %fd2411;
	fma.rn.f64 	%fd2414, %fd2413, %fd2401, %fd2412;
	fma.rn.f64 	%fd2415, %fd2414, %fd3639, %fd3639;
	fma.rn.f64 	%fd2416, %fd2414, %fd2401, 0d3FF0000000000000;
	selp.f64 	%fd2417, %fd2416, %fd2415, %p271;
	and.b32  	%r790, %r1156, 2;
	setp.eq.s32 	%p272, %r790, 0;
	mov.f64 	%fd2418, 0d0000000000000000;
	sub.f64 	%fd2419, %fd2418, %fd2417;
	selp.f64 	%fd423, %fd2417, %fd2419, %p272;
	@%p250 bra 	$L__BB2_301;
	mov.f64 	%fd2425, 0d0000000000000000;
	mul.rn.f64 	%fd3640, %fd411, %fd2425;
	mov.b32 	%r1157, 0;
	bra.uni 	$L__BB2_303;
$L__BB2_301:
	mul.f64 	%fd2420, %fd411, 0d3FE45F306DC9C883;
	cvt.rni.s32.f64 	%r1157, %fd2420;
	cvt.rn.f64.s32 	%fd2421, %r1157;
	fma.rn.f64 	%fd2422, %fd2421, 0dBFF921FB54442D18, %fd411;
	fma.rn.f64 	%fd2423, %fd2421, 0dBC91A62633145C00, %fd2422;
	fma.rn.f64 	%fd3640, %fd2421, 0dB97B839A252049C0, %fd2423;
	setp.ltu.f64 	%p273, %fd78, 0d41E0000000000000;
	@%p273 bra 	$L__BB2_303;
	{ // callseq 69, 0
	.param .b64 param0;
	st.param.f64 	[param0], %fd411;
	.param .align 16 .b8 retval0[16];
	call.uni (retval0), 
	__internal_trig_reduction_slowpathd, 
	(
	param0
	);
	ld.param.f64 	%fd3640, [retval0];
	ld.param.b32 	%r1157, [retval0+8];
	} // callseq 69
$L__BB2_303:
	shl.b32 	%r793, %r1157, 6;
	cvt.u64.u32 	%rd287, %r793;
	and.b64  	%rd288, %rd287, 64;
	mov.u64 	%rd289, __cudart_sin_cos_coeffs;
	add.s64 	%rd290, %rd289, %rd288;
	mul.rn.f64 	%fd2426, %fd3640, %fd3640;
	and.b32  	%r794, %r1157, 1;
	setp.eq.b32 	%p274, %r794, 1;
	selp.f64 	%fd2427, 0dBDA8FF8320FD8164, 0d3DE5DB65F9785EBA, %p274;
	ld.global.nc.v2.f64 	{%fd2428, %fd2429}, [%rd290];
	fma.rn.f64 	%fd2430, %fd2427, %fd2426, %fd2428;
	fma.rn.f64 	%fd2431, %fd2430, %fd2426, %fd2429;
	ld.global.nc.v2.f64 	{%fd2432, %fd2433}, [%rd290+16];
	fma.rn.f64 	%fd2434, %fd2431, %fd2426, %fd2432;
	fma.rn.f64 	%fd2435, %fd2434, %fd2426, %fd2433;
	ld.global.nc.v2.f64 	{%fd2436, %fd2437}, [%rd290+32];
	fma.rn.f64 	%fd2438, %fd2435, %fd2426, %fd2436;
	fma.rn.f64 	%fd2439, %fd2438, %fd2426, %fd2437;
	fma.rn.f64 	%fd2440, %fd2439, %fd3640, %fd3640;
	fma.rn.f64 	%fd2441, %fd2439, %fd2426, 0d3FF0000000000000;
	selp.f64 	%fd2442, %fd2441, %fd2440, %p274;
	and.b32  	%r795, %r1157, 2;
	setp.eq.s32 	%p275, %r795, 0;
	mov.f64 	%fd2443, 0d0000000000000000;
	sub.f64 	%fd2444, %fd2443, %fd2442;
	selp.f64 	%fd2445, %fd2442, %fd2444, %p275;
	mul.f64 	%fd2446, %fd423, %fd2445;
	sub.f64 	%fd2447, %fd418, %fd2446;
	mul.f64 	%fd2448, %fd406, %fd2447;
	fma.rn.f64 	%fd2449, %fd3538, %fd2448, %fd401;
	mul.f64 	%fd2450, %fd339, %fd2449;
	mul.f64 	%fd2453, %fd1574, %fd701;
	div.rn.f64 	%fd2454, %fd2450, %fd2453;
	sub.f64 	%fd2455, %fd334, %fd2454;
	add.f64 	%fd2456, %fd222, %fd2455;
	mov.u32 	%r796, %tid.x;
	shl.b32 	%r797, %r796, 3;
	mov.u32 	%r798, _ZZ11paths_eulerPdS_S_E4vynn;
	add.s32 	%r799, %r798, %r797;
	st.shared.f64 	[%r799], %fd2456;
	bar.sync 	0;
	mov.u32 	%r800, _ZZ11paths_eulerPdS_S_E4vznn;
	add.s32 	%r801, %r800, %r797;
	ld.shared.f64 	%fd428, [%r801];
	bar.sync 	0;
	ld.global.f64 	%fd2457, [%rd453];
	mul.f64 	%fd429, %fd2457, %fd701;
	bar.sync 	0;
	ld.global.f64 	%fd430, [%rd453];
	ld.global.f64 	%fd431, [%rd454];
	abs.f64 	%fd432, %fd431;
	setp.neu.f64 	%p276, %fd432, 0d7FF0000000000000;
	@%p276 bra 	$L__BB2_305;
	mov.f64 	%fd2463, 0d0000000000000000;
	mul.rn.f64 	%fd3641, %fd431, %fd2463;
	mov.b32 	%r1158, 0;
	bra.uni 	$L__BB2_307;
$L__BB2_305:
	mul.f64 	%fd2458, %fd431, 0d3FE45F306DC9C883;
	cvt.rni.s32.f64 	%r1158, %fd2458;
	cvt.rn.f64.s32 	%fd2459, %r1158;
	fma.rn.f64 	%fd2460, %fd2459, 0dBFF921FB54442D18, %fd431;
	fma.rn.f64 	%fd2461, %fd2459, 0dBC91A62633145C00, %fd2460;
	fma.rn.f64 	%fd3641, %fd2459, 0dB97B839A252049C0, %fd2461;
	setp.ltu.f64 	%p277, %fd432, 0d41E0000000000000;
	@%p277 bra 	$L__BB2_307;
	{ // callseq 70, 0
	.param .b64 param0;
	st.param.f64 	[param0], %fd431;
	.param .align 16 .b8 retval0[16];
	call.uni (retval0), 
	__internal_trig_reduction_slowpathd, 
	(
	param0
	);
	ld.param.f64 	%fd3641, [retval0];
	ld.param.b32 	%r1158, [retval0+8];
	} // callseq 70
$L__BB2_307:
	shl.b32 	%r804, %r1158, 6;
	cvt.u64.u32 	%rd291, %r804;
	and.b64  	%rd292, %rd291, 64;
	mov.u64 	%rd293, __cudart_sin_cos_coeffs;
	add.s64 	%rd294, %rd293, %rd292;
	mul.rn.f64 	%fd2464, %fd3641, %fd3641;
	and.b32  	%r805, %r1158, 1;
	setp.eq.b32 	%p278, %r805, 1;
	selp.f64 	%fd2465, 0dBDA8FF8320FD8164, 0d3DE5DB65F9785EBA, %p278;
	ld.global.nc.v2.f64 	{%fd2466, %fd2467}, [%rd294];
	fma.rn.f64 	%fd2468, %fd2465, %fd2464, %fd2466;
	fma.rn.f64 	%fd2469, %fd2468, %fd2464, %fd2467;
	ld.global.nc.v2.f64 	{%fd2470, %fd2471}, [%rd294+16];
	fma.rn.f64 	%fd2472, %fd2469, %fd2464, %fd2470;
	fma.rn.f64 	%fd2473, %fd2472, %fd2464, %fd2471;
	ld.global.nc.v2.f64 	{%fd2474, %fd2475}, [%rd294+32];
	fma.rn.f64 	%fd2476, %fd2473, %fd2464, %fd2474;
	fma.rn.f64 	%fd2477, %fd2476, %fd2464, %fd2475;
	fma.rn.f64 	%fd2478, %fd2477, %fd3641, %fd3641;
	fma.rn.f64 	%fd2479, %fd2477, %fd2464, 0d3FF0000000000000;
	selp.f64 	%fd2480, %fd2479, %fd2478, %p278;
	and.b32  	%r806, %r1158, 2;
	setp.eq.s32 	%p279, %r806, 0;
	mov.f64 	%fd2481, 0d0000000000000000;
	sub.f64 	%fd2482, %fd2481, %fd2480;
	selp.f64 	%fd437, %fd2480, %fd2482, %p279;
	ld.global.f64 	%fd438, [%rd454+40000];
	abs.f64 	%fd439, %fd438;
	setp.neu.f64 	%p280, %fd439, 0d7FF0000000000000;
	@%p280 bra 	$L__BB2_309;
	mov.f64 	%fd2488, 0d0000000000000000;
	mul.rn.f64 	%fd3643, %fd438, %fd2488;
	mov.b32 	%r1160, 1;
	bra.uni 	$L__BB2_312;
$L__BB2_309:
	mul.f64 	%fd2483, %fd438, 0d3FE45F306DC9C883;
	cvt.rni.s32.f64 	%r1159, %fd2483;
	cvt.rn.f64.s32 	%fd2484, %r1159;
	fma.rn.f64 	%fd2485, %fd2484, 0dBFF921FB54442D18, %fd438;
	fma.rn.f64 	%fd2486, %fd2484, 0dBC91A62633145C00, %fd2485;
	fma.rn.f64 	%fd3643, %fd2484, 0dB97B839A252049C0, %fd2486;
	setp.ltu.f64 	%p281, %fd439, 0d41E0000000000000;
	@%p281 bra 	$L__BB2_311;
	{ // callseq 71, 0
	.param .b64 param0;
	st.param.f64 	[param0], %fd438;
	.param .align 16 .b8 retval0[16];
	call.uni (retval0), 
	__internal_trig_reduction_slowpathd, 
	(
	param0
	);
	ld.param.f64 	%fd3643, [retval0];
	ld.param.b32 	%r1159, [retval0+8];
	} // callseq 71
$L__BB2_311:
	add.s32 	%r1160, %r1159, 1;
$L__BB2_312:
	shl.b32 	%r809, %r1160, 6;
	cvt.u64.u32 	%rd295, %r809;
	and.b64  	%rd296, %rd295, 64;
	mov.u64 	%rd297, __cudart_sin_cos_coeffs;
	add.s64 	%rd298, %rd297, %rd296;
	mul.rn.f64 	%fd2489, %fd3643, %fd3643;
	and.b32  	%r810, %r1160, 1;
	setp.eq.b32 	%p283, %r810, 1;
	selp.f64 	%fd2490, 0dBDA8FF8320FD8164, 0d3DE5DB65F9785EBA, %p283;
	ld.global.nc.v2.f64 	{%fd2491, %fd2492}, [%rd298];
	fma.rn.f64 	%fd2493, %fd2490, %fd2489, %fd2491;
	fma.rn.f64 	%fd2494, %fd2493, %fd2489, %fd2492;
	ld.global.nc.v2.f64 	{%fd2495, %fd2496}, [%rd298+16];
	fma.rn.f64 	%fd2497, %fd2494, %fd2489, %fd2495;
	fma.rn.f64 	%fd2498, %fd2497, %fd2489, %fd2496;
	ld.global.nc.v2.f64 	{%fd2499, %fd2500}, [%rd298+32];
	fma.rn.f64 	%fd2501, %fd2498, %fd2489, %fd2499;
	fma.rn.f64 	%fd2502, %fd2501, %fd2489, %fd2500;
	fma.rn.f64 	%fd2503, %fd2502, %fd3643, %fd3643;
	fma.rn.f64 	%fd2504, %fd2502, %fd2489, 0d3FF0000000000000;
	selp.f64 	%fd2505, %fd2504, %fd2503, %p283;
	and.b32  	%r811, %r1160, 2;
	setp.eq.s32 	%p284, %r811, 0;
	mov.f64 	%fd2506, 0d0000000000000000;
	sub.f64 	%fd2507, %fd2506, %fd2505;
	selp.f64 	%fd2508, %fd2505, %fd2507, %p284;
	mul.f64 	%fd445, %fd437, %fd2508;
	@%p280 bra 	$L__BB2_314;
	mov.f64 	%fd2514, 0d0000000000000000;
	mul.rn.f64 	%fd3644, %fd438, %fd2514;
	mov.b32 	%r1161, 0;
	bra.uni 	$L__BB2_316;
$L__BB2_314:
	mul.f64 	%fd2509, %fd438, 0d3FE45F306DC9C883;
	cvt.rni.s32.f64 	%r1161, %fd2509;
	cvt.rn.f64.s32 	%fd2510, %r1161;
	fma.rn.f64 	%fd2511, %fd2510, 0dBFF921FB54442D18, %fd438;
	fma.rn.f64 	%fd2512, %fd2510, 0dBC91A62633145C00, %fd2511;
	fma.rn.f64 	%fd3644, %fd2510, 0dB97B839A252049C0, %fd2512;
	setp.ltu.f64 	%p285, %fd439, 0d41E0000000000000;
	@%p285 bra 	$L__BB2_316;
	{ // callseq 72, 0
	.param .b64 param0;
	st.param.f64 	[param0], %fd438;
	.param .align 16 .b8 retval0[16];
	call.uni (retval0), 
	__internal_trig_reduction_slowpathd, 
	(
	param0
	);
	ld.param.f64 	%fd3644, [retval0];
	ld.param.b32 	%r1161, [retval0+8];
	} // callseq 72
$L__BB2_316:
	shl.b32 	%r814, %r1161, 6;
	cvt.u64.u32 	%rd299, %r814;
	and.b64  	%rd300, %rd299, 64;
	mov.u64 	%rd301, __cudart_sin_cos_coeffs;
	add.s64 	%rd302, %rd301, %rd300;
	mul.rn.f64 	%fd2515, %fd3644, %fd3644;
	and.b32  	%r815, %r1161, 1;
	setp.eq.b32 	%p287, %r815, 1;
	selp.f64 	%fd2516, 0dBDA8FF8320FD8164, 0d3DE5DB65F9785EBA, %p287;
	ld.global.nc.v2.f64 	{%fd2517, %fd2518}, [%rd302];
	fma.rn.f64 	%fd2519, %fd2516, %fd2515, %fd2517;
	fma.rn.f64 	%fd2520, %fd2519, %fd2515, %fd2518;
	ld.global.nc.v2.f64 	{%fd2521, %fd2522}, [%rd302+16];
	fma.rn.f64 	%fd2523, %fd2520, %fd2515, %fd2521;
	fma.rn.f64 	%fd2524, %fd2523, %fd2515, %fd2522;
	ld.global.nc.v2.f64 	{%fd2525, %fd2526}, [%rd302+32];
	fma.rn.f64 	%fd2527, %fd2524, %fd2515, %fd2525;
	fma.rn.f64 	%fd2528, %fd2527, %fd2515, %fd2526;
	fma.rn.f64 	%fd2529, %fd2528, %fd3644, %fd3644;
	fma.rn.f64 	%fd2530, %fd2528, %fd2515, 0d3FF0000000000000;
	selp.f64 	%fd2531, %fd2530, %fd2529, %p287;
	and.b32  	%r816, %r1161, 2;
	setp.eq.s32 	%p288, %r816, 0;
	mov.f64 	%fd2532, 0d0000000000000000;
	sub.f64 	%fd2533, %fd2532, %fd2531;
	selp.f64 	%fd2534, %fd2531, %fd2533, %p288;
	mul.f64 	%fd2535, %fd437, %fd2534;
	mul.f64 	%fd2536, %fd3542, %fd2535;
	fma.rn.f64 	%fd450, %fd3537, %fd445, %fd2536;
	@%p276 bra 	$L__BB2_318;
	mov.f64 	%fd2542, 0d0000000000000000;
	mul.rn.f64 	%fd3646, %fd431, %fd2542;
	mov.b32 	%r1163, 1;
	bra.uni 	$L__BB2_321;
$L__BB2_318:
	mul.f64 	%fd2537, %fd431, 0d3FE45F306DC9C883;
	cvt.rni.s32.f64 	%r1162, %fd2537;
	cvt.rn.f64.s32 	%fd2538, %r1162;
	fma.rn.f64 	%fd2539, %fd2538, 0dBFF921FB54442D18, %fd431;
	fma.rn.f64 	%fd2540, %fd2538, 0dBC91A62633145C00, %fd2539;
	fma.rn.f64 	%fd3646, %fd2538, 0dB97B839A252049C0, %fd2540;
	setp.ltu.f64 	%p289, %fd432, 0d41E0000000000000;
	@%p289 bra 	$L__BB2_320;
	{ // callseq 73, 0
	.param .b64 param0;
	st.param.f64 	[param0], %fd431;
	.param .align 16 .b8 retval0[16];
	call.uni (retval0), 
	__internal_trig_reduction_slowpathd, 
	(
	param0
	);
	ld.param.f64 	%fd3646, [retval0];
	ld.param.b32 	%r1162, [retval0+8];
	} // callseq 73
$L__BB2_320:
	add.s32 	%r1163, %r1162, 1;
$L__BB2_321:
	shl.b32 	%r819, %r1163, 6;
	cvt.u64.u32 	%rd303, %r819;
	and.b64  	%rd304, %rd303, 64;
	mov.u64 	%rd305, __cudart_sin_cos_coeffs;
	add.s64 	%rd306, %rd305, %rd304;
	mul.rn.f64 	%fd2543, %fd3646, %fd3646;
	and.b32  	%r820, %r1163, 1;
	setp.eq.b32 	%p290, %r820, 1;
	selp.f64 	%fd2544, 0dBDA8FF8320FD8164, 0d3DE5DB65F9785EBA, %p290;
	ld.global.nc.v2.f64 	{%fd2545, %fd2546}, [%rd306];
	fma.rn.f64 	%fd2547, %fd2544, %fd2543, %fd2545;
	fma.rn.f64 	%fd2548, %fd2547, %fd2543, %fd2546;
	ld.global.nc.v2.f64 	{%fd2549, %fd2550}, [%rd306+16];
	fma.rn.f64 	%fd2551, %fd2548, %fd2543, %fd2549;
	fma.rn.f64 	%fd2552, %fd2551, %fd2543, %fd2550;
	ld.global.nc.v2.f64 	{%fd2553, %fd2554}, [%rd306+32];
	fma.rn.f64 	%fd2555, %fd2552, %fd2543, %fd2553;
	fma.rn.f64 	%fd2556, %fd2555, %fd2543, %fd2554;
	fma.rn.f64 	%fd2557, %fd2556, %fd3646, %fd3646;
	fma.rn.f64 	%fd2558, %fd2556, %fd2543, 0d3FF0000000000000;
	selp.f64 	%fd2559, %fd2558, %fd2557, %p290;
	and.b32  	%r821, %r1163, 2;
	setp.eq.s32 	%p291, %r821, 0;
	mov.f64 	%fd2560, 0d0000000000000000;
	sub.f64 	%fd2561, %fd2560, %fd2559;
	selp.f64 	%fd2562, %fd2559, %fd2561, %p291;
	fma.rn.f64 	%fd2563, %fd3541, %fd2562, %fd450;
	mul.f64 	%fd456, %fd430, %fd2563;
	bar.sync 	0;
	mul.f64 	%fd2565, %fd429, %fd808;
	div.rn.f64 	%fd2569, %fd2565, %fd812;
	sqrt.rn.f64 	%fd2570, %fd2569;
	bar.sync 	0;
	add.f64 	%fd2572, %fd815, %fd815;
	mul.f64 	%fd457, %fd2572, %fd2570;
	abs.f64 	%fd458, %fd456;
	setp.neu.f64 	%p292, %fd458, 0d7FF0000000000000;
	@%p292 bra 	$L__BB2_323;
	mov.f64 	%fd2578, 0d0000000000000000;
	mul.rn.f64 	%fd3648, %fd456, %fd2578;
	mov.b32 	%r1165, 1;
	bra.uni 	$L__BB2_326;
$L__BB2_323:
	mul.f64 	%fd2573, %fd456, 0d3FE45F306DC9C883;
	cvt.rni.s32.f64 	%r1164, %fd2573;
	cvt.rn.f64.s32 	%fd2574, %r1164;
	fma.rn.f64 	%fd2575, %fd2574, 0dBFF921FB54442D18, %fd456;
	fma.rn.f64 	%fd2576, %fd2574, 0dBC91A62633145C00, %fd2575;
	fma.rn.f64 	%fd3648, %fd2574, 0dB97B839A252049C0, %fd2576;
	setp.ltu.f64 	%p293, %fd458, 0d41E0000000000000;
	@%p293 bra 	$L__BB2_325;
	{ // callseq 74, 0
	.param .b64 param0;
	st.param.f64 	[param0], %fd456;
	.param .align 16 .b8 retval0[16];
	call.uni (retval0), 
	__internal_trig_reduction_slowpathd, 
	(
	param0
	);
	ld.param.f64 	%fd3648, [retval0];
	ld.param.b32 	%r1164, [retval0+8];
	} // callseq 74
$L__BB2_325:
	add.s32 	%r1165, %r1164, 1;
$L__BB2_326:
	shl.b32 	%r824, %r1165, 6;
	cvt.u64.u32 	%rd307, %r824;
	and.b64  	%rd308, %rd307, 64;
	mov.u64 	%rd309, __cudart_sin_cos_coeffs;
	add.s64 	%rd310, %rd309, %rd308;
	mul.rn.f64 	%fd2579, %fd3648, %fd3648;
	and.b32  	%r825, %r1165, 1;
	setp.eq.b32 	%p294, %r825, 1;
	selp.f64 	%fd2580, 0dBDA8FF8320FD8164, 0d3DE5DB65F9785EBA, %p294;
	ld.global.nc.v2.f64 	{%fd2581, %fd2582}, [%rd310];
	fma.rn.f64 	%fd2583, %fd2580, %fd2579, %fd2581;
	fma.rn.f64 	%fd2584, %fd2583, %fd2579, %fd2582;
	ld.global.nc.v2.f64 	{%fd2585, %fd2586}, [%rd310+16];
	fma.rn.f64 	%fd2587, %fd2584, %fd2579, %fd2585;
	fma.rn.f64 	%fd2588, %fd2587, %fd2579, %fd2586;
	ld.global.nc.v2.f64 	{%fd2589, %fd2590}, [%rd310+32];
	fma.rn.f64 	%fd2591, %fd2588, %fd2579, %fd2589;
	fma.rn.f64 	%fd2592, %fd2591, %fd2579, %fd2590;
	fma.rn.f64 	%fd2593, %fd2592, %fd3648, %fd3648;
	fma.rn.f64 	%fd2594, %fd2592, %fd2579, 0d3FF0000000000000;
	selp.f64 	%fd2595, %fd2594, %fd2593, %p294;
	and.b32  	%r826, %r1165, 2;
	setp.eq.s32 	%p295, %r826, 0;
	mov.f64 	%fd2596, 0d0000000000000000;
	sub.f64 	%fd2597, %fd2596, %fd2595;
	selp.f64 	%fd464, %fd2595, %fd2597, %p295;
	ld.global.f64 	%fd465, [%rd454];
	abs.f64 	%fd466, %fd465;
	setp.neu.f64 	%p296, %fd466, 0d7FF0000000000000;
	@%p296 bra 	$L__BB2_328;
	mov.f64 	%fd2603, 0d0000000000000000;
	mul.rn.f64 	%fd3649, %fd465, %fd2603;
	mov.b32 	%r1166, 0;
	bra.uni 	$L__BB2_330;
$L__BB2_328:
	mul.f64 	%fd2598, %fd465, 0d3FE45F306DC9C883;
	cvt.rni.s32.f64 	%r1166, %fd2598;
	cvt.rn.f64.s32 	%fd2599, %r1166;
	fma.rn.f64 	%fd2600, %fd2599, 0dBFF921FB54442D18, %fd465;
	fma.rn.f64 	%fd2601, %fd2599, 0dBC91A62633145C00, %fd2600;
	fma.rn.f64 	%fd3649, %fd2599, 0dB97B839A252049C0, %fd2601;
	setp.ltu.f64 	%p297, %fd466, 0d41E0000000000000;
	@%p297 bra 	$L__BB2_330;
	{ // callseq 75, 0
	.param .b64 param0;
	st.param.f64 	[param0], %fd465;
	.param .align 16 .b8 retval0[16];
	call.uni (retval0), 
	__internal_trig_reduction_slowpathd, 
	(
	param0
	);
	ld.param.f64 	%fd3649, [retval0];
	ld.param.b32 	%r1166, [retval0+8];
	} // callseq 75
$L__BB2_330:
	shl.b32 	%r829, %r1166, 6;
	cvt.u64.u32 	%rd311, %r829;
	and.b64  	%rd312, %rd311, 64;
	mov.u64 	%rd313, __cudart_sin_cos_coeffs;
	add.s64 	%rd314, %rd313, %rd312;
	mul.rn.f64 	%fd2604, %fd3649, %fd3649;
	and.b32  	%r830, %r1166, 1;
	setp.eq.b32 	%p298, %r830, 1;
	selp.f64 	%fd2605, 0dBDA8FF8320FD8164, 0d3DE5DB65F9785EBA, %p298;
	ld.global.nc.v2.f64 	{%fd2606, %fd2607}, [%rd314];
	fma.rn.f64 	%fd2608, %fd2605, %fd2604, %fd2606;
	fma.rn.f64 	%fd2609, %fd2608, %fd2604, %fd2607;
	ld.global.nc.v2.f64 	{%fd2610, %fd2611}, [%rd314+16];
	fma.rn.f64 	%fd2612, %fd2609, %fd2604, %fd2610;
	fma.rn.f64 	%fd2613, %fd2612, %fd2604, %fd2611;
	ld.global.nc.v2.f64 	{%fd2614, %fd2615}, [%rd314+32];
	fma.rn.f64 	%fd2616, %fd2613, %fd2604, %fd2614;
	fma.rn.f64 	%fd2617, %fd2616, %fd2604, %fd2615;
	fma.rn.f64 	%fd2618, %fd2617, %fd3649, %fd3649;
	fma.rn.f64 	%fd2619, %fd2617, %fd2604, 0d3FF0000000000000;
	selp.f64 	%fd2620, %fd2619, %fd2618, %p298;
	and.b32  	%r831, %r1166, 2;
	setp.eq.s32 	%p299, %r831, 0;
	mov.f64 	%fd2621, 0d0000000000000000;
	sub.f64 	%fd2622, %fd2621, %fd2620;
	selp.f64 	%fd471, %fd2620, %fd2622, %p299;
	mul.f64 	%fd472, %fd3536, %fd429;
	ld.global.f64 	%fd2623, [%rd454+80000];
	add.f64 	%fd473, %fd472, %fd2623;
	abs.f64 	%fd474, %fd473;
	setp.neu.f64 	%p300, %fd474, 0d7FF0000000000000;
	@%p300 bra 	$L__BB2_332;
	mov.f64 	%fd2629, 0d0000000000000000;
	mul.rn.f64 	%fd3651, %fd473, %fd2629;
	mov.b32 	%r1168, 1;
	bra.uni 	$L__BB2_335;
$L__BB2_332:
	mul.f64 	%fd2624, %fd473, 0d3FE45F306DC9C883;
	cvt.rni.s32.f64 	%r1167, %fd2624;
	cvt.rn.f64.s32 	%fd2625, %r1167;
	fma.rn.f64 	%fd2626, %fd2625, 0dBFF921FB54442D18, %fd473;
	fma.rn.f64 	%fd2627, %fd2625, 0dBC91A62633145C00, %fd2626;
	fma.rn.f64 	%fd3651, %fd2625, 0dB97B839A252049C0, %fd2627;
	setp.ltu.f64 	%p301, %fd474, 0d41E0000000000000;
	@%p301 bra 	$L__BB2_334;
	{ // callseq 76, 0
	.param .b64 param0;
	st.param.f64 	[param0], %fd473;
	.param .align 16 .b8 retval0[16];
	call.uni (retval0), 
	__internal_trig_reduction_slowpathd, 
	(
	param0
	);
	ld.param.f64 	%fd3651, [retval0];
	ld.param.b32 	%r1167, [retval0+8];
	} // callseq 76
$L__BB2_334:
	add.s32 	%r1168, %r1167, 1;
$L__BB2_335:
	shl.b32 	%r834, %r1168, 6;
	cvt.u64.u32 	%rd315, %r834;
	and.b64  	%rd316, %rd315, 64;
	mov.u64 	%rd317, __cudart_sin_cos_coeffs;
	add.s64 	%rd318, %rd317, %rd316;
	mul.rn.f64 	%fd2630, %fd3651, %fd3651;
	and.b32  	%r835, %r1168, 1;
	setp.eq.b32 	%p303, %r835, 1;
	selp.f64 	%fd2631, 0dBDA8FF8320FD8164, 0d3DE5DB65F9785EBA, %p303;
	ld.global.nc.v2.f64 	{%fd2632, %fd2633}, [%rd318];
	fma.rn.f64 	%fd2634, %fd2631, %fd2630, %fd2632;
	fma.rn.f64 	%fd2635, %fd2634, %fd2630, %fd2633;
	ld.global.nc.v2.f64 	{%fd2636, %fd2637}, [%rd318+16];
	fma.rn.f64 	%fd2638, %fd2635, %fd2630, %fd2636;
	fma.rn.f64 	%fd2639, %fd2638, %fd2630, %fd2637;
	ld.global.nc.v2.f64 	{%fd2640, %fd2641}, [%rd318+32];
	fma.rn.f64 	%fd2642, %fd2639, %fd2630, %fd2640;
	fma.rn.f64 	%fd2643, %fd2642, %fd2630, %fd2641;
	fma.rn.f64 	%fd2644, %fd2643, %fd3651, %fd3651;
	fma.rn.f64 	%fd2645, %fd2643, %fd2630, 0d3FF0000000000000;
	selp.f64 	%fd2646, %fd2645, %fd2644, %p303;
	and.b32  	%r836, %r1168, 2;
	setp.eq.s32 	%p304, %r836, 0;
	mov.f64 	%fd2647, 0d0000000000000000;
	sub.f64 	%fd2648, %fd2647, %fd2646;
	selp.f64 	%fd480, %fd2646, %fd2648, %p304;
	@%p250 bra 	$L__BB2_337;
	mov.f64 	%fd2654, 0d0000000000000000;
	mul.rn.f64 	%fd3653, %fd411, %fd2654;
	mov.b32 	%r1170, 1;
	bra.uni 	$L__BB2_340;
$L__BB2_337:
	mul.f64 	%fd2649, %fd411, 0d3FE45F306DC9C883;
	cvt.rni.s32.f64 	%r1169, %fd2649;
	cvt.rn.f64.s32 	%fd2650, %r1169;
	fma.rn.f64 	%fd2651, %fd2650, 0dBFF921FB54442D18, %fd411;
	fma.rn.f64 	%fd2652, %fd2650, 0dBC91A62633145C00, %fd2651;
	fma.rn.f64 	%fd3653, %fd2650, 0dB97B839A252049C0, %fd2652;
	setp.ltu.f64 	%p305, %fd78, 0d41E0000000000000;
	@%p305 bra 	$L__BB2_339;
	{ // callseq 77, 0
	.param .b64 param0;
	st.param.f64 	[param0], %fd411;
	.param .align 16 .b8 retval0[16];
	call.uni (retval0), 
	__internal_trig_reduction_slowpathd, 
	(
	param0
	);
	ld.param.f64 	%fd3653, [retval0];
	ld.param.b32 	%r1169, [retval0+8];
	} // callseq 77
$L__BB2_339:
	add.s32 	%r1170, %r1169, 1;
$L__BB2_340:
	shl.b32 	%r839, %r1170, 6;
	cvt.u64.u32 	%rd319, %r839;
	and.b64  	%rd320, %rd319, 64;
	mov.u64 	%rd321, __cudart_sin_cos_coeffs;
	add.s64 	%rd322, %rd321, %rd320;
	mul.rn.f64 	%fd2655, %fd3653, %fd3653;
	and.b32  	%r840, %r1170, 1;
	setp.eq.b32 	%p306, %r840, 1;
	selp.f64 	%fd2656, 0dBDA8FF8320FD8164, 0d3DE5DB65F9785EBA, %p306;
	ld.global.nc.v2.f64 	{%fd2657, %fd2658}, [%rd322];
	fma.rn.f64 	%fd2659, %fd2656, %fd2655, %fd2657;
	fma.rn.f64 	%fd2660, %fd2659, %fd2655, %fd2658;
	ld.global.nc.v2.f64 	{%fd2661, %fd2662}, [%rd322+16];
	fma.rn.f64 	%fd2663, %fd2660, %fd2655, %fd2661;
	fma.rn.f64 	%fd2664, %fd2663, %fd2655, %fd2662;
	ld.global.nc.v2.f64 	{%fd2665, %fd2666}, [%rd322+32];
	fma.rn.f64 	%fd2667, %fd2664, %fd2655, %fd2665;
	fma.rn.f64 	%fd2668, %fd2667, %fd2655, %fd2666;
	fma.rn.f64 	%fd2669, %fd2668, %fd3653, %fd3653;
	fma.rn.f64 	%fd2670, %fd2668, %fd2655, 0d3FF0000000000000;
	selp.f64 	%fd2671, %fd2670, %fd2669, %p306;
	and.b32  	%r841, %r1170, 2;
	setp.eq.s32 	%p307, %r841, 0;
	mov.f64 	%fd2672, 0d0000000000000000;
	sub.f64 	%fd2673, %fd2672, %fd2671;
	selp.f64 	%fd486, %fd2671, %fd2673, %p307;
	ld.global.f64 	%fd2674, [%rd454+120000];
	add.f64 	%fd487, %fd472, %fd2674;
	abs.f64 	%fd488, %fd487;
	setp.neu.f64 	%p308, %fd488, 0d7FF0000000000000;
	@%p308 bra 	$L__BB2_342;
	mov.f64 	%fd2680, 0d0000000000000000;
	mul.rn.f64 	%fd3655, %fd487, %fd2680;
	mov.b32 	%r1172, 1;
	bra.uni 	$L__BB2_345;
$L__BB2_342:
	mul.f64 	%fd2675, %fd487, 0d3FE45F306DC9C883;
	cvt.rni.s32.f64 	%r1171, %fd2675;
	cvt.rn.f64.s32 	%fd2676, %r1171;
	fma.rn.f64 	%fd2677, %fd2676, 0dBFF921FB54442D18, %fd487;
	fma.rn.f64 	%fd2678, %fd2676, 0dBC91A62633145C00, %fd2677;
	fma.rn.f64 	%fd3655, %fd2676, 0dB97B839A252049C0, %fd2678;
	setp.ltu.f64 	%p309, %fd488, 0d41E0000000000000;
	@%p309 bra 	$L__BB2_344;
	{ // callseq 78, 0
	.param .b64 param0;
	st.param.f64 	[param0], %fd487;
	.param .align 16 .b8 retval0[16];
	call.uni (retval0), 
	__internal_trig_reduction_slowpathd, 
	(
	param0
	);
	ld.param.f64 	%fd3655, [retval0];
	ld.param.b32 	%r1171, [retval0+8];
	} // callseq 78
$L__BB2_344:
	add.s32 	%r1172, %r1171, 1;
$L__BB2_345:
	ld.const.f64 	%fd494, [%rd455];
	shl.b32 	%r844, %r1172, 6;
	cvt.u64.u32 	%rd323, %r844;
	and.b64  	%rd324, %rd323, 64;
	mov.u64 	%rd325, __cudart_sin_cos_coeffs;
	add.s64 	%rd326, %rd325, %rd324;
	mul.rn.f64 	%fd2681, %fd3655, %fd3655;
	and.b32  	%r845, %r1172, 1;
	setp.eq.b32 	%p311, %r845, 1;
	selp.f64 	%fd2682, 0dBDA8FF8320FD8164, 0d3DE5DB65F9785EBA, %p311;
	ld.global.nc.v2.f64 	{%fd2683, %fd2684}, [%rd326];
	fma.rn.f64 	%fd2685, %fd2682, %fd2681, %fd2683;
	fma.rn.f64 	%fd2686, %fd2685, %fd2681, %fd2684;
	ld.global.nc.v2.f64 	{%fd2687, %fd2688}, [%rd326+16];
	fma.rn.f64 	%fd2689, %fd2686, %fd2681, %fd2687;
	fma.rn.f64 	%fd2690, %fd2689, %fd2681, %fd2688;
	ld.global.nc.v2.f64 	{%fd2691, %fd2692}, [%rd326+32];
	fma.rn.f64 	%fd2693, %fd2690, %fd2681, %fd2691;
	fma.rn.f64 	%fd2694, %fd2693, %fd2681, %fd2692;
	fma.rn.f64 	%fd2695, %fd2694, %fd3655, %fd3655;
	fma.rn.f64 	%fd2696, %fd2694, %fd2681, 0d3FF0000000000000;
	selp.f64 	%fd2697, %fd2696, %fd2695, %p311;
	and.b32  	%r846, %r1172, 2;
	setp.eq.s32 	%p312, %r846, 0;
	mov.f64 	%fd2698, 0d0000000000000000;
	sub.f64 	%fd2699, %fd2698, %fd2697;
	selp.f64 	%fd495, %fd2697, %fd2699, %p312;
	@%p250 bra 	$L__BB2_347;
	mov.f64 	%fd2705, 0d0000000000000000;
	mul.rn.f64 	%fd3656, %fd494, %fd2705;
	mov.b32 	%r1173, 0;
	bra.uni 	$L__BB2_349;
$L__BB2_347:
	mul.f64 	%fd2700, %fd494, 0d3FE45F306DC9C883;
	cvt.rni.s32.f64 	%r1173, %fd2700;
	cvt.rn.f64.s32 	%fd2701, %r1173;
	fma.rn.f64 	%fd2702, %fd2701, 0dBFF921FB54442D18, %fd494;
	fma.rn.f64 	%fd2703, %fd2701, 0dBC91A62633145C00, %fd2702;
	fma.rn.f64 	%fd3656, %fd2701, 0dB97B839A252049C0, %fd2703;
	setp.ltu.f64 	%p313, %fd78, 0d41E0000000000000;
	@%p313 bra 	$L__BB2_349;
	{ // callseq 79, 0
	.param .b64 param0;
	st.param.f64 	[param0], %fd494;
	.param .align 16 .b8 retval0[16];
	call.uni (retval0), 
	__internal_trig_reduction_slowpathd, 
	(
	param0
	);
	ld.param.f64 	%fd3656, [retval0];
	ld.param.b32 	%r1173, [retval0+8];
	} // callseq 79
$L__BB2_349:
	shl.b32 	%r849, %r1173, 6;
	cvt.u64.u32 	%rd327, %r849;
	and.b64  	%rd328, %rd327, 64;
	mov.u64 	%rd329, __cudart_sin_cos_coeffs;
	add.s64 	%rd330, %rd329, %rd328;
	mul.rn.f64 	%fd2706, %fd3656, %fd3656;
	and.b32  	%r850, %r1173, 1;
	setp.eq.b32 	%p315, %r850, 1;
	selp.f64 	%fd2707, 0dBDA8FF8320FD8164, 0d3DE5DB65F9785EBA, %p315;
	ld.global.nc.v2.f64 	{%fd2708, %fd2709}, [%rd330];
	fma.rn.f64 	%fd2710, %fd2707, %fd2706, %fd2708;
	fma.rn.f64 	%fd2711, %fd2710, %fd2706, %fd2709;
	ld.global.nc.v2.f64 	{%fd2712, %fd2713}, [%rd330+16];
	fma.rn.f64 	%fd2714, %fd2711, %fd2706, %fd2712;
	fma.rn.f64 	%fd2715, %fd2714, %fd2706, %fd2713;
	ld.global.nc.v2.f64 	{%fd2716, %fd2717}, [%rd330+32];
	fma.rn.f64 	%fd2718, %fd2715, %fd2706, %fd2716;
	fma.rn.f64 	%fd2719, %fd2718, %fd2706, %fd2717;
	fma.rn.f64 	%fd2720, %fd2719, %fd3656, %fd3656;
	fma.rn.f64 	%fd2721, %fd2719, %fd2706, 0d3FF0000000000000;
	selp.f64 	%fd2722, %fd2721, %fd2720, %p315;
	and.b32  	%r851, %r1173, 2;
	setp.eq.s32 	%p316, %r851, 0;
	mov.f64 	%fd2723, 0d0000000000000000;
	sub.f64 	%fd2724, %fd2723, %fd2722;
	selp.f64 	%fd2725, %fd2722, %fd2724, %p316;
	mul.f64 	%fd2726, %fd495, %fd2725;
	mul.f64 	%fd2727, %fd480, %fd486;
	sub.f64 	%fd2728, %fd2726, %fd2727;
	mul.f64 	%fd2729, %fd471, %fd2728;
	mul.f64 	%fd2730, %fd457, %fd464;
	mul.f64 	%fd500, %fd2730, %fd2729;
	@%p292 bra 	$L__BB2_351;
	mov.f64 	%fd2736, 0d0000000000000000;
	mul.rn.f64 	%fd3657, %fd456, %fd2736;
	mov.b32 	%r1174, 0;
	bra.uni 	$L__BB2_353;
$L__BB2_351:
	mul.f64 	%fd2731, %fd456, 0d3FE45F306DC9C883;
	cvt.rni.s32.f64 	%r1174, %fd2731;
	cvt.rn.f64.s32 	%fd2732, %r1174;
	fma.rn.f64 	%fd2733, %fd2732, 0dBFF921FB54442D18, %fd456;
	fma.rn.f64 	%fd2734, %fd2732, 0dBC91A62633145C00, %fd2733;
	fma.rn.f64 	%fd3657, %fd2732, 0dB97B839A252049C0, %fd2734;
	setp.ltu.f64 	%p317, %fd458, 0d41E0000000000000;
	@%p317 bra 	$L__BB2_353;
	{ // callseq 80, 0
	.param .b64 param0;
	st.param.f64 	[param0], %fd456;
	.param .align 16 .b8 retval0[16];
	call.uni (retval0), 
	__internal_trig_reduction_slowpathd, 
	(
	param0
	);
	ld.param.f64 	%fd3657, [retval0];
	ld.param.b32 	%r1174, [retval0+8];
	} // callseq 80
$L__BB2_353:
	shl.b32 	%r854, %r1174, 6;
	cvt.u64.u32 	%rd331, %r854;
	and.b64  	%rd332, %rd331, 64;
	mov.u64 	%rd333, __cudart_sin_cos_coeffs;
	add.s64 	%rd334, %rd333, %rd332;
	mul.rn.f64 	%fd2737, %fd3657, %fd3657;
	and.b32  	%r855, %r1174, 1;
	setp.eq.b32 	%p319, %r855, 1;
	selp.f64 	%fd2738, 0dBDA8FF8320FD8164, 0d3DE5DB65F9785EBA, %p319;
	ld.global.nc.v2.f64 	{%fd2739, %fd2740}, [%rd334];
	fma.rn.f64 	%fd2741, %fd2738, %fd2737, %fd2739;
	fma.rn.f64 	%fd2742, %fd2741, %fd2737, %fd2740;
	ld.global.nc.v2.f64 	{%fd2743, %fd2744}, [%rd334+16];
	fma.rn.f64 	%fd2745, %fd2742, %fd2737, %fd2743;
	fma.rn.f64 	%fd2746, %fd2745, %fd2737, %fd2744;
	ld.global.nc.v2.f64 	{%fd2747, %fd2748}, [%rd334+32];
	fma.rn.f64 	%fd2749, %fd2746, %fd2737, %fd2747;
	fma.rn.f64 	%fd2750, %fd2749, %fd2737, %fd2748;
	fma.rn.f64 	%fd2751, %fd2750, %fd3657, %fd3657;
	fma.rn.f64 	%fd2752, %fd2750, %fd2737, 0d3FF0000000000000;
	selp.f64 	%fd2753, %fd2752, %fd2751, %p319;
	and.b32  	%r856, %r1174, 2;
	setp.eq.s32 	%p320, %r856, 0;
	mov.f64 	%fd2754, 0d0000000000000000;
	sub.f64 	%fd2755, %fd2754, %fd2753;
	selp.f64 	%fd2756, %fd2753, %fd2755, %p320;
	mul.f64 	%fd505, %fd457, %fd2756;
	@%p296 bra 	$L__BB2_355;
	mov.f64 	%fd2762, 0d0000000000000000;
	mul.rn.f64 	%fd3659, %fd465, %fd2762;
	mov.b32 	%r1176, 1;
	bra.uni 	$L__BB2_358;
$L__BB2_355:
	mul.f64 	%fd2757, %fd465, 0d3FE45F306DC9C883;
	cvt.rni.s32.f64 	%r1175, %fd2757;
	cvt.rn.f64.s32 	%fd2758, %r1175;
	fma.rn.f64 	%fd2759, %fd2758, 0dBFF921FB54442D18, %fd465;
	fma.rn.f64 	%fd2760, %fd2758, 0dBC91A62633145C00, %fd2759;
	fma.rn.f64 	%fd3659, %fd2758, 0dB97B839A252049C0, %fd2760;
	setp.ltu.f64 	%p321, %fd466, 0d41E0000000000000;
	@%p321 bra 	$L__BB2_357;
	{ // callseq 81, 0
	.param .b64 param0;
	st.param.f64 	[param0], %fd465;
	.param .align 16 .b8 retval0[16];
	call.uni (retval0), 
	__internal_trig_reduction_slowpathd, 
	(
	param0
	);
	ld.param.f64 	%fd3659, [retval0];
	ld.param.b32 	%r1175, [retval0+8];
	} // callseq 81
$L__BB2_357:
	add.s32 	%r1176, %r1175, 1;
$L__BB2_358:
	shl.b32 	%r859, %r1176, 6;
	cvt.u64.u32 	%rd335, %r859;
	and.b64  	%rd336, %rd335, 64;
	mov.u64 	%rd337, __cudart_sin_cos_coeffs;
	add.s64 	%rd338, %rd337, %rd336;
	mul.rn.f64 	%fd2763, %fd3659, %fd3659;
	and.b32  	%r860, %r1176, 1;
	setp.eq.b32 	%p322, %r860, 1;
	selp.f64 	%fd2764, 0dBDA8FF8320FD8164, 0d3DE5DB65F9785EBA, %p322;
	ld.global.nc.v2.f64 	{%fd2765, %fd2766}, [%rd338];
	fma.rn.f64 	%fd2767, %fd2764, %fd2763, %fd2765;
	fma.rn.f64 	%fd2768, %fd2767, %fd2763, %fd2766;
	ld.global.nc.v2.f64 	{%fd2769, %fd2770}, [%rd338+16];
	fma.rn.f64 	%fd2771, %fd2768, %fd2763, %fd2769;
	fma.rn.f64 	%fd2772, %fd2771, %fd2763, %fd2770;
	ld.global.nc.v2.f64 	{%fd2773, %fd2774}, [%rd338+32];
	fma.rn.f64 	%fd2775, %fd2772, %fd2763, %fd2773;
	fma.rn.f64 	%fd2776, %fd2775, %fd2763, %fd2774;
	fma.rn.f64 	%fd2777, %fd2776, %fd3659, %fd3659;
	fma.rn.f64 	%fd2778, %fd2776, %fd2763, 0d3FF0000000000000;
	selp.f64 	%fd2779, %fd2778, %fd2777, %p322;
	and.b32  	%r861, %r1176, 2;
	setp.eq.s32 	%p323, %r861, 0;
	mov.f64 	%fd2780, 0d0000000000000000;
	sub.f64 	%fd2781, %fd2780, %fd2779;
	selp.f64 	%fd511, %fd2779, %fd2781, %p323;
	ld.global.f64 	%fd512, [%rd454+40000];
	abs.f64 	%fd513, %fd512;
	setp.neu.f64 	%p324, %fd513, 0d7FF0000000000000;
	@%p324 bra 	$L__BB2_360;
	mov.f64 	%fd2787, 0d0000000000000000;
	mul.rn.f64 	%fd3660, %fd512, %fd2787;
	mov.b32 	%r1177, 0;
	bra.uni 	$L__BB2_362;
$L__BB2_360:
	mul.f64 	%fd2782, %fd512, 0d3FE45F306DC9C883;
	cvt.rni.s32.f64 	%r1177, %fd2782;
	cvt.rn.f64.s32 	%fd2783, %r1177;
	fma.rn.f64 	%fd2784, %fd2783, 0dBFF921FB54442D18, %fd512;
	fma.rn.f64 	%fd2785, %fd2783, 0dBC91A62633145C00, %fd2784;
	fma.rn.f64 	%fd3660, %fd2783, 0dB97B839A252049C0, %fd2785;
	setp.ltu.f64 	%p325, %fd513, 0d41E0000000000000;
	@%p325 bra 	$L__BB2_362;
	{ // callseq 82, 0
	.param .b64 param0;
	st.param.f64 	[param0], %fd512;
	.param .align 16 .b8 retval0[16];
	call.uni (retval0), 
	__internal_trig_reduction_slowpathd, 
	(
	param0
	);
	ld.param.f64 	%fd3660, [retval0];
	ld.param.b32 	%r1177, [retval0+8];
	} // callseq 82
$L__BB2_362:
	shl.b32 	%r864, %r1177, 6;
	cvt.u64.u32 	%rd339, %r864;
	and.b64  	%rd340, %rd339, 64;
	mov.u64 	%rd341, __cudart_sin_cos_coeffs;
	add.s64 	%rd342, %rd341, %rd340;
	mul.rn.f64 	%fd2788, %fd3660, %fd3660;
	and.b32  	%r865, %r1177, 1;
	setp.eq.b32 	%p327, %r865, 1;
	selp.f64 	%fd2789, 0dBDA8FF8320FD8164, 0d3DE5DB65F9785EBA, %p327;
	ld.global.nc.v2.f64 	{%fd2790, %fd2791}, [%rd342];
	fma.rn.f64 	%fd2792, %fd2789, %fd2788, %fd2790;
	fma.rn.f64 	%fd2793, %fd2792, %fd2788, %fd2791;
	ld.global.nc.v2.f64 	{%fd2794, %fd2795}, [%rd342+16];
	fma.rn.f64 	%fd2796, %fd2793, %fd2788, %fd2794;
	fma.rn.f64 	%fd2797, %fd2796, %fd2788, %fd2795;
	ld.global.nc.v2.f64 	{%fd2798, %fd2799}, [%rd342+32];
	fma.rn.f64 	%fd2800, %fd2797, %fd2788, %fd2798;
	fma.rn.f64 	%fd2801, %fd2800, %fd2788, %fd2799;
	fma.rn.f64 	%fd2802, %fd2801, %fd3660, %fd3660;
	fma.rn.f64 	%fd2803, %fd2801, %fd2788, 0d3FF0000000000000;
	selp.f64 	%fd2804, %fd2803, %fd2802, %p327;
	and.b32  	%r866, %r1177, 2;
	setp.eq.s32 	%p328, %r866, 0;
	mov.f64 	%fd2805, 0d0000000000000000;
	sub.f64 	%fd2806, %fd2805, %fd2804;
	selp.f64 	%fd2807, %fd2804, %fd2806, %p328;
	neg.f64 	%fd2808, %fd511;
	mul.f64 	%fd518, %fd2807, %fd2808;
	@%p300 bra 	$L__BB2_364;
	mov.f64 	%fd2814, 0d0000000000000000;
	mul.rn.f64 	%fd3661, %fd473, %fd2814;
	mov.b32 	%r1178, 0;
	bra.uni 	$L__BB2_366;
$L__BB2_364:
	mul.f64 	%fd2809, %fd473, 0d3FE45F306DC9C883;
	cvt.rni.s32.f64 	%r1178, %fd2809;
	cvt.rn.f64.s32 	%fd2810, %r1178;
	fma.rn.f64 	%fd2811, %fd2810, 0dBFF921FB54442D18, %fd473;
	fma.rn.f64 	%fd2812, %fd2810, 0dBC91A62633145C00, %fd2811;
	fma.rn.f64 	%fd3661, %fd2810, 0dB97B839A252049C0, %fd2812;
	setp.ltu.f64 	%p329, %fd474, 0d41E0000000000000;
	@%p329 bra 	$L__BB2_366;
	{ // callseq 83, 0
	.param .b64 param0;
	st.param.f64 	[param0], %fd473;
	.param .align 16 .b8 retval0[16];
	call.uni (retval0), 
	__internal_trig_reduction_slowpathd, 
	(
	param0
	);
	ld.param.f64 	%fd3661, [retval0];
	ld.param.b32 	%r1178, [retval0+8];
	} // callseq 83
$L__BB2_366:
	ld.const.f64 	%fd523, [%rd455];
	setp.neu.f64 	%p330, %fd78, 0d7FF0000000000000;
	shl.b32 	%r869, %r1178, 6;
	cvt.u64.u32 	%rd343, %r869;
	and.b64  	%rd344, %rd343, 64;
	mov.u64 	%rd345, __cudart_sin_cos_coeffs;
	add.s64 	%rd346, %rd345, %rd344;
	mul.rn.f64 	%fd2815, %fd3661, %fd3661;
	and.b32  	%r870, %r1178, 1;
	setp.eq.b32 	%p331, %r870, 1;
	selp.f64 	%fd2816, 0dBDA8FF8320FD8164, 0d3DE5DB65F9785EBA, %p331;
	ld.global.nc.v2.f64 	{%fd2817, %fd2818}, [%rd346];
	fma.rn.f64 	%fd2819, %fd2816, %fd2815, %fd2817;
	fma.rn.f64 	%fd2820, %fd2819, %fd2815, %fd2818;
	ld.global.nc.v2.f64 	{%fd2821, %fd2822}, [%rd346+16];
	fma.rn.f64 	%fd2823, %fd2820, %fd2815, %fd2821;
	fma.rn.f64 	%fd2824, %fd2823, %fd2815, %fd2822;
	ld.global.nc.v2.f64 	{%fd2825, %fd2826}, [%rd346+32];
	fma.rn.f64 	%fd2827, %fd2824, %fd2815, %fd2825;
	fma.rn.f64 	%fd2828, %fd2827, %fd2815, %fd2826;
	fma.rn.f64 	%fd2829, %fd2828, %fd3661, %fd3661;
	fma.rn.f64 	%fd2830, %fd2828, %fd2815, 0d3FF0000000000000;
	selp.f64 	%fd2831, %fd2830, %fd2829, %p331;
	and.b32  	%r871, %r1178, 2;
	setp.eq.s32 	%p332, %r871, 0;
	mov.f64 	%fd2832, 0d0000000000000000;
	sub.f64 	%fd2833, %fd2832, %fd2831;
	selp.f64 	%fd524, %fd2831, %fd2833, %p332;
	@%p330 bra 	$L__BB2_368;
	mov.f64 	%fd2839, 0d0000000000000000;
	mul.rn.f64 	%fd3662, %fd523, %fd2839;
	mov.b32 	%r1179, 0;
	bra.uni 	$L__BB2_370;
$L__BB2_368:
	mul.f64 	%fd2834, %fd523, 0d3FE45F306DC9C883;
	cvt.rni.s32.f64 	%r1179, %fd2834;
	cvt.rn.f64.s32 	%fd2835, %r1179;
	fma.rn.f64 	%fd2836, %fd2835, 0dBFF921FB54442D18, %fd523;
	fma.rn.f64 	%fd2837, %fd2835, 0dBC91A62633145C00, %fd2836;
	fma.rn.f64 	%fd3662, %fd2835, 0dB97B839A252049C0, %fd2837;
	setp.ltu.f64 	%p333, %fd78, 0d41E0000000000000;
	@%p333 bra 	$L__BB2_370;
	{ // callseq 84, 0
	.param .b64 param0;
	st.param.f64 	[param0], %fd523;
	.param .align 16 .b8 retval0[16];
	call.uni (retval0), 
	__internal_trig_reduction_slowpathd, 
	(
	param0
	);
	ld.param.f64 	%fd3662, [retval0];
	ld.param.b32 	%r1179, [retval0+8];
	} // callseq 84
$L__BB2_370:
	setp.neu.f64 	%p334, %fd488, 0d7FF0000000000000;
	shl.b32 	%r874, %r1179, 6;
	cvt.u64.u32 	%rd347, %r874;
	and.b64  	%rd348, %rd347, 64;
	mov.u64 	%rd349, __cudart_sin_cos_coeffs;
	add.s64 	%rd350, %rd349, %rd348;
	mul.rn.f64 	%fd2840, %fd3662, %fd3662;
	and.b32  	%r875, %r1179, 1;
	setp.eq.b32 	%p335, %r875, 1;
	selp.f64 	%fd2841, 0dBDA8FF8320FD8164, 0d3DE5DB65F9785EBA, %p335;
	ld.global.nc.v2.f64 	{%fd2842, %fd2843}, [%rd350];
	fma.rn.f64 	%fd2844, %fd2841, %fd2840, %fd2842;
	fma.rn.f64 	%fd2845, %fd2844, %fd2840, %fd2843;
	ld.global.nc.v2.f64 	{%fd2846, %fd2847}, [%rd350+16];
	fma.rn.f64 	%fd2848, %fd2845, %fd2840, %fd2846;
	fma.rn.f64 	%fd2849, %fd2848, %fd2840, %fd2847;
	ld.global.nc.v2.f64 	{%fd2850, %fd2851}, [%rd350+32];
	fma.rn.f64 	%fd2852, %fd2849, %fd2840, %fd2850;
	fma.rn.f64 	%fd2853, %fd2852, %fd2840, %fd2851;
	fma.rn.f64 	%fd2854, %fd2853, %fd3662, %fd3662;
	fma.rn.f64 	%fd2855, %fd2853, %fd2840, 0d3FF0000000000000;
	selp.f64 	%fd2856, %fd2855, %fd2854, %p335;
	and.b32  	%r876, %r1179, 2;
	setp.eq.s32 	%p336, %r876, 0;
	mov.f64 	%fd2857, 0d0000000000000000;
	sub.f64 	%fd2858, %fd2857, %fd2856;
	selp.f64 	%fd2859, %fd2856, %fd2858, %p336;
	mul.f64 	%fd529, %fd524, %fd2859;
	@%p334 bra 	$L__BB2_372;
	mov.f64 	%fd2865, 0d0000000000000000;
	mul.rn.f64 	%fd3663, %fd487, %fd2865;
	mov.b32 	%r1180, 0;
	bra.uni 	$L__BB2_374;
$L__BB2_372:
	mul.f64 	%fd2860, %fd487, 0d3FE45F306DC9C883;
	cvt.rni.s32.f64 	%r1180, %fd2860;
	cvt.rn.f64.s32 	%fd2861, %r1180;
	fma.rn.f64 	%fd2862, %fd2861, 0dBFF921FB54442D18, %fd487;
	fma.rn.f64 	%fd2863, %fd2861, 0dBC91A62633145C00, %fd2862;
	fma.rn.f64 	%fd3663, %fd2861, 0dB97B839A252049C0, %fd2863;
	setp.ltu.f64 	%p337, %fd488, 0d41E0000000000000;
	@%p337 bra 	$L__BB2_374;
	{ // callseq 85, 0
	.param .b64 param0;
	st.param.f64 	[param0], %fd487;
	.param .align 16 .b8 retval0[16];
	call.uni (retval0), 
	__internal_trig_reduction_slowpathd, 
	(
	param0
	);
	ld.param.f64 	%fd3663, [retval0];
	ld.param.b32 	%r1180, [retval0+8];
	} // callseq 85
$L__BB2_374:
	ld.const.f64 	%fd534, [%rd455];
	shl.b32 	%r879, %r1180, 6;
	cvt.u64.u32 	%rd351, %r879;
	and.b64  	%rd352, %rd351, 64;
	mov.u64 	%rd353, __cudart_sin_cos_coeffs;
	add.s64 	%rd354, %rd353, %rd352;
	mul.rn.f64 	%fd2866, %fd3663, %fd3663;
	and.b32  	%r880, %r1180, 1;
	setp.eq.b32 	%p339, %r880, 1;
	selp.f64 	%fd2867, 0dBDA8FF8320FD8164, 0d3DE5DB65F9785EBA, %p339;
	ld.global.nc.v2.f64 	{%fd2868, %fd2869}, [%rd354];
	fma.rn.f64 	%fd2870, %fd2867, %fd2866, %fd2868;
	fma.rn.f64 	%fd2871, %fd2870, %fd2866, %fd2869;
	ld.global.nc.v2.f64 	{%fd2872, %fd2873}, [%rd354+16];
	fma.rn.f64 	%fd2874, %fd2871, %fd2866, %fd2872;
	fma.rn.f64 	%fd2875, %fd2874, %fd2866, %fd2873;
	ld.global.nc.v2.f64 	{%fd2876, %fd2877}, [%rd354+32];
	fma.rn.f64 	%fd2878, %fd2875, %fd2866, %fd2876;
	fma.rn.f64 	%fd2879, %fd2878, %fd2866, %fd2877;
	fma.rn.f64 	%fd2880, %fd2879, %fd3663, %fd3663;
	fma.rn.f64 	%fd2881, %fd2879, %fd2866, 0d3FF0000000000000;
	selp.f64 	%fd2882, %fd2881, %fd2880, %p339;
	and.b32  	%r881, %r1180, 2;
	setp.eq.s32 	%p340, %r881, 0;
	mov.f64 	%fd2883, 0d0000000000000000;
	sub.f64 	%fd2884, %fd2883, %fd2882;
	selp.f64 	%fd535, %fd2882, %fd2884, %p340;
	@%p330 bra 	$L__BB2_376;
	mov.f64 	%fd2890, 0d0000000000000000;
	mul.rn.f64 	%fd3665, %fd534, %fd2890;
	mov.b32 	%r1182, 1;
	bra.uni 	$L__BB2_379;
$L__BB2_376:
	mul.f64 	%fd2885, %fd534, 0d3FE45F306DC9C883;
	cvt.rni.s32.f64 	%r1181, %fd2885;
	cvt.rn.f64.s32 	%fd2886, %r1181;
	fma.rn.f64 	%fd2887, %fd2886, 0dBFF921FB54442D18, %fd534;
	fma.rn.f64 	%fd2888, %fd2886, 0dBC91A62633145C00, %fd2887;
	fma.rn.f64 	%fd3665, %fd2886, 0dB97B839A252049C0, %fd2888;
	setp.ltu.f64 	%p341, %fd78, 0d41E0000000000000;
	@%p341 bra 	$L__BB2_378;
	{ // callseq 86, 0
	.param .b64 param0;
	st.param.f64 	[param0], %fd534;
	.param .align 16 .b8 retval0[16];
	call.uni (retval0), 
	__internal_trig_reduction_slowpathd, 
	(
	param0
	);
	ld.param.f64 	%fd3665, [retval0];
	ld.param.b32 	%r1181, [retval0+8];
	} // callseq 86
$L__BB2_378:
	add.s32 	%r1182, %r1181, 1;
$L__BB2_379:
	shl.b32 	%r884, %r1182, 6;
	cvt.u64.u32 	%rd355, %r884;
	and.b64  	%rd356, %rd355, 64;
	mov.u64 	%rd357, __cudart_sin_cos_coeffs;
	add.s64 	%rd358, %rd357, %rd356;
	mul.rn.f64 	%fd2891, %fd3665, %fd3665;
	and.b32  	%r885, %r1182, 1;
	setp.eq.b32 	%p343, %r885, 1;
	selp.f64 	%fd2892, 0dBDA8FF8320FD8164, 0d3DE5DB65F9785EBA, %p343;
	ld.global.nc.v2.f64 	{%fd2893, %fd2894}, [%rd358];
	fma.rn.f64 	%fd2895, %fd2892, %fd2891, %fd2893;
	fma.rn.f64 	%fd2896, %fd2895, %fd2891, %fd2894;
	ld.global.nc.v2.f64 	{%fd2897, %fd2898}, [%rd358+16];
	fma.rn.f64 	%fd2899, %fd2896, %fd2891, %fd2897;
	fma.rn.f64 	%fd2900, %fd2899, %fd2891, %fd2898;
	ld.global.nc.v2.f64 	{%fd2901, %fd2902}, [%rd358+32];
	fma.rn.f64 	%fd2903, %fd2900, %fd2891, %fd2901;
	fma.rn.f64 	%fd2904, %fd2903, %fd2891, %fd2902;
	fma.rn.f64 	%fd2905, %fd2904, %fd3665, %fd3665;
	fma.rn.f64 	%fd2906, %fd2904, %fd2891, 0d3FF0000000000000;
	selp.f64 	%fd2907, %fd2906, %fd2905, %p343;
	and.b32  	%r886, %r1182, 2;
	setp.eq.s32 	%p344, %r886, 0;
	mov.f64 	%fd2908, 0d0000000000000000;
	sub.f64 	%fd2909, %fd2908, %fd2907;
	selp.f64 	%fd2910, %fd2907, %fd2909, %p344;
	fma.rn.f64 	%fd2911, %fd535, %fd2910, %fd529;
	mul.f64 	%fd541, %fd518, %fd2911;
	@%p324 bra 	$L__BB2_381;
	mov.f64 	%fd2917, 0d0000000000000000;
	mul.rn.f64 	%fd3667, %fd512, %fd2917;
	mov.b32 	%r1184, 1;
	bra.uni 	$L__BB2_384;
$L__BB2_381:
	mul.f64 	%fd2912, %fd512, 0d3FE45F306DC9C883;
	cvt.rni.s32.f64 	%r1183, %fd2912;
	cvt.rn.f64.s32 	%fd2913, %r1183;
	fma.rn.f64 	%fd2914, %fd2913, 0dBFF921FB54442D18, %fd512;
	fma.rn.f64 	%fd2915, %fd2913, 0dBC91A62633145C00, %fd2914;
	fma.rn.f64 	%fd3667, %fd2913, 0dB97B839A252049C0, %fd2915;
	setp.ltu.f64 	%p345, %fd513, 0d41E0000000000000;
	@%p345 bra 	$L__BB2_383;
	{ // callseq 87, 0
	.param .b64 param0;
	st.param.f64 	[param0], %fd512;
	.param .align 16 .b8 retval0[16];
	call.uni (retval0), 
	__internal_trig_reduction_slowpathd, 
	(
	param0
	);
	ld.param.f64 	%fd3667, [retval0];
	ld.param.b32 	%r1183, [retval0+8];
	} // callseq 87
$L__BB2_383:
	add.s32 	%r1184, %r1183, 1;
$L__BB2_384:
	setp.neu.f64 	%p346, %fd474, 0d7FF0000000000000;
	shl.b32 	%r889, %r1184, 6;
	cvt.u64.u32 	%rd359, %r889;
	and.b64  	%rd360, %rd359, 64;
	mov.u64 	%rd361, __cudart_sin_cos_coeffs;
	add.s64 	%rd362, %rd361, %rd360;
	mul.rn.f64 	%fd2918, %fd3667, %fd3667;
	and.b32  	%r890, %r1184, 1;
	setp.eq.b32 	%p347, %r890, 1;
	selp.f64 	%fd2919, 0dBDA8FF8320FD8164, 0d3DE5DB65F9785EBA, %p347;
	ld.global.nc.v2.f64 	{%fd2920, %fd2921}, [%rd362];
	fma.rn.f64 	%fd2922, %fd2919, %fd2918, %fd2920;
	fma.rn.f64 	%fd2923, %fd2922, %fd2918, %fd2921;
	ld.global.nc.v2.f64 	{%fd2924, %fd2925}, [%rd362+16];
	fma.rn.f64 	%fd2926, %fd2923, %fd2918, %fd2924;
	fma.rn.f64 	%fd2927, %fd2926, %fd2918, %fd2925;
	ld.global.nc.v2.f64 	{%fd2928, %fd2929}, [%rd362+32];
	fma.rn.f64 	%fd2930, %fd2927, %fd2918, %fd2928;
	fma.rn.f64 	%fd2931, %fd2930, %fd2918, %fd2929;
	fma.rn.f64 	%fd2932, %fd2931, %fd3667, %fd3667;
	fma.rn.f64 	%fd2933, %fd2931, %fd2918, 0d3FF0000000000000;
	selp.f64 	%fd2934, %fd2933, %fd2932, %p347;
	and.b32  	%r891, %r1184, 2;
	setp.eq.s32 	%p348, %r891, 0;
	mov.f64 	%fd2935, 0d0000000000000000;
	sub.f64 	%fd2936, %fd2935, %fd2934;
	selp.f64 	%fd547, %fd2934, %fd2936, %p348;
	@%p346 bra 	$L__BB2_386;
	mov.f64 	%fd2942, 0d0000000000000000;
	mul.rn.f64 	%fd3668, %fd473, %fd2942;
	mov.b32 	%r1185, 0;
	bra.uni 	$L__BB2_388;
$L__BB2_386:
	mul.f64 	%fd2937, %fd473, 0d3FE45F306DC9C883;
	cvt.rni.s32.f64 	%r1185, %fd2937;
	cvt.rn.f64.s32 	%fd2938, %r1185;
	fma.rn.f64 	%fd2939, %fd2938, 0dBFF921FB54442D18, %fd473;
	fma.rn.f64 	%fd2940, %fd2938, 0dBC91A62633145C00, %fd2939;
	fma.rn.f64 	%fd3668, %fd2938, 0dB97B839A252049C0, %fd2940;
	setp.ltu.f64 	%p349, %fd474, 0d41E0000000000000;
	@%p349 bra 	$L__BB2_388;
	{ // callseq 88, 0
	.param .b64 param0;
	st.param.f64 	[param0], %fd473;
	.param .align 16 .b8 retval0[16];
	call.uni (retval0), 
	__internal_trig_reduction_slowpathd, 
	(
	param0
	);
	ld.param.f64 	%fd3668, [retval0];
	ld.param.b32 	%r1185, [retval0+8];
	} // callseq 88
$L__BB2_388:
	ld.const.f64 	%fd552, [%rd455];
	shl.b32 	%r894, %r1185, 6;
	cvt.u64.u32 	%rd363, %r894;
	and.b64  	%rd364, %rd363, 64;
	mov.u64 	%rd365, __cudart_sin_cos_coeffs;
	add.s64 	%rd366, %rd365, %rd364;
	mul.rn.f64 	%fd2943, %fd3668, %fd3668;
	and.b32  	%r895, %r1185, 1;
	setp.eq.b32 	%p351, %r895, 1;
	selp.f64 	%fd2944, 0dBDA8FF8320FD8164, 0d3DE5DB65F9785EBA, %p351;
	ld.global.nc.v2.f64 	{%fd2945, %fd2946}, [%rd366];
	fma.rn.f64 	%fd2947, %fd2944, %fd2943, %fd2945;
	fma.rn.f64 	%fd2948, %fd2947, %fd2943, %fd2946;
	ld.global.nc.v2.f64 	{%fd2949, %fd2950}, [%rd366+16];
	fma.rn.f64 	%fd2951, %fd2948, %fd2943, %fd2949;
	fma.rn.f64 	%fd2952, %fd2951, %fd2943, %fd2950;
	ld.global.nc.v2.f64 	{%fd2953, %fd2954}, [%rd366+32];
	fma.rn.f64 	%fd2955, %fd2952, %fd2943, %fd2953;
	fma.rn.f64 	%fd2956, %fd2955, %fd2943, %fd2954;
	fma.rn.f64 	%fd2957, %fd2956, %fd3668, %fd3668;
	fma.rn.f64 	%fd2958, %fd2956, %fd2943, 0d3FF0000000000000;
	selp.f64 	%fd2959, %fd2958, %fd2957, %p351;
	and.b32  	%r896, %r1185, 2;
	setp.eq.s32 	%p352, %r896, 0;
	mov.f64 	%fd2960, 0d0000000000000000;
	sub.f64 	%fd2961, %fd2960, %fd2959;
	selp.f64 	%fd553, %fd2959, %fd2961, %p352;
	@%p330 bra 	$L__BB2_390;
	mov.f64 	%fd2967, 0d0000000000000000;
	mul.rn.f64 	%fd3670, %fd552, %fd2967;
	mov.b32 	%r1187, 1;
	bra.uni 	$L__BB2_393;
$L__BB2_390:
	mul.f64 	%fd2962, %fd552, 0d3FE45F306DC9C883;
	cvt.rni.s32.f64 	%r1186, %fd2962;
	cvt.rn.f64.s32 	%fd2963, %r1186;
	fma.rn.f64 	%fd2964, %fd2963, 0dBFF921FB54442D18, %fd552;
	fma.rn.f64 	%fd2965, %fd2963, 0dBC91A62633145C00, %fd2964;
	fma.rn.f64 	%fd3670, %fd2963, 0dB97B839A252049C0, %fd2965;
	setp.ltu.f64 	%p353, %fd78, 0d41E0000000000000;
	@%p353 bra 	$L__BB2_392;
	{ // callseq 89, 0
	.param .b64 param0;
	st.param.f64 	[param0], %fd552;
	.param .align 16 .b8 retval0[16];
	call.uni (retval0), 
	__internal_trig_reduction_slowpathd, 
	(
	param0
	);
	ld.param.f64 	%fd3670, [retval0];
	ld.param.b32 	%r1186, [retval0+8];
	} // callseq 89
$L__BB2_392:
	add.s32 	%r1187, %r1186, 1;
$L__BB2_393:
	shl.b32 	%r899, %r1187, 6;
	cvt.u64.u32 	%rd367, %r899;
	and.b64  	%rd368, %rd367, 64;
	mov.u64 	%rd369, __cudart_sin_cos_coeffs;
	add.s64 	%rd370, %rd369, %rd368;
	mul.rn.f64 	%fd2968, %fd3670, %fd3670;
	and.b32  	%r900, %r1187, 1;
	setp.eq.b32 	%p355, %r900, 1;
	selp.f64 	%fd2969, 0dBDA8FF8320FD8164, 0d3DE5DB65F9785EBA, %p355;
	ld.global.nc.v2.f64 	{%fd2970, %fd2971}, [%rd370];
	fma.rn.f64 	%fd2972, %fd2969, %fd2968, %fd2970;
	fma.rn.f64 	%fd2973, %fd2972, %fd2968, %fd2971;
	ld.global.nc.v2.f64 	{%fd2974, %fd2975}, [%rd370+16];
	fma.rn.f64 	%fd2976, %fd2973, %fd2968, %fd2974;
	fma.rn.f64 	%fd2977, %fd2976, %fd2968, %fd2975;
	ld.global.nc.v2.f64 	{%fd2978, %fd2979}, [%rd370+32];
	fma.rn.f64 	%fd2980, %fd2977, %fd2968, %fd2978;
	fma.rn.f64 	%fd2981, %fd2980, %fd2968, %fd2979;
	fma.rn.f64 	%fd2982, %fd2981, %fd3670, %fd3670;
	fma.rn.f64 	%fd2983, %fd2981, %fd2968, 0d3FF0000000000000;
	selp.f64 	%fd2984, %fd2983, %fd2982, %p355;
	and.b32  	%r901, %r1187, 2;
	setp.eq.s32 	%p356, %r901, 0;
	mov.f64 	%fd2985, 0d0000000000000000;
	sub.f64 	%fd2986, %fd2985, %fd2984;
	selp.f64 	%fd2987, %fd2984, %fd2986, %p356;
	mul.f64 	%fd559, %fd553, %fd2987;
	@%p334 bra 	$L__BB2_395;
	mov.f64 	%fd2993, 0d0000000000000000;
	mul.rn.f64 	%fd3671, %fd487, %fd2993;
	mov.b32 	%r1188, 0;
	bra.uni 	$L__BB2_397;
$L__BB2_395:
	mul.f64 	%fd2988, %fd487, 0d3FE45F306DC9C883;
	cvt.rni.s32.f64 	%r1188, %fd2988;
	cvt.rn.f64.s32 	%fd2989, %r1188;
	fma.rn.f64 	%fd2990, %fd2989, 0dBFF921FB54442D18, %fd487;
	fma.rn.f64 	%fd2991, %fd2989, 0dBC91A62633145C00, %fd2990;
	fma.rn.f64 	%fd3671, %fd2989, 0dB97B839A252049C0, %fd2991;
	setp.ltu.f64 	%p357, %fd488, 0d41E0000000000000;
	@%p357 bra 	$L__BB2_397;
	{ // callseq 90, 0
	.param .b64 param0;
	st.param.f64 	[param0], %fd487;
	.param .align 16 .b8 retval0[16];
	call.uni (retval0), 
	__internal_trig_reduction_slowpathd, 
	(
	param0
	);
	ld.param.f64 	%fd3671, [retval0];
	ld.param.b32 	%r1188, [retval0+8];
	} // callseq 90
$L__BB2_397:
	ld.const.f64 	%fd564, [%rd455];
	shl.b32 	%r904, %r1188, 6;
	cvt.u64.u32 	%rd371, %r904;
	and.b64  	%rd372, %rd371, 64;
	mov.u64 	%rd373, __cudart_sin_cos_coeffs;
	add.s64 	%rd374, %rd373, %rd372;
	mul.rn.f64 	%fd2994, %fd3671, %fd3671;
	and.b32  	%r905, %r1188, 1;
	setp.eq.b32 	%p359, %r905, 1;
	selp.f64 	%fd2995, 0dBDA8FF8320FD8164, 0d3DE5DB65F9785EBA, %p359;
	ld.global.nc.v2.f64 	{%fd2996, %fd2997}, [%rd374];
	fma.rn.f64 	%fd2998, %fd2995, %fd2994, %fd2996;
	fma.rn.f64 	%fd2999, %fd2998, %fd2994, %fd2997;
	ld.global.nc.v2.f64 	{%fd3000, %fd3001}, [%rd374+16];
	fma.rn.f64 	%fd3002, %fd2999, %fd2994, %fd3000;
	fma.rn.f64 	%fd3003, %fd3002, %fd2994, %fd3001;
	ld.global.nc.v2.f64 	{%fd3004, %fd3005}, [%rd374+32];
	fma.rn.f64 	%fd3006, %fd3003, %fd2994, %fd3004;
	fma.rn.f64 	%fd3007, %fd3006, %fd2994, %fd3005;
	fma.rn.f64 	%fd3008, %fd3007, %fd3671, %fd3671;
	fma.rn.f64 	%fd3009, %fd3007, %fd2994, 0d3FF0000000000000;
	selp.f64 	%fd3010, %fd3009, %fd3008, %p359;
	and.b32  	%r906, %r1188, 2;
	setp.eq.s32 	%p360, %r906, 0;
	mov.f64 	%fd3011, 0d0000000000000000;
	sub.f64 	%fd3012, %fd3011, %fd3010;
	selp.f64 	%fd565, %fd3010, %fd3012, %p360;
	@%p330 bra 	$L__BB2_399;
	mov.f64 	%fd3018, 0d0000000000000000;
	mul.rn.f64 	%fd3672, %fd564, %fd3018;
	mov.b32 	%r1189, 0;
	bra.uni 	$L__BB2_401;
$L__BB2_399:
	mul.f64 	%fd3013, %fd564, 0d3FE45F306DC9C883;
	cvt.rni.s32.f64 	%r1189, %fd3013;
	cvt.rn.f64.s32 	%fd3014, %r1189;
	fma.rn.f64 	%fd3015, %fd3014, 0dBFF921FB54442D18, %fd564;
	fma.rn.f64 	%fd3016, %fd3014, 0dBC91A62633145C00, %fd3015;
	fma.rn.f64 	%fd3672, %fd3014, 0dB97B839A252049C0, %fd3016;
	setp.ltu.f64 	%p361, %fd78, 0d41E0000000000000;
	@%p361 bra 	$L__BB2_401;
	{ // callseq 91, 0
	.param .b64 param0;
	st.param.f64 	[param0], %fd564;
	.param .align 16 .b8 retval0[16];
	call.uni (retval0), 
	__internal_trig_reduction_slowpathd, 
	(
	param0
	);
	ld.param.f64 	%fd3672, [retval0];
	ld.param.b32 	%r1189, [retval0+8];
	} // callseq 91
$L__BB2_401:
	setp.neu.f64 	%p362, %fd466, 0d7FF0000000000000;
	shl.b32 	%r909, %r1189, 6;
	cvt.u64.u32 	%rd375, %r909;
	and.b64  	%rd376, %rd375, 64;
	mov.u64 	%rd377, __cudart_sin_cos_coeffs;
	add.s64 	%rd378, %rd377, %rd376;
	mul.rn.f64 	%fd3019, %fd3672, %fd3672;
	and.b32  	%r910, %r1189, 1;
	setp.eq.b32 	%p363, %r910, 1;
	selp.f64 	%fd3020, 0dBDA8FF8320FD8164, 0d3DE5DB65F9785EBA, %p363;
	ld.global.nc.v2.f64 	{%fd3021, %fd3022}, [%rd378];
	fma.rn.f64 	%fd3023, %fd3020, %fd3019, %fd3021;
	fma.rn.f64 	%fd3024, %fd3023, %fd3019, %fd3022;
	ld.global.nc.v2.f64 	{%fd3025, %fd3026}, [%rd378+16];
	fma.rn.f64 	%fd3027, %fd3024, %fd3019, %fd3025;
	fma.rn.f64 	%fd3028, %fd3027, %fd3019, %fd3026;
	ld.global.nc.v2.f64 	{%fd3029, %fd3030}, [%rd378+32];
	fma.rn.f64 	%fd3031, %fd3028, %fd3019, %fd3029;
	fma.rn.f64 	%fd3032, %fd3031, %fd3019, %fd3030;
	fma.rn.f64 	%fd3033, %fd3032, %fd3672, %fd3672;
	fma.rn.f64 	%fd3034, %fd3032, %fd3019, 0d3FF0000000000000;
	selp.f64 	%fd3035, %fd3034, %fd3033, %p363;
	and.b32  	%r911, %r1189, 2;
	setp.eq.s32 	%p364, %r911, 0;
	mov.f64 	%fd3036, 0d0000000000000000;
	sub.f64 	%fd3037, %fd3036, %fd3035;
	selp.f64 	%fd3038, %fd3035, %fd3037, %p364;
	mul.f64 	%fd3039, %fd565, %fd3038;
	sub.f64 	%fd3040, %fd559, %fd3039;
	mul.f64 	%fd3041, %fd547, %fd3040;
	mul.f64 	%fd3042, %fd3540, %fd3041;
	fma.rn.f64 	%fd570, %fd3540, %fd541, %fd3042;
	@%p362 bra 	$L__BB2_403;
	mov.f64 	%fd3048, 0d0000000000000000;
	mul.rn.f64 	%fd3674, %fd465, %fd3048;
	mov.b32 	%r1191, 1;
	bra.uni 	$L__BB2_406;
$L__BB2_403:
	mul.f64 	%fd3043, %fd465, 0d3FE45F306DC9C883;
	cvt.rni.s32.f64 	%r1190, %fd3043;
	cvt.rn.f64.s32 	%fd3044, %r1190;
	fma.rn.f64 	%fd3045, %fd3044, 0dBFF921FB54442D18, %fd465;
	fma.rn.f64 	%fd3046, %fd3044, 0dBC91A62633145C00, %fd3045;
	fma.rn.f64 	%fd3674, %fd3044, 0dB97B839A252049C0, %fd3046;
	setp.ltu.f64 	%p365, %fd466, 0d41E0000000000000;
	@%p365 bra 	$L__BB2_405;
	{ // callseq 92, 0
	.param .b64 param0;
	st.param.f64 	[param0], %fd465;
	.param .align 16 .b8 retval0[16];
	call.uni (retval0), 
	__internal_trig_reduction_slowpathd, 
	(
	param0
	);
	ld.param.f64 	%fd3674, [retval0];
	ld.param.b32 	%r1190, [retval0+8];
	} // callseq 92
$L__BB2_405:
	add.s32 	%r1191, %r1190, 1;
$L__BB2_406:
	shl.b32 	%r914, %r1191, 6;
	cvt.u64.u32 	%rd379, %r914;
	and.b64  	%rd380, %rd379, 64;
	mov.u64 	%rd381, __cudart_sin_cos_coeffs;
	add.s64 	%rd382, %rd381, %rd380;
	mul.rn.f64 	%fd3049, %fd3674, %fd3674;
	and.b32  	%r915, %r1191, 1;
	setp.eq.b32 	%p367, %r915, 1;
	selp.f64 	%fd3050, 0dBDA8FF8320FD8164, 0d3DE5DB65F9785EBA, %p367;
	ld.global.nc.v2.f64 	{%fd3051, %fd3052}, [%rd382];
	fma.rn.f64 	%fd3053, %fd3050, %fd3049, %fd3051;
	fma.rn.f64 	%fd3054, %fd3053, %fd3049, %fd3052;
	ld.global.nc.v2.f64 	{%fd3055, %fd3056}, [%rd382+16];
	fma.rn.f64 	%fd3057, %fd3054, %fd3049, %fd3055;
	fma.rn.f64 	%fd3058, %fd3057, %fd3049, %fd3056;
	ld.global.nc.v2.f64 	{%fd3059, %fd3060}, [%rd382+32];
	fma.rn.f64 	%fd3061, %fd3058, %fd3049, %fd3059;
	fma.rn.f64 	%fd3062, %fd3061, %fd3049, %fd3060;
	fma.rn.f64 	%fd3063, %fd3062, %fd3674, %fd3674;
	fma.rn.f64 	%fd3064, %fd3062, %fd3049, 0d3FF0000000000000;
	selp.f64 	%fd3065, %fd3064, %fd3063, %p367;
	and.b32  	%r916, %r1191, 2;
	setp.eq.s32 	%p368, %r916, 0;
	mov.f64 	%fd3066, 0d0000000000000000;
	sub.f64 	%fd3067, %fd3066, %fd3065;
	selp.f64 	%fd576, %fd3065, %fd3067, %p368;
	@%p324 bra 	$L__BB2_408;
	mov.f64 	%fd3073, 0d0000000000000000;
	mul.rn.f64 	%fd3676, %fd512, %fd3073;
	mov.b32 	%r1193, 1;
	bra.uni 	$L__BB2_411;
$L__BB2_408:
	mul.f64 	%fd3068, %fd512, 0d3FE45F306DC9C883;
	cvt.rni.s32.f64 	%r1192, %fd3068;
	cvt.rn.f64.s32 	%fd3069, %r1192;
	fma.rn.f64 	%fd3070, %fd3069, 0dBFF921FB54442D18, %fd512;
	fma.rn.f64 	%fd3071, %fd3069, 0dBC91A62633145C00, %fd3070;
	fma.rn.f64 	%fd3676, %fd3069, 0dB97B839A252049C0, %fd3071;
	setp.ltu.f64 	%p369, %fd513, 0d41E0000000000000;
	@%p369 bra 	$L__BB2_410;
	{ // callseq 93, 0
	.param .b64 param0;
	st.param.f64 	[param0], %fd512;
	.param .align 16 .b8 retval0[16];
	call.uni (retval0), 
	__internal_trig_reduction_slowpathd, 
	(
	param0
	);
	ld.param.f64 	%fd3676, [retval0];
	ld.param.b32 	%r1192, [retval0+8];
	} // callseq 93
$L__BB2_410:
	add.s32 	%r1193, %r1192, 1;
$L__BB2_411:
	shl.b32 	%r919, %r1193, 6;
	cvt.u64.u32 	%rd383, %r919;
	and.b64  	%rd384, %rd383, 64;
	mov.u64 	%rd385, __cudart_sin_cos_coeffs;
	add.s64 	%rd386, %rd385, %rd384;
	mul.rn.f64 	%fd3074, %fd3676, %fd3676;
	and.b32  	%r920, %r1193, 1;
	setp.eq.b32 	%p371, %r920, 1;
	selp.f64 	%fd3075, 0dBDA8FF8320FD8164, 0d3DE5DB65F9785EBA, %p371;
	ld.global.nc.v2.f64 	{%fd3076, %fd3077}, [%rd386];
	fma.rn.f64 	%fd3078, %fd3075, %fd3074, %fd3076;
	fma.rn.f64 	%fd3079, %fd3078, %fd3074, %fd3077;
	ld.global.nc.v2.f64 	{%fd3080, %fd3081}, [%rd386+16];
	fma.rn.f64 	%fd3082, %fd3079, %fd3074, %fd3080;
	fma.rn.f64 	%fd3083, %fd3082, %fd3074, %fd3081;
	ld.global.nc.v2.f64 	{%fd3084, %fd3085}, [%rd386+32];
	fma.rn.f64 	%fd3086, %fd3083, %fd3074, %fd3084;
	fma.rn.f64 	%fd3087, %fd3086, %fd3074, %fd3085;
	fma.rn.f64 	%fd3088, %fd3087, %fd3676, %fd3676;
	fma.rn.f64 	%fd3089, %fd3087, %fd3074, 0d3FF0000000000000;
	selp.f64 	%fd3090, %fd3089, %fd3088, %p371;
	and.b32  	%r921, %r1193, 2;
	setp.eq.s32 	%p372, %r921, 0;
	mov.f64 	%fd3091, 0d0000000000000000;
	sub.f64 	%fd3092, %fd3091, %fd3090;
	selp.f64 	%fd3093, %fd3090, %fd3092, %p372;
	mul.f64 	%fd582, %fd576, %fd3093;
	@%p346 bra 	$L__BB2_413;
	mov.f64 	%fd3099, 0d0000000000000000;
	mul.rn.f64 	%fd3677, %fd473, %fd3099;
	mov.b32 	%r1194, 0;
	bra.uni 	$L__BB2_415;
$L__BB2_413:
	mul.f64 	%fd3094, %fd473, 0d3FE45F306DC9C883;
	cvt.rni.s32.f64 	%r1194, %fd3094;
	cvt.rn.f64.s32 	%fd3095, %r1194;
	fma.rn.f64 	%fd3096, %fd3095, 0dBFF921FB54442D18, %fd473;
	fma.rn.f64 	%fd3097, %fd3095, 0dBC91A62633145C00, %fd3096;
	fma.rn.f64 	%fd3677, %fd3095, 0dB97B839A252049C0, %fd3097;
	setp.ltu.f64 	%p373, %fd474, 0d41E0000000000000;
	@%p373 bra 	$L__BB2_415;
	{ // callseq 94, 0
	.param .b64 param0;
	st.param.f64 	[param0], %fd473;
	.param .align 16 .b8 retval0[16];
	call.uni (retval0), 
	__internal_trig_reduction_slowpathd, 
	(
	param0
	);
	ld.param.f64 	%fd3677, [retval0];
	ld.param.b32 	%r1194, [retval0+8];
	} // callseq 94
$L__BB2_415:
	ld.const.f64 	%fd587, [%rd455];
	setp.neu.f64 	%p374, %fd78, 0d7FF0000000000000;
	shl.b32 	%r924, %r1194, 6;
	cvt.u64.u32 	%rd387, %r924;
	and.b64  	%rd388, %rd387, 64;
	mov.u64 	%rd389, __cudart_sin_cos_coeffs;
	add.s64 	%rd390, %rd389, %rd388;
	mul.rn.f64 	%fd3100, %fd3677, %fd3677;
	and.b32  	%r925, %r1194, 1;
	setp.eq.b32 	%p375, %r925, 1;
	selp.f64 	%fd3101, 0dBDA8FF8320FD8164, 0d3DE5DB65F9785EBA, %p375;
	ld.global.nc.v2.f64 	{%fd3102, %fd3103}, [%rd390];
	fma.rn.f64 	%fd3104, %fd3101, %fd3100, %fd3102;
	fma.rn.f64 	%fd3105, %fd3104, %fd3100, %fd3103;
	ld.global.nc.v2.f64 	{%fd3106, %fd3107}, [%rd390+16];
	fma.rn.f64 	%fd3108, %fd3105, %fd3100, %fd3106;
	fma.rn.f64 	%fd3109, %fd3108, %fd3100, %fd3107;
	ld.global.nc.v2.f64 	{%fd3110, %fd3111}, [%rd390+32];
	fma.rn.f64 	%fd3112, %fd3109, %fd3100, %fd3110;
	fma.rn.f64 	%fd3113, %fd3112, %fd3100, %fd3111;
	fma.rn.f64 	%fd3114, %fd3113, %fd3677, %fd3677;
	fma.rn.f64 	%fd3115, %fd3113, %fd3100, 0d3FF0000000000000;
	selp.f64 	%fd3116, %fd3115, %fd3114, %p375;
	and.b32  	%r926, %r1194, 2;
	setp.eq.s32 	%p376, %r926, 0;
	mov.f64 	%fd3117, 0d0000000000000000;
	sub.f64 	%fd3118, %fd3117, %fd3116;
	selp.f64 	%fd588, %fd3116, %fd3118, %p376;
	@%p374 bra 	$L__BB2_417;
	mov.f64 	%fd3124, 0d0000000000000000;
	mul.rn.f64 	%fd3678, %fd587, %fd3124;
	mov.b32 	%r1195, 0;
	bra.uni 	$L__BB2_419;
$L__BB2_417:
	mul.f64 	%fd3119, %fd587, 0d3FE45F306DC9C883;
	cvt.rni.s32.f64 	%r1195, %fd3119;
	cvt.rn.f64.s32 	%fd3120, %r1195;
	fma.rn.f64 	%fd3121, %fd3120, 0dBFF921FB54442D18, %fd587;
	fma.rn.f64 	%fd3122, %fd3120, 0dBC91A62633145C00, %fd3121;
	fma.rn.f64 	%fd3678, %fd3120, 0dB97B839A252049C0, %fd3122;
	setp.ltu.f64 	%p377, %fd78, 0d41E0000000000000;
	@%p377 bra 	$L__BB2_419;
	{ // callseq 95, 0
	.param .b64 param0;
	st.param.f64 	[param0], %fd587;
	.param .align 16 .b8 retval0[16];
	call.uni (retval0), 
	__internal_trig_reduction_slowpathd, 
	(
	param0
	);
	ld.param.f64 	%fd3678, [retval0];
	ld.param.b32 	%r1195, [retval0+8];
	} // callseq 95
$L__BB2_419:
	setp.neu.f64 	%p378, %fd488, 0d7FF0000000000000;
	shl.b32 	%r929, %r1195, 6;
	cvt.u64.u32 	%rd391, %r929;
	and.b64  	%rd392, %rd391, 64;
	mov.u64 	%rd393, __cudart_sin_cos_coeffs;
	add.s64 	%rd394, %rd393, %rd392;
	mul.rn.f64 	%fd3125, %fd3678, %fd3678;
	and.b32  	%r930, %r1195, 1;
	setp.eq.b32 	%p379, %r930, 1;
	selp.f64 	%fd3126, 0dBDA8FF8320FD8164, 0d3DE5DB65F9785EBA, %p379;
	ld.global.nc.v2.f64 	{%fd3127, %fd3128}, [%rd394];
	fma.rn.f64 	%fd3129, %fd3126, %fd3125, %fd3127;
	fma.rn.f64 	%fd3130, %fd3129, %fd3125, %fd3128;
	ld.global.nc.v2.f64 	{%fd3131, %fd3132}, [%rd394+16];
	fma.rn.f64 	%fd3133, %fd3130, %fd3125, %fd3131;
	fma.rn.f64 	%fd3134, %fd3133, %fd3125, %fd3132;
	ld.global.nc.v2.f64 	{%fd3135, %fd3136}, [%rd394+32];
	fma.rn.f64 	%fd3137, %fd3134, %fd3125, %fd3135;
	fma.rn.f64 	%fd3138, %fd3137, %fd3125, %fd3136;
	fma.rn.f64 	%fd3139, %fd3138, %fd3678, %fd3678;
	fma.rn.f64 	%fd3140, %fd3138, %fd3125, 0d3FF0000000000000;
	selp.f64 	%fd3141, %fd3140, %fd3139, %p379;
	and.b32  	%r931, %r1195, 2;
	setp.eq.s32 	%p380, %r931, 0;
	mov.f64 	%fd3142, 0d0000000000000000;
	sub.f64 	%fd3143, %fd3142, %fd3141;
	selp.f64 	%fd3144, %fd3141, %fd3143, %p380;
	mul.f64 	%fd593, %fd588, %fd3144;
	@%p378 bra 	$L__BB2_421;
	mov.f64 	%fd3150, 0d0000000000000000;
	mul.rn.f64 	%fd3679, %fd487, %fd3150;
	mov.b32 	%r1196, 0;
	bra.uni 	$L__BB2_423;
$L__BB2_421:
	mul.f64 	%fd3145, %fd487, 0d3FE45F306DC9C883;
	cvt.rni.s32.f64 	%r1196, %fd3145;
	cvt.rn.f64.s32 	%fd3146, %r1196;
	fma.rn.f64 	%fd3147, %fd3146, 0dBFF921FB54442D18, %fd487;
	fma.rn.f64 	%fd3148, %fd3146, 0dBC91A62633145C00, %fd3147;
	fma.rn.f64 	%fd3679, %fd3146, 0dB97B839A252049C0, %fd3148;
	setp.ltu.f64 	%p381, %fd488, 0d41E0000000000000;
	@%p381 bra 	$L__BB2_423;
	{ // callseq 96, 0
	.param .b64 param0;
	st.param.f64 	[param0], %fd487;
	.param .align 16 .b8 retval0[16];
	call.uni (retval0), 
	__internal_trig_reduction_slowpathd, 
	(
	param0
	);
	ld.param.f64 	%fd3679, [retval0];
	ld.param.b32 	%r1196, [retval0+8];
	} // callseq 96
$L__BB2_423:
	shl.b32 	%r934, %r1196, 6;
	cvt.u64.u32 	%rd395, %r934;
	and.b64  	%rd396, %rd395, 64;
	mov.u64 	%rd397, __cudart_sin_cos_coeffs;
	add.s64 	%rd398, %rd397, %rd396;
	mul.rn.f64 	%fd3151, %fd3679, %fd3679;
	and.b32  	%r935, %r1196, 1;
	setp.eq.b32 	%p383, %r935, 1;
	selp.f64 	%fd3152, 0dBDA8FF8320FD8164, 0d3DE5DB65F9785EBA, %p383;
	ld.global.nc.v2.f64 	{%fd3153, %fd3154}, [%rd398];
	fma.rn.f64 	%fd3155, %fd3152, %fd3151, %fd3153;
	fma.rn.f64 	%fd3156, %fd3155, %fd3151, %fd3154;
	ld.global.nc.v2.f64 	{%fd3157, %fd3158}, [%rd398+16];
	fma.rn.f64 	%fd3159, %fd3156, %fd3151, %fd3157;
	fma.rn.f64 	%fd3160, %fd3159, %fd3151, %fd3158;
	ld.global.nc.v2.f64 	{%fd3161, %fd3162}, [%rd398+32];
	fma.rn.f64 	%fd3163, %fd3160, %fd3151, %fd3161;
	fma.rn.f64 	%fd3164, %fd3163, %fd3151, %fd3162;
	fma.rn.f64 	%fd3165, %fd3164, %fd3679, %fd3679;
	fma.rn.f64 	%fd3166, %fd3164, %fd3151, 0d3FF0000000000000;
	selp.f64 	%fd3167, %fd3166, %fd3165, %p383;
	and.b32  	%r936, %r1196, 2;
	setp.eq.s32 	%p384, %r936, 0;
	mov.f64 	%fd3168, 0d0000000000000000;
	sub.f64 	%fd3169, %fd3168, %fd3167;
	selp.f64 	%fd598, %fd3167, %fd3169, %p384;
	@%p374 bra 	$L__BB2_425;
	mov.f64 	%fd3175, 0d0000000000000000;
	mul.rn.f64 	%fd3681, %fd587, %fd3175;
	mov.b32 	%r1198, 1;
	bra.uni 	$L__BB2_428;
$L__BB2_425:
	mul.f64 	%fd3170, %fd587, 0d3FE45F306DC9C883;
	cvt.rni.s32.f64 	%r1197, %fd3170;
	cvt.rn.f64.s32 	%fd3171, %r1197;
	fma.rn.f64 	%fd3172, %fd3171, 0dBFF921FB54442D18, %fd587;
	fma.rn.f64 	%fd3173, %fd3171, 0dBC91A62633145C00, %fd3172;
	fma.rn.f64 	%fd3681, %fd3171, 0dB97B839A252049C0, %fd3173;
	setp.ltu.f64 	%p385, %fd78, 0d41E0000000000000;
	@%p385 bra 	$L__BB2_427;
	{ // callseq 97, 0
	.param .b64 param0;
	st.param.f64 	[param0], %fd587;
	.param .align 16 .b8 retval0[16];
	call.uni (retval0), 
	__internal_trig_reduction_slowpathd, 
	(
	param0
	);
	ld.param.f64 	%fd3681, [retval0];
	ld.param.b32 	%r1197, [retval0+8];
	} // callseq 97
$L__BB2_427:
	add.s32 	%r1198, %r1197, 1;
$L__BB2_428:
	setp.neu.f64 	%p386, %fd513, 0d7FF0000000000000;
	shl.b32 	%r939, %r1198, 6;
	cvt.u64.u32 	%rd399, %r939;
	and.b64  	%rd400, %rd399, 64;
	mov.u64 	%rd401, __cudart_sin_cos_coeffs;
	add.s64 	%rd402, %rd401, %rd400;
	mul.rn.f64 	%fd3176, %fd3681, %fd3681;
	and.b32  	%r940, %r1198, 1;
	setp.eq.b32 	%p387, %r940, 1;
	selp.f64 	%fd3177, 0dBDA8FF8320FD8164, 0d3DE5DB65F9785EBA, %p387;
	ld.global.nc.v2.f64 	{%fd3178, %fd3179}, [%rd402];
	fma.rn.f64 	%fd3180, %fd3177, %fd3176, %fd3178;
	fma.rn.f64 	%fd3181, %fd3180, %fd3176, %fd3179;
	ld.global.nc.v2.f64 	{%fd3182, %fd3183}, [%rd402+16];
	fma.rn.f64 	%fd3184, %fd3181, %fd3176, %fd3182;
	fma.rn.f64 	%fd3185, %fd3184, %fd3176, %fd3183;
	ld.global.nc.v2.f64 	{%fd3186, %fd3187}, [%rd402+32];
	fma.rn.f64 	%fd3188, %fd3185, %fd3176, %fd3186;
	fma.rn.f64 	%fd3189, %fd3188, %fd3176, %fd3187;
	fma.rn.f64 	%fd3190, %fd3189, %fd3681, %fd3681;
	fma.rn.f64 	%fd3191, %fd3189, %fd3176, 0d3FF0000000000000;
	selp.f64 	%fd3192, %fd3191, %fd3190, %p387;
	and.b32  	%r941, %r1198, 2;
	setp.eq.s32 	%p388, %r941, 0;
	mov.f64 	%fd3193, 0d0000000000000000;
	sub.f64 	%fd3194, %fd3193, %fd3192;
	selp.f64 	%fd3195, %fd3192, %fd3194, %p388;
	fma.rn.f64 	%fd3196, %fd598, %fd3195, %fd593;
	mul.f64 	%fd3197, %fd582, %fd3196;
	fma.rn.f64 	%fd604, %fd3539, %fd3197, %fd570;
	@%p386 bra 	$L__BB2_430;
	mov.f64 	%fd3203, 0d0000000000000000;
	mul.rn.f64 	%fd3682, %fd512, %fd3203;
	mov.b32 	%r1199, 0;
	bra.uni 	$L__BB2_432;
$L__BB2_430:
	mul.f64 	%fd3198, %fd512, 0d3FE45F306DC9C883;
	cvt.rni.s32.f64 	%r1199, %fd3198;
	cvt.rn.f64.s32 	%fd3199, %r1199;
	fma.rn.f64 	%fd3200, %fd3199, 0dBFF921FB54442D18, %fd512;
	fma.rn.f64 	%fd3201, %fd3199, 0dBC91A62633145C00, %fd3200;
	fma.rn.f64 	%fd3682, %fd3199, 0dB97B839A252049C0, %fd3201;
	setp.ltu.f64 	%p389, %fd513, 0d41E0000000000000;
	@%p389 bra 	$L__BB2_432;
	{ // callseq 98, 0
	.param .b64 param0;
	st.param.f64 	[param0], %fd512;
	.param .align 16 .b8 retval0[16];
	call.uni (retval0), 
	__internal_trig_reduction_slowpathd, 
	(
	param0
	);
	ld.param.f64 	%fd3682, [retval0];
	ld.param.b32 	%r1199, [retval0+8];
	} // callseq 98
$L__BB2_432:
	setp.neu.f64 	%p390, %fd474, 0d7FF0000000000000;
	shl.b32 	%r944, %r1199, 6;
	cvt.u64.u32 	%rd403, %r944;
	and.b64  	%rd404, %rd403, 64;
	mov.u64 	%rd405, __cudart_sin_cos_coeffs;
	add.s64 	%rd406, %rd405, %rd404;
	mul.rn.f64 	%fd3204, %fd3682, %fd3682;
	and.b32  	%r945, %r1199, 1;
	setp.eq.b32 	%p391, %r945, 1;
	selp.f64 	%fd3205, 0dBDA8FF8320FD8164, 0d3DE5DB65F9785EBA, %p391;
	ld.global.nc.v2.f64 	{%fd3206, %fd3207}, [%rd406];
	fma.rn.f64 	%fd3208, %fd3205, %fd3204, %fd3206;
	fma.rn.f64 	%fd3209, %fd3208, %fd3204, %fd3207;
	ld.global.nc.v2.f64 	{%fd3210, %fd3211}, [%rd406+16];
	fma.rn.f64 	%fd3212, %fd3209, %fd3204, %fd3210;
	fma.rn.f64 	%fd3213, %fd3212, %fd3204, %fd3211;
	ld.global.nc.v2.f64 	{%fd3214, %fd3215}, [%rd406+32];
	fma.rn.f64 	%fd3216, %fd3213, %fd3204, %fd3214;
	fma.rn.f64 	%fd3217, %fd3216, %fd3204, %fd3215;
	fma.rn.f64 	%fd3218, %fd3217, %fd3682, %fd3682;
	fma.rn.f64 	%fd3219, %fd3217, %fd3204, 0d3FF0000000000000;
	selp.f64 	%fd3220, %fd3219, %fd3218, %p391;
	and.b32  	%r946, %r1199, 2;
	setp.eq.s32 	%p392, %r946, 0;
	mov.f64 	%fd3221, 0d0000000000000000;
	sub.f64 	%fd3222, %fd3221, %fd3220;
	selp.f64 	%fd609, %fd3220, %fd3222, %p392;
	@%p390 bra 	$L__BB2_434;
	mov.f64 	%fd3228, 0d0000000000000000;
	mul.rn.f64 	%fd3683, %fd473, %fd3228;
	mov.b32 	%r1200, 0;
	bra.uni 	$L__BB2_436;
$L__BB2_434:
	mul.f64 	%fd3223, %fd473, 0d3FE45F306DC9C883;
	cvt.rni.s32.f64 	%r1200, %fd3223;
	cvt.rn.f64.s32 	%fd3224, %r1200;
	fma.rn.f64 	%fd3225, %fd3224, 0dBFF921FB54442D18, %fd473;
	fma.rn.f64 	%fd3226, %fd3224, 0dBC91A62633145C00, %fd3225;
	fma.rn.f64 	%fd3683, %fd3224, 0dB97B839A252049C0, %fd3226;
	setp.ltu.f64 	%p393, %fd474, 0d41E0000000000000;
	@%p393 bra 	$L__BB2_436;
	{ // callseq 99, 0
	.param .b64 param0;
	st.param.f64 	[param0], %fd473;
	.param .align 16 .b8 retval0[16];
	call.uni (retval0), 
	__internal_trig_reduction_slowpathd, 
	(
	param0
	);
	ld.param.f64 	%fd3683, [retval0];
	ld.param.b32 	%r1200, [retval0+8];
	} // callseq 99
$L__BB2_436:
	ld.const.f64 	%fd614, [%rd455];
	shl.b32 	%r949, %r1200, 6;
	cvt.u64.u32 	%rd407, %r949;
	and.b64  	%rd408, %rd407, 64;
	mov.u64 	%rd409, __cudart_sin_cos_coeffs;
	add.s64 	%rd410, %rd409, %rd408;
	mul.rn.f64 	%fd3229, %fd3683, %fd3683;
	and.b32  	%r950, %r1200, 1;
	setp.eq.b32 	%p395, %r950, 1;
	selp.f64 	%fd3230, 0dBDA8FF8320FD8164, 0d3DE5DB65F9785EBA, %p395;
	ld.global.nc.v2.f64 	{%fd3231, %fd3232}, [%rd410];
	fma.rn.f64 	%fd3233, %fd3230, %fd3229, %fd3231;
	fma.rn.f64 	%fd3234, %fd3233, %fd3229, %fd3232;
	ld.global.nc.v2.f64 	{%fd3235, %fd3236}, [%rd410+16];
	fma.rn.f64 	%fd3237, %fd3234, %fd3229, %fd3235;
	fma.rn.f64 	%fd3238, %fd3237, %fd3229, %fd3236;
	ld.global.nc.v2.f64 	{%fd3239, %fd3240}, [%rd410+32];
	fma.rn.f64 	%fd3241, %fd3238, %fd3229, %fd3239;
	fma.rn.f64 	%fd3242, %fd3241, %fd3229, %fd3240;
	fma.rn.f64 	%fd3243, %fd3242, %fd3683, %fd3683;
	fma.rn.f64 	%fd3244, %fd3242, %fd3229, 0d3FF0000000000000;
	selp.f64 	%fd3245, %fd3244, %fd3243, %p395;
	and.b32  	%r951, %r1200, 2;
	setp.eq.s32 	%p396, %r951, 0;
	mov.f64 	%fd3246, 0d0000000000000000;
	sub.f64 	%fd3247, %fd3246, %fd3245;
	selp.f64 	%fd615, %fd3245, %fd3247, %p396;
	@%p374 bra 	$L__BB2_438;
	mov.f64 	%fd3253, 0d0000000000000000;
	mul.rn.f64 	%fd3685, %fd614, %fd3253;
	mov.b32 	%r1202, 1;
	bra.uni 	$L__BB2_441;
$L__BB2_438:
	mul.f64 	%fd3248, %fd614, 0d3FE45F306DC9C883;
	cvt.rni.s32.f64 	%r1201, %fd3248;
	cvt.rn.f64.s32 	%fd3249, %r1201;
	fma.rn.f64 	%fd3250, %fd3249, 0dBFF921FB54442D18, %fd614;
	fma.rn.f64 	%fd3251, %fd3249, 0dBC91A62633145C00, %fd3250;
	fma.rn.f64 	%fd3685, %fd3249, 0dB97B839A252049C0, %fd3251;
	setp.ltu.f64 	%p397, %fd78, 0d41E0000000000000;
	@%p397 bra 	$L__BB2_440;
	{ // callseq 100, 0
	.param .b64 param0;
	st.param.f64 	[param0], %fd614;
	.param .align 16 .b8 retval0[16];
	call.uni (retval0), 
	__internal_trig_reduction_slowpathd, 
	(
	param0
	);
	ld.param.f64 	%fd3685, [retval0];
	ld.param.b32 	%r1201, [retval0+8];
	} // callseq 100
$L__BB2_440:
	add.s32 	%r1202, %r1201, 1;
$L__BB2_441:
	shl.b32 	%r954, %r1202, 6;
	cvt.u64.u32 	%rd411, %r954;
	and.b64  	%rd412, %rd411, 64;
	mov.u64 	%rd413, __cudart_sin_cos_coeffs;
	add.s64 	%rd414, %rd413, %rd412;
	mul.rn.f64 	%fd3254, %fd3685, %fd3685;
	and.b32  	%r955, %r1202, 1;
	setp.eq.b32 	%p399, %r955, 1;
	selp.f64 	%fd3255, 0dBDA8FF8320FD8164, 0d3DE5DB65F9785EBA, %p399;
	ld.global.nc.v2.f64 	{%fd3256, %fd3257}, [%rd414];
	fma.rn.f64 	%fd3258, %fd3255, %fd3254, %fd3256;
	fma.rn.f64 	%fd3259, %fd3258, %fd3254, %fd3257;
	ld.global.nc.v2.f64 	{%fd3260, %fd3261}, [%rd414+16];
	fma.rn.f64 	%fd3262, %fd3259, %fd3254, %fd3260;
	fma.rn.f64 	%fd3263, %fd3262, %fd3254, %fd3261;
	ld.global.nc.v2.f64 	{%fd3264, %fd3265}, [%rd414+32];
	fma.rn.f64 	%fd3266, %fd3263, %fd3254, %fd3264;
	fma.rn.f64 	%fd3267, %fd3266, %fd3254, %fd3265;
	fma.rn.f64 	%fd3268, %fd3267, %fd3685, %fd3685;
	fma.rn.f64 	%fd3269, %fd3267, %fd3254, 0d3FF0000000000000;
	selp.f64 	%fd3270, %fd3269, %fd3268, %p399;
	and.b32  	%r956, %r1202, 2;
	setp.eq.s32 	%p400, %r956, 0;
	mov.f64 	%fd3271, 0d0000000000000000;
	sub.f64 	%fd3272, %fd3271, %fd3270;
	selp.f64 	%fd3273, %fd3270, %fd3272, %p400;
	mul.f64 	%fd621, %fd615, %fd3273;
	@%p378 bra 	$L__BB2_443;
	mov.f64 	%fd3279, 0d0000000000000000;
	mul.rn.f64 	%fd3686, %fd487, %fd3279;
	mov.b32 	%r1203, 0;
	bra.uni 	$L__BB2_445;
$L__BB2_443:
	mul.f64 	%fd3274, %fd487, 0d3FE45F306DC9C883;
	cvt.rni.s32.f64 	%r1203, %fd3274;
	cvt.rn.f64.s32 	%fd3275, %r1203;
	fma.rn.f64 	%fd3276, %fd3275, 0dBFF921FB54442D18, %fd487;
	fma.rn.f64 	%fd3277, %fd3275, 0dBC91A62633145C00, %fd3276;
	fma.rn.f64 	%fd3686, %fd3275, 0dB97B839A252049C0, %fd3277;
	setp.ltu.f64 	%p401, %fd488, 0d41E0000000000000;
	@%p401 bra 	$L__BB2_445;
	{ // callseq 101, 0
	.param .b64 param0;
	st.param.f64 	[param0], %fd487;
	.param .align 16 .b8 retval0[16];
	call.uni (retval0), 
	__internal_trig_reduction_slowpathd, 
	(
	param0
	);
	ld.param.f64 	%fd3686, [retval0];
	ld.param.b32 	%r1203, [retval0+8];
	} // callseq 101
$L__BB2_445:
	shl.b32 	%r959, %r1203, 6;
	cvt.u64.u32 	%rd415, %r959;
	and.b64  	%rd416, %rd415, 64;
	mov.u64 	%rd417, __cudart_sin_cos_coeffs;
	add.s64 	%rd418, %rd417, %rd416;
	mul.rn.f64 	%fd3280, %fd3686, %fd3686;
	and.b32  	%r960, %r1203, 1;
	setp.eq.b32 	%p403, %r960, 1;
	selp.f64 	%fd3281, 0dBDA8FF8320FD8164, 0d3DE5DB65F9785EBA, %p403;
	ld.global.nc.v2.f64 	{%fd3282, %fd3283}, [%rd418];
	fma.rn.f64 	%fd3284, %fd3281, %fd3280, %fd3282;
	fma.rn.f64 	%fd3285, %fd3284, %fd3280, %fd3283;
	ld.global.nc.v2.f64 	{%fd3286, %fd3287}, [%rd418+16];
	fma.rn.f64 	%fd3288, %fd3285, %fd3280, %fd3286;
	fma.rn.f64 	%fd3289, %fd3288, %fd3280, %fd3287;
	ld.global.nc.v2.f64 	{%fd3290, %fd3291}, [%rd418+32];
	fma.rn.f64 	%fd3292, %fd3289, %fd3280, %fd3290;
	fma.rn.f64 	%fd3293, %fd3292, %fd3280, %fd3291;
	fma.rn.f64 	%fd3294, %fd3293, %fd3686, %fd3686;
	fma.rn.f64 	%fd3295, %fd3293, %fd3280, 0d3FF0000000000000;
	selp.f64 	%fd3296, %fd3295, %fd3294, %p403;
	and.b32  	%r961, %r1203, 2;
	setp.eq.s32 	%p404, %r961, 0;
	mov.f64 	%fd3297, 0d0000000000000000;
	sub.f64 	%fd3298, %fd3297, %fd3296;
	selp.f64 	%fd626, %fd3296, %fd3298, %p404;
	@%p374 bra 	$L__BB2_447;
	mov.f64 	%fd3304, 0d0000000000000000;
	mul.rn.f64 	%fd3687, %fd614, %fd3304;
	mov.b32 	%r1204, 0;
	bra.uni 	$L__BB2_449;
$L__BB2_447:
	mul.f64 	%fd3299, %fd614, 0d3FE45F306DC9C883;
	cvt.rni.s32.f64 	%r1204, %fd3299;
	cvt.rn.f64.s32 	%fd3300, %r1204;
	fma.rn.f64 	%fd3301, %fd3300, 0dBFF921FB54442D18, %fd614;
	fma.rn.f64 	%fd3302, %fd3300, 0dBC91A62633145C00, %fd3301;
	fma.rn.f64 	%fd3687, %fd3300, 0dB97B839A252049C0, %fd3302;
	setp.ltu.f64 	%p405, %fd78, 0d41E0000000000000;
	@%p405 bra 	$L__BB2_449;
	{ // callseq 102, 0
	.param .b64 param0;
	st.param.f64 	[param0], %fd614;
	.param .align 16 .b8 retval0[16];
	call.uni (retval0), 
	__internal_trig_reduction_slowpathd, 
	(
	param0
	);
	ld.param.f64 	%fd3687, [retval0];
	ld.param.b32 	%r1204, [retval0+8];
	} // callseq 102
$L__BB2_449:
	shl.b32 	%r964, %r1204, 6;
	cvt.u64.u32 	%rd419, %r964;
	and.b64  	%rd420, %rd419, 64;
	mov.u64 	%rd421, __cudart_sin_cos_coeffs;
	add.s64 	%rd422, %rd421, %rd420;
	mul.rn.f64 	%fd3305, %fd3687, %fd3687;
	and.b32  	%r965, %r1204, 1;
	setp.eq.b32 	%p406, %r965, 1;
	selp.f64 	%fd3306, 0dBDA8FF8320FD8164, 0d3DE5DB65F9785EBA, %p406;
	ld.global.nc.v2.f64 	{%fd3307, %fd3308}, [%rd422];
	fma.rn.f64 	%fd3309, %fd3306, %fd3305, %fd3307;
	fma.rn.f64 	%fd3310, %fd3309, %fd3305, %fd3308;
	ld.global.nc.v2.f64 	{%fd3311, %fd3312}, [%rd422+16];
	fma.rn.f64 	%fd3313, %fd3310, %fd3305, %fd3311;
	fma.rn.f64 	%fd3314, %fd3313, %fd3305, %fd3312;
	ld.global.nc.v2.f64 	{%fd3315, %fd3316}, [%rd422+32];
	fma.rn.f64 	%fd3317, %fd3314, %fd3305, %fd3315;
	fma.rn.f64 	%fd3318, %fd3317, %fd3305, %fd3316;
	fma.rn.f64 	%fd3319, %fd3318, %fd3687, %fd3687;
	fma.rn.f64 	%fd3320, %fd3318, %fd3305, 0d3FF0000000000000;
	selp.f64 	%fd3321, %fd3320, %fd3319, %p406;
	and.b32  	%r966, %r1204, 2;
	setp.eq.s32 	%p407, %r966, 0;
	mov.f64 	%fd3322, 0d0000000000000000;
	sub.f64 	%fd3323, %fd3322, %fd3321;
	selp.f64 	%fd3324, %fd3321, %fd3323, %p407;
	mul.f64 	%fd3325, %fd626, %fd3324;
	sub.f64 	%fd3326, %fd621, %fd3325;
	mul.f64 	%fd3327, %fd609, %fd3326;
	fma.rn.f64 	%fd3328, %fd3539, %fd3327, %fd604;
	mul.f64 	%fd3329, %fd505, %fd3328;
	mul.f64 	%fd631, %fd1574, %fd701;
	div.rn.f64 	%fd3332, %fd3329, %fd631;
	add.f64 	%fd3333, %fd500, %fd3332;
	add.f64 	%fd3334, %fd428, %fd3333;
	mov.u32 	%r967, %tid.x;
	shl.b32 	%r968, %r967, 3;
	mov.u32 	%r969, _ZZ11paths_eulerPdS_S_E4vznn;
	add.s32 	%r395, %r969, %r968;
	st.shared.f64 	[%r395], %fd3334;
	add.s32 	%r1059, %r1059, 1;
	add.s64 	%rd455, %rd455, 8;
	add.s64 	%rd454, %rd454, 8;
	add.s64 	%rd453, %rd453, 8;
	setp.ne.s32 	%p408, %r1059, 5000;
	@%p408 bra 	$L__BB2_7;
	setp.lt.s32 	%p409, %r3, 0;
	and.b32  	%r970, %r3, 2146435072;
	setp.eq.s32 	%p410, %r970, 1062207488;
	mov.u32 	%r973, _ZZ11paths_eulerPdS_S_E4vynn;
	add.s32 	%r397, %r973, %r968;
	ld.shared.f64 	%fd632, [%r397];
	bar.sync 	0;
	mul.f64 	%fd3336, %fd3536, %fd3335;
	mul.f64 	%fd3338, %fd3542, %fd3337;
	sub.f64 	%fd633, %fd3336, %fd3338;
	bar.sync 	0;
	add.f64 	%fd634, %fd3336, %fd3338;
	bar.sync 	0;
	fma.rn.f64 	%fd635, %fd3339, 0dBFE0000000000000, %fd3541;
	{
	.reg .b32 %temp; 
	mov.b64 	{%temp, %r398}, %fd635;
	}
	abs.f64 	%fd636, %fd635;
	{ // callseq 103, 0
	.param .b64 param0;
	st.param.f64 	[param0], %fd636;
	.param .b64 param1;
	st.param.f64 	[param1], 0d4000000000000000;
	.param .b64 retval0;
	call.uni (retval0), 
	__internal_accurate_pow, 
	(
	param0, 
	param1
	);
	ld.param.f64 	%fd3340, [retval0];
	} // callseq 103
	setp.lt.s32 	%p411, %r398, 0;
	neg.f64 	%fd3342, %fd3340;
	selp.f64 	%fd3343, %fd3342, %fd3340, %p410;
	selp.f64 	%fd3344, %fd3343, %fd3340, %p411;
	setp.eq.f64 	%p412, %fd635, 0d0000000000000000;
	selp.b32 	%r974, %r398, 0, %p410;
	or.b32  	%r975, %r974, 2146435072;
	selp.b32 	%r976, %r975, %r974, %p409;
	mov.b32 	%r977, 0;
	mov.b64 	%fd3345, {%r977, %r976};
	selp.f64 	%fd3694, %fd3345, %fd3344, %p412;
	add.f64 	%fd3346, %fd635, 0d4000000000000000;
	{
	.reg .b32 %temp; 
	mov.b64 	{%temp, %r978}, %fd3346;
	}
	and.b32  	%r399, %r978, 2146435072;
	setp.ne.s32 	%p413, %r399, 2146435072;
	mov.f64 	%fd3688, %fd3694;
	@%p413 bra 	$L__BB2_455;
	setp.num.f64 	%p414, %fd635, %fd635;
	@%p414 bra 	$L__BB2_453;
	mov.f64 	%fd3347, 0d4000000000000000;
	add.rn.f64 	%fd3688, %fd635, %fd3347;
	bra.uni 	$L__BB2_455;
$L__BB2_453:
	setp.neu.f64 	%p415, %fd636, 0d7FF0000000000000;
	mov.f64 	%fd3688, %fd3694;
	@%p415 bra 	$L__BB2_455;
	and.b32  	%r980, %r3, 2147483647;
	setp.ne.s32 	%p418, %r980, 1071644672;
	selp.b32 	%r981, 0, 2146435072, %p409;
	or.b32  	%r982, %r981, -2147483648;
	selp.b32 	%r983, %r982, %r981, %p418;
	selp.b32 	%r984, %r983, %r981, %p410;
	selp.b32 	%r985, %r984, %r981, %p411;
	mov.b32 	%r986, 0;
	mov.b64 	%fd3688, {%r986, %r985};
$L__BB2_455:
	setp.eq.f64 	%p420, %fd698, 0d3FF0000000000000;
	setp.neu.f64 	%p421, %fd5, 0d7FF0000000000000;
	setp.nan.f64 	%p422, %fd698, %fd698;
	setp.eq.s32 	%p423, %r4, 2146435072;
	setp.eq.f64 	%p424, %fd698, 0d0000000000000000;
	setp.eq.f64 	%p425, %fd635, 0d3FF0000000000000;
	neg.f64 	%fd3349, %fd3688;
	selp.f64 	%fd3350, 0dBFF0000000000000, %fd3349, %p425;
	{ // callseq 104, 0
	.param .b64 param0;
	st.param.f64 	[param0], %fd5;
	.param .b64 param1;
	st.param.f64 	[param1], 0d4000000000000000;
	.param .b64 retval0;
	call.uni (retval0), 
	__internal_accurate_pow, 
	(
	param0, 
	param1
	);
	ld.param.f64 	%fd3351, [retval0];
	} // callseq 104
	neg.f64 	%fd3353, %fd3351;
	selp.f64 	%fd3354, %fd3353, %fd3351, %p1;
	selp.f64 	%fd3355, %fd6, %fd3354, %p424;
	mov.f64 	%fd3356, 0d4000000000000000;
	add.rn.f64 	%fd3357, %fd698, %fd3356;
	selp.f64 	%fd3358, %fd3357, %fd3355, %p422;
	selp.f64 	%fd3359, %fd3358, %fd7, %p421;
	selp.f64 	%fd3360, %fd3359, %fd3355, %p423;
	add.f64 	%fd3361, %fd3360, %fd3360;
	selp.f64 	%fd641, 0d4000000000000000, %fd3361, %p420;
	div.rn.f64 	%fd642, %fd3350, %fd641;
	fma.rn.f64 	%fd3362, %fd642, 0d3FF71547652B82FE, 0d4338000000000000;
	{
	.reg .b32 %temp; 
	mov.b64 	{%r400, %temp}, %fd3362;
	}
	mov.f64 	%fd3363, 0dC338000000000000;
	add.rn.f64 	%fd3364, %fd3362, %fd3363;
	fma.rn.f64 	%fd3365, %fd3364, 0dBFE62E42FEFA39EF, %fd642;
	fma.rn.f64 	%fd3366, %fd3364, 0dBC7ABC9E3B39803F, %fd3365;
	fma.rn.f64 	%fd3367, %fd3366, 0d3E5ADE1569CE2BDF, 0d3E928AF3FCA213EA;
	fma.rn.f64 	%fd3368, %fd3367, %fd3366, 0d3EC71DEE62401315;
	fma.rn.f64 	%fd3369, %fd3368, %fd3366, 0d3EFA01997C89EB71;
	fma.rn.f64 	%fd3370, %fd3369, %fd3366, 0d3F2A01A014761F65;
	fma.rn.f64 	%fd3371, %fd3370, %fd3366, 0d3F56C16C1852B7AF;
	fma.rn.f64 	%fd3372, %fd3371, %fd3366, 0d3F81111111122322;
	fma.rn.f64 	%fd3373, %fd3372, %fd3366, 0d3FA55555555502A1;
	fma.rn.f64 	%fd3374, %fd3373, %fd3366, 0d3FC5555555555511;
	fma.rn.f64 	%fd3375, %fd3374, %fd3366, 0d3FE000000000000B;
	fma.rn.f64 	%fd3376, %fd3375, %fd3366, 0d3FF0000000000000;
	fma.rn.f64 	%fd3377, %fd3376, %fd3366, 0d3FF0000000000000;
	{
	.reg .b32 %temp; 
	mov.b64 	{%r401, %temp}, %fd3377;
	}
	{
	.reg .b32 %temp; 
	mov.b64 	{%temp, %r402}, %fd3377;
	}
	shl.b32 	%r987, %r400, 20;
	add.s32 	%r988, %r987, %r402;
	mov.b64 	%fd3689, {%r401, %r988};
	{
	.reg .b32 %temp; 
	mov.b64 	{%temp, %r989}, %fd642;
	}
	mov.b32 	%f3, %r989;
	abs.f32 	%f1, %f3;
	setp.lt.f32 	%p426, %f1, 0f4086232B;
	@%p426 bra 	$L__BB2_458;
	setp.lt.f64 	%p427, %fd642, 0d0000000000000000;
	add.f64 	%fd3378, %fd642, 0d7FF0000000000000;
	selp.f64 	%fd3689, 0d0000000000000000, %fd3378, %p427;
	setp.geu.f32 	%p428, %f1, 0f40874800;
	@%p428 bra 	$L__BB2_458;
	shr.u32 	%r990, %r400, 31;
	add.s32 	%r991, %r400, %r990;
	shr.s32 	%r992, %r991, 1;
	shl.b32 	%r993, %r992, 20;
	add.s32 	%r994, %r402, %r993;
	mov.b64 	%fd3379, {%r401, %r994};
	sub.s32 	%r995, %r400, %r992;
	shl.b32 	%r996, %r995, 20;
	add.s32 	%r997, %r996, 1072693248;
	mov.b32 	%r998, 0;
	mov.b64 	%fd3380, {%r998, %r997};
	mul.f64 	%fd3689, %fd3380, %fd3379;
$L__BB2_458:
	mul.f64 	%fd647, %fd3381, %fd3689;
	bar.sync 	0;
	abs.f64 	%fd648, %fd633;
	setp.neu.f64 	%p429, %fd648, 0d7FF0000000000000;
	@%p429 bra 	$L__BB2_460;
	mov.f64 	%fd3387, 0d0000000000000000;
	mul.rn.f64 	%fd3691, %fd633, %fd3387;
	mov.b32 	%r1206, 1;
	bra.uni 	$L__BB2_463;
$L__BB2_460:
	mul.f64 	%fd3382, %fd633, 0d3FE45F306DC9C883;
	cvt.rni.s32.f64 	%r1205, %fd3382;
	cvt.rn.f64.s32 	%fd3383, %r1205;
	fma.rn.f64 	%fd3384, %fd3383, 0dBFF921FB54442D18, %fd633;
	fma.rn.f64 	%fd3385, %fd3383, 0dBC91A62633145C00, %fd3384;
	fma.rn.f64 	%fd3691, %fd3383, 0dB97B839A252049C0, %fd3385;
	setp.ltu.f64 	%p430, %fd648, 0d41E0000000000000;
	@%p430 bra 	$L__BB2_462;
	{ // callseq 105, 0
	.param .b64 param0;
	st.param.f64 	[param0], %fd633;
	.param .align 16 .b8 retval0[16];
	call.uni (retval0), 
	__internal_trig_reduction_slowpathd, 
	(
	param0
	);
	ld.param.f64 	%fd3691, [retval0];
	ld.param.b32 	%r1205, [retval0+8];
	} // callseq 105
$L__BB2_462:
	add.s32 	%r1206, %r1205, 1;
$L__BB2_463:
	shl.b32 	%r1001, %r1206, 6;
	cvt.u64.u32 	%rd423, %r1001;
	and.b64  	%rd424, %rd423, 64;
	mov.u64 	%rd425, __cudart_sin_cos_coeffs;
	add.s64 	%rd426, %rd425, %rd424;
	mul.rn.f64 	%fd3388, %fd3691, %fd3691;
	and.b32  	%r1002, %r1206, 1;
	setp.eq.b32 	%p431, %r1002, 1;
	selp.f64 	%fd3389, 0dBDA8FF8320FD8164, 0d3DE5DB65F9785EBA, %p431;
	ld.global.nc.v2.f64 	{%fd3390, %fd3391}, [%rd426];
	fma.rn.f64 	%fd3392, %fd3389, %fd3388, %fd3390;
	fma.rn.f64 	%fd3393, %fd3392, %fd3388, %fd3391;
	ld.global.nc.v2.f64 	{%fd3394, %fd3395}, [%rd426+16];
	fma.rn.f64 	%fd3396, %fd3393, %fd3388, %fd3394;
	fma.rn.f64 	%fd3397, %fd3396, %fd3388, %fd3395;
	ld.global.nc.v2.f64 	{%fd3398, %fd3399}, [%rd426+32];
	fma.rn.f64 	%fd3400, %fd3397, %fd3388, %fd3398;
	fma.rn.f64 	%fd3401, %fd3400, %fd3388, %fd3399;
	fma.rn.f64 	%fd3402, %fd3401, %fd3691, %fd3691;
	fma.rn.f64 	%fd3403, %fd3401, %fd3388, 0d3FF0000000000000;
	selp.f64 	%fd3404, %fd3403, %fd3402, %p431;
	and.b32  	%r1003, %r1206, 2;
	setp.eq.s32 	%p432, %r1003, 0;
	mov.f64 	%fd3405, 0d0000000000000000;
	sub.f64 	%fd3406, %fd3405, %fd3404;
	selp.f64 	%fd654, %fd3404, %fd3406, %p432;
	abs.f64 	%fd655, %fd634;
	setp.neu.f64 	%p433, %fd655, 0d7FF0000000000000;
	@%p433 bra 	$L__BB2_465;
	mov.f64 	%fd3412, 0d0000000000000000;
	mul.rn.f64 	%fd3693, %fd634, %fd3412;
	mov.b32 	%r1208, 1;
	bra.uni 	$L__BB2_468;
$L__BB2_465:
	mul.f64 	%fd3407, %fd634, 0d3FE45F306DC9C883;
	cvt.rni.s32.f64 	%r1207, %fd3407;
	cvt.rn.f64.s32 	%fd3408, %r1207;
	fma.rn.f64 	%fd3409, %fd3408, 0dBFF921FB54442D18, %fd634;
	fma.rn.f64 	%fd3410, %fd3408, 0dBC91A62633145C00, %fd3409;
	fma.rn.f64 	%fd3693, %fd3408, 0dB97B839A252049C0, %fd3410;
	setp.ltu.f64 	%p434, %fd655, 0d41E0000000000000;
	@%p434 bra 	$L__BB2_467;
	{ // callseq 106, 0
	.param .b64 param0;
	st.param.f64 	[param0], %fd634;
	.param .align 16 .b8 retval0[16];
	call.uni (retval0), 
	__internal_trig_reduction_slowpathd, 
	(
	param0
	);
	ld.param.f64 	%fd3693, [retval0];
	ld.param.b32 	%r1207, [retval0+8];
	} // callseq 106
$L__BB2_467:
	add.s32 	%r1208, %r1207, 1;
$L__BB2_468:
	setp.ne.s32 	%p435, %r399, 2146435072;
	shl.b32 	%r1006, %r1208, 6;
	cvt.u64.u32 	%rd427, %r1006;
	and.b64  	%rd428, %rd427, 64;
	mov.u64 	%rd429, __cudart_sin_cos_coeffs;
	add.s64 	%rd430, %rd429, %rd428;
	mul.rn.f64 	%fd3413, %fd3693, %fd3693;
	and.b32  	%r1007, %r1208, 1;
	setp.eq.b32 	%p436, %r1007, 1;
	selp.f64 	%fd3414, 0dBDA8FF8320FD8164, 0d3DE5DB65F9785EBA, %p436;
	ld.global.nc.v2.f64 	{%fd3415, %fd3416}, [%rd430];
	fma.rn.f64 	%fd3417, %fd3414, %fd3413, %fd3415;
	fma.rn.f64 	%fd3418, %fd3417, %fd3413, %fd3416;
	ld.global.nc.v2.f64 	{%fd3419, %fd3420}, [%rd430+16];
	fma.rn.f64 	%fd3421, %fd3418, %fd3413, %fd3419;
	fma.rn.f64 	%fd3422, %fd3421, %fd3413, %fd3420;
	ld.global.nc.v2.f64 	{%fd3423, %fd3424}, [%rd430+32];
	fma.rn.f64 	%fd3425, %fd3422, %fd3413, %fd3423;
	fma.rn.f64 	%fd3426, %fd3425, %fd3413, %fd3424;
	fma.rn.f64 	%fd3427, %fd3426, %fd3693, %fd3693;
	fma.rn.f64 	%fd3428, %fd3426, %fd3413, 0d3FF0000000000000;
	selp.f64 	%fd3429, %fd3428, %fd3427, %p436;
	and.b32  	%r1008, %r1208, 2;
	setp.eq.s32 	%p437, %r1008, 0;
	mov.f64 	%fd3430, 0d0000000000000000;
	sub.f64 	%fd3431, %fd3430, %fd3429;
	selp.f64 	%fd3432, %fd3429, %fd3431, %p437;
	sub.f64 	%fd3433, %fd654, %fd3432;
	mul.f64 	%fd3434, %fd647, %fd815;
	mul.f64 	%fd3435, %fd3434, %fd3433;
	mul.f64 	%fd3436, %fd3538, %fd3435;
	div.rn.f64 	%fd3437, %fd3436, %fd631;
	add.f64 	%fd3438, %fd632, %fd3437;
	st.shared.f64 	[%r397], %fd3438;
	ld.shared.f64 	%fd662, [%r395];
	bar.sync 	0;
	bar.sync 	0;
	bar.sync 	0;
	@%p435 bra 	$L__BB2_473;
	setp.num.f64 	%p438, %fd635, %fd635;
	@%p438 bra 	$L__BB2_471;
	mov.f64 	%fd3439, 0d4000000000000000;
	add.rn.f64 	%fd3694, %fd635, %fd3439;
	bra.uni 	$L__BB2_473;
$L__BB2_471:
	setp.neu.f64 	%p439, %fd636, 0d7FF0000000000000;
	@%p439 bra 	$L__BB2_473;
	setp.lt.s32 	%p440, %r398, 0;
	and.b32  	%r1009, %r3, 2146435072;
	setp.eq.s32 	%p441, %r1009, 1062207488;
	and.b32  	%r1010, %r3, 2147483647;
	setp.ne.s32 	%p442, %r1010, 1071644672;
	setp.lt.s32 	%p443, %r3, 0;
	selp.b32 	%r1011, 0, 2146435072, %p443;
	or.b32  	%r1012, %r1011, -2147483648;
	selp.b32 	%r1013, %r1012, %r1011, %p442;
	selp.b32 	%r1014, %r1013, %r1011, %p441;
	selp.b32 	%r1015, %r1014, %r1011, %p440;
	mov.b32 	%r1016, 0;
	mov.b64 	%fd3694, {%r1016, %r1015};
$L__BB2_473:
	neg.f64 	%fd3440, %fd3694;
	selp.f64 	%fd3441, 0dBFF0000000000000, %fd3440, %p425;
	div.rn.f64 	%fd666, %fd3441, %fd641;
	fma.rn.f64 	%fd3442, %fd666, 0d3FF71547652B82FE, 0d4338000000000000;
	{
	.reg .b32 %temp; 
	mov.b64 	{%r413, %temp}, %fd3442;
	}
	mov.f64 	%fd3443, 0dC338000000000000;
	add.rn.f64 	%fd3444, %fd3442, %fd3443;
	fma.rn.f64 	%fd3445, %fd3444, 0dBFE62E42FEFA39EF, %fd666;
	fma.rn.f64 	%fd3446, %fd3444, 0dBC7ABC9E3B39803F, %fd3445;
	fma.rn.f64 	%fd3447, %fd3446, 0d3E5ADE1569CE2BDF, 0d3E928AF3FCA213EA;
	fma.rn.f64 	%fd3448, %fd3447, %fd3446, 0d3EC71DEE62401315;
	fma.rn.f64 	%fd3449, %fd3448, %fd3446, 0d3EFA01997C89EB71;
	fma.rn.f64 	%fd3450, %fd3449, %fd3446, 0d3F2A01A014761F65;
	fma.rn.f64 	%fd3451, %fd3450, %fd3446, 0d3F56C16C1852B7AF;
	fma.rn.f64 	%fd3452, %fd3451, %fd3446, 0d3F81111111122322;
	fma.rn.f64 	%fd3453, %fd3452, %fd3446, 0d3FA55555555502A1;
	fma.rn.f64 	%fd3454, %fd3453, %fd3446, 0d3FC5555555555511;
	fma.rn.f64 	%fd3455, %fd3454, %fd3446, 0d3FE000000000000B;
	fma.rn.f64 	%fd3456, %fd3455, %fd3446, 0d3FF0000000000000;
	fma.rn.f64 	%fd3457, %fd3456, %fd3446, 0d3FF0000000000000;
	{
	.reg .b32 %temp; 
	mov.b64 	{%r414, %temp}, %fd3457;
	}
	{
	.reg .b32 %temp; 
	mov.b64 	{%temp, %r415}, %fd3457;
	}
	shl.b32 	%r1017, %r413, 20;
	add.s32 	%r1018, %r1017, %r415;
	mov.b64 	%fd3695, {%r414, %r1018};
	{
	.reg .b32 %temp; 
	mov.b64 	{%temp, %r1019}, %fd666;
	}
	mov.b32 	%f4, %r1019;
	abs.f32 	%f2, %f4;
	setp.lt.f32 	%p445, %f2, 0f4086232B;
	@%p445 bra 	$L__BB2_476;
	setp.lt.f64 	%p446, %fd666, 0d0000000000000000;
	add.f64 	%fd3458, %fd666, 0d7FF0000000000000;
	selp.f64 	%fd3695, 0d0000000000000000, %fd3458, %p446;
	setp.geu.f32 	%p447, %f2, 0f40874800;
	@%p447 bra 	$L__BB2_476;
	shr.u32 	%r1020, %r413, 31;
	add.s32 	%r1021, %r413, %r1020;
	shr.s32 	%r1022, %r1021, 1;
	shl.b32 	%r1023, %r1022, 20;
	add.s32 	%r1024, %r415, %r1023;
	mov.b64 	%fd3459, {%r414, %r1024};
	sub.s32 	%r1025, %r413, %r1022;
	shl.b32 	%r1026, %r1025, 20;
	add.s32 	%r1027, %r1026, 1072693248;
	mov.b32 	%r1028, 0;
	mov.b64 	%fd3460, {%r1028, %r1027};
	mul.f64 	%fd3695, %fd3460, %fd3459;
$L__BB2_476:
	mul.f64 	%fd671, %fd3381, %fd3695;
	bar.sync 	0;
	@%p429 bra 	$L__BB2_478;
	mov.f64 	%fd3467, 0d0000000000000000;
	mul.rn.f64 	%fd3697, %fd633, %fd3467;
	mov.b32 	%r1210, 1;
	bra.uni 	$L__BB2_481;
$L__BB2_478:
	mul.f64 	%fd3462, %fd633, 0d3FE45F306DC9C883;
	cvt.rni.s32.f64 	%r1209, %fd3462;
	cvt.rn.f64.s32 	%fd3463, %r1209;
	fma.rn.f64 	%fd3464, %fd3463, 0dBFF921FB54442D18, %fd633;
	fma.rn.f64 	%fd3465, %fd3463, 0dBC91A62633145C00, %fd3464;
	fma.rn.f64 	%fd3697, %fd3463, 0dB97B839A252049C0, %fd3465;
	setp.ltu.f64 	%p449, %fd648, 0d41E0000000000000;
	@%p449 bra 	$L__BB2_480;
	{ // callseq 107, 0
	.param .b64 param0;
	st.param.f64 	[param0], %fd633;
	.param .align 16 .b8 retval0[16];
	call.uni (retval0), 
	__internal_trig_reduction_slowpathd, 
	(
	param0
	);
	ld.param.f64 	%fd3697, [retval0];
	ld.param.b32 	%r1209, [retval0+8];
	} // callseq 107
$L__BB2_480:
	add.s32 	%r1210, %r1209, 1;
$L__BB2_481:
	setp.neu.f64 	%p450, %fd655, 0d7FF0000000000000;
	shl.b32 	%r1031, %r1210, 6;
	cvt.u64.u32 	%rd431, %r1031;
	and.b64  	%rd432, %rd431, 64;
	add.s64 	%rd434, %rd429, %rd432;
	mul.rn.f64 	%fd3468, %fd3697, %fd3697;
	and.b32  	%r1032, %r1210, 1;
	setp.eq.b32 	%p451, %r1032, 1;
	selp.f64 	%fd3469, 0dBDA8FF8320FD8164, 0d3DE5DB65F9785EBA, %p451;
	ld.global.nc.v2.f64 	{%fd3470, %fd3471}, [%rd434];
	fma.rn.f64 	%fd3472, %fd3469, %fd3468, %fd3470;
	fma.rn.f64 	%fd3473, %fd3472, %fd3468, %fd3471;
	ld.global.nc.v2.f64 	{%fd3474, %fd3475}, [%rd434+16];
	fma.rn.f64 	%fd3476, %fd3473, %fd3468, %fd3474;
	fma.rn.f64 	%fd3477, %fd3476, %fd3468, %fd3475;
	ld.global.nc.v2.f64 	{%fd3478, %fd3479}, [%rd434+32];
	fma.rn.f64 	%fd3480, %fd3477, %fd3468, %fd3478;
	fma.rn.f64 	%fd3481, %fd3480, %fd3468, %fd3479;
	fma.rn.f64 	%fd3482, %fd3481, %fd3697, %fd3697;
	fma.rn.f64 	%fd3483, %fd3481, %fd3468, 0d3FF0000000000000;
	selp.f64 	%fd3484, %fd3483, %fd3482, %p451;
	and.b32  	%r1033, %r1210, 2;
	setp.eq.s32 	%p452, %r1033, 0;
	mov.f64 	%fd3485, 0d0000000000000000;
	sub.f64 	%fd3486, %fd3485, %fd3484;
	selp.f64 	%fd677, %fd3484, %fd3486, %p452;
	@%p450 bra 	$L__BB2_483;
	mov.f64 	%fd3492, 0d0000000000000000;
	mul.rn.f64 	%fd3699, %fd634, %fd3492;
	mov.b32 	%r1212, 1;
	bra.uni 	$L__BB2_486;
$L__BB2_483:
	mul.f64 	%fd3487, %fd634, 0d3FE45F306DC9C883;
	cvt.rni.s32.f64 	%r1211, %fd3487;
	cvt.rn.f64.s32 	%fd3488, %r1211;
	fma.rn.f64 	%fd3489, %fd3488, 0dBFF921FB54442D18, %fd634;
	fma.rn.f64 	%fd3490, %fd3488, 0dBC91A62633145C00, %fd3489;
	fma.rn.f64 	%fd3699, %fd3488, 0dB97B839A252049C0, %fd3490;
	setp.ltu.f64 	%p453, %fd655, 0d41E0000000000000;
	@%p453 bra 	$L__BB2_485;
	{ // callseq 108, 0
	.param .b64 param0;
	st.param.f64 	[param0], %fd634;
	.param .align 16 .b8 retval0[16];
	call.uni (retval0), 
	__internal_trig_reduction_slowpathd, 
	(
	param0
	);
	ld.param.f64 	%fd3699, [retval0];
	ld.param.b32 	%r1211, [retval0+8];
	} // callseq 108
$L__BB2_485:
	add.s32 	%r1212, %r1211, 1;
$L__BB2_486:
	mul.f64 	%fd3493, %fd671, %fd815;
	shl.b32 	%r1036, %r1212, 6;
	cvt.u64.u32 	%rd435, %r1036;
	and.b64  	%rd436, %rd435, 64;
	add.s64 	%rd438, %rd429, %rd436;
	mul.rn.f64 	%fd3494, %fd3699, %fd3699;
	and.b32  	%r1037, %r1212, 1;
	setp.eq.b32 	%p454, %r1037, 1;
	selp.f64 	%fd3495, 0dBDA8FF8320FD8164, 0d3DE5DB65F9785EBA, %p454;
	ld.global.nc.v2.f64 	{%fd3496, %fd3497}, [%rd438];
	fma.rn.f64 	%fd3498, %fd3495, %fd3494, %fd3496;
	fma.rn.f64 	%fd3499, %fd3498, %fd3494, %fd3497;
	ld.global.nc.v2.f64 	{%fd3500, %fd3501}, [%rd438+16];
	fma.rn.f64 	%fd3502, %fd3499, %fd3494, %fd3500;
	fma.rn.f64 	%fd3503, %fd3502, %fd3494, %fd3501;
	ld.global.nc.v2.f64 	{%fd3504, %fd3505}, [%rd438+32];
	fma.rn.f64 	%fd3506, %fd3503, %fd3494, %fd3504;
	fma.rn.f64 	%fd3507, %fd3506, %fd3494, %fd3505;
	fma.rn.f64 	%fd3508, %fd3507, %fd3699, %fd3699;
	fma.rn.f64 	%fd3509, %fd3507, %fd3494, 0d3FF0000000000000;
	selp.f64 	%fd3510, %fd3509, %fd3508, %p454;
	and.b32  	%r1038, %r1212, 2;
	setp.eq.s32 	%p455, %r1038, 0;
	mov.f64 	%fd3511, 0d0000000000000000;
	sub.f64 	%fd3512, %fd3511, %fd3510;
	selp.f64 	%fd3513, %fd3510, %fd3512, %p455;
	add.f64 	%fd3514, %fd677, %fd3513;
	mul.f64 	%fd3515, %fd3493, %fd3514;
	div.rn.f64 	%fd3517, %fd3515, %fd1574;
	sub.f64 	%fd3518, %fd677, %fd3513;
	mul.f64 	%fd3519, %fd3493, %fd3518;
	mul.f64 	%fd3520, %fd3539, %fd3519;
	div.rn.f64 	%fd3521, %fd3520, %fd631;
	sub.f64 	%fd3522, %fd3517, %fd3521;
	add.f64 	%fd3523, %fd662, %fd3522;
	st.shared.f64 	[%r395], %fd3523;
	bar.sync 	0;
	mov.u32 	%r1039, %tid.x;
	shl.b32 	%r1040, %r1039, 3;
	mov.u32 	%r1041, _ZZ11paths_eulerPdS_S_E4vxnn;
	add.s32 	%r1042, %r1041, %r1040;
	ld.shared.f64 	%fd3524, [%r1042];
	fma.rn.f64 	%fd3525, %fd683, %fd3524, %fd3540;
	st.shared.f64 	[%r1042], %fd3525;
	bar.sync 	0;
	ld.shared.f64 	%fd3526, [%r397];
	fma.rn.f64 	%fd3527, %fd683, %fd3526, %fd3539;
	st.shared.f64 	[%r397], %fd3527;
	bar.sync 	0;
	ld.shared.f64 	%fd3528, [%r395];
	fma.rn.f64 	%fd3529, %fd683, %fd3528, %fd3538;
	st.shared.f64 	[%r395], %fd3529;
	bar.sync 	0;
	bar.sync 	0;
	fma.rn.f64 	%fd3537, %fd3540, %fd683, %fd3537;
	bar.sync 	0;
	fma.rn.f64 	%fd3542, %fd3539, %fd683, %fd3542;
	bar.sync 	0;
	fma.rn.f64 	%fd3541, %fd3538, %fd683, %fd3541;
	ld.shared.f64 	%fd3540, [%r1042];
	ld.shared.f64 	%fd3539, [%r397];
	ld.shared.f64 	%fd3538, [%r395];
	mov.u32 	%r1043, %ctaid.x;
	shl.b32 	%r1044, %r1043, 8;
	add.s32 	%r1045, %r1044, %r1039;
	mul.wide.u32 	%rd439, %r1045, 4;
	mov.u64 	%rd440, dev_count;
	add.s64 	%rd10, %rd440, %rd439;
	ld.global.u32 	%r426, [%rd10];
	setp.gt.u32 	%p456, %r426, 29999;
	@%p456 bra 	$L__BB2_488;
	mul.lo.s32 	%r1052, %r1045, 180000;
	mad.lo.s32 	%r1053, %r426, 6, %r1052;
	mul.wide.u32 	%rd443, %r1053, 8;
	mov.u64 	%rd444, dev_traj;
	add.s64 	%rd445, %rd444, %rd443;
	st.global.f64 	[%rd445], %fd3537;
	st.global.f64 	[%rd445+8], %fd3542;
	st.global.f64 	[%rd445+16], %fd3541;
	st.global.f64 	[%rd445+24], %fd3540;
	st.global.f64 	[%rd445+32], %fd3539;
	st.global.f64 	[%rd445+40], %fd3538;
	add.s32 	%r1054, %r426, 1;
	st.global.u32 	[%rd10], %r1054;
	bra.uni 	$L__BB2_489;
$L__BB2_488:
	mov.u64 	%rd441, $str;
	cvta.global.u64 	%rd442, %rd441;
	{ // callseq 109, 0
	.param .b64 param0;
	st.param.b64 	[param0], %rd442;
	.param .b64 param1;
	st.param.b64 	[param1], 0;
	.param .b32 retval0;
	call.uni (retval0), 
	vprintf, 
	(
	param0, 
	param1
	);
	ld.param.b32 	%r1046, [retval0];
	} // callseq 109
$L__BB2_489:
	setp.le.f64 	%p457, %fd3541, %fd3339;
	add.f64 	%fd3536, %fd3536, %fd683;
	@%p457 bra 	$L__BB2_6;
	ld.const.f64 	%fd3700, [D];
$L__BB2_491:
	ld.param.u64 	%rd452, [_Z11paths_eulerPdS_S__param_2];
	bar.sync 	0;
	ld.const.f64 	%fd3531, [zimp];
	sub.f64 	%fd3532, %fd3531, %fd3700;
	mul.f64 	%fd3533, %fd3539, %fd3532;
	div.rn.f64 	%fd3534, %fd3533, %fd3538;
	add.f64 	%fd3535, %fd3542, %fd3534;
	cvta.to.global.u64 	%rd446, %rd452;
	mov.u32 	%r1055, %ctaid.x;
	shl.b32 	%r1056, %r1055, 8;
	mov.u32 	%r1057, %tid.x;
	add.s32 	%r1058, %r1056, %r1057;
	mul.wide.u32 	%rd447, %r1058, 8;
	add.s64 	%rd448, %rd446, %rd447;
	st.global.f64 	[%rd448+16000], %fd3535;
$L__BB2_492:
	ret;

}
	// .globl	_Z9paths_rk2PdS_S_
.visible .entry _Z9paths_rk2PdS_S_(
	.param .u64 .ptr .align 1 _Z9paths_rk2PdS_S__param_0,
	.param .u64 .ptr .align 1 _Z9paths_rk2PdS_S__param_1,
	.param .u64 .ptr .align 1 _Z9paths_rk2PdS_S__param_2
)
{
	.reg .pred 	%p<890>;
	.reg .b32 	%r<2299>;
	.reg .b32 	%f<9>;
	.reg .b64 	%rd<865>;
	.reg .b64 	%fd<7253>;
	// demoted variable
	.shared .align 8 .b8 _ZZ9paths_rk2PdS_S_E4k1vx[2048];
	// demoted variable
	.shared .align 8 .b8 _ZZ9paths_rk2PdS_S_E4k1vy[2048];
	// demoted variable
	.shared .align 8 .b8 _ZZ9paths_rk2PdS_S_E4k1vz[2048];
	// demoted variable
	.shared .align 8 .b8 _ZZ9paths_rk2PdS_S_E4k2vx[2048];
	// demoted variable
	.shared .align 8 .b8 _ZZ9paths_rk2PdS_S_E4k2vy[2048];
	// demoted variable
	.shared .align 8 .b8 _ZZ9paths_rk2PdS_S_E4k2vz[2048];
	ld.param.u64 	%rd15, [_Z9paths_rk2PdS_S__param_0];
	ld.param.u64 	%rd16, [_Z9paths_rk2PdS_S__param_1];
	ld.param.u64 	%rd14, [_Z9paths_rk2PdS_S__param_2];
	cvta.to.global.u64 	%rd1, %rd16;
	cvta.to.global.u64 	%rd2, %rd15;
	mov.u32 	%r1, %tid.x;
	mov.u32 	%r854, %ctaid.x;
	shl.b32 	%r855, %r854, 8;
	add.s32 	%r2, %r855, %r1;
	setp.gt.u32 	%p3, %r2, 999;
	@%p3 bra 	$L__BB3_971;
	cvta.to.global.u64 	%rd17, %rd14;
	mul.wide.u32 	%rd18, %r2, 8;
	add.s64 	%rd3, %rd17, %rd18;
	ld.global.f64 	%fd6935, [%rd3];
	ld.global.f64 	%fd2, [%rd3+8000];
	bar.sync 	0;
	ld.const.f64 	%fd3, [v0];
	mul.wide.u32 	%rd19, %r2, 4;
	mov.u64 	%rd20, dev_count;
	add.s64 	%rd4, %rd20, %rd19;
	ld.global.u32 	%r3, [%rd4];
	setp.gt.u32 	%p4, %r3, 29999;
	@%p4 bra 	$L__BB3_3;
	mul.lo.s32 	%r858, %r2, 180000;
	mad.lo.s32 	%r859, %r3, 6, %r858;
	mul.wide.u32 	%rd23, %r859, 8;
	mov.u64 	%rd24, dev_traj;
	add.s64 	%rd25, %rd24, %rd23;
	mov.b64 	%rd26, 0;
	st.global.u64 	[%rd25], %rd26;
	st.global.f64 	[%rd25+8], %fd6935;
	st.global.u64 	[%rd25+16], %rd26;
	st.global.u64 	[%rd25+24], %rd26;
	st.global.f64 	[%rd25+32], %fd2;
	st.global.f64 	[%rd25+40], %fd3;
	add.s32 	%r860, %r3, 1;
	st.global.u32 	[%rd4], %r860;
	bra.uni 	$L__BB3_4;
$L__BB3_3:
	mov.u64 	%rd21, $str;
	cvta.global.u64 	%rd22, %rd21;
	{ // callseq 110, 0
	.param .b64 param0;
	st.param.b64 	[param0], %rd22;
	.param .b64 param1;
	st.param.b64 	[param1], 0;
	.param .b32 retval0;
	call.uni (retval0), 
	vprintf, 
	(
	param0, 
	param1
	);
	ld.param.b32 	%r856, [retval0];
	} // callseq 110
$L__BB3_4:
	ld.const.f64 	%fd7251, [D];
	setp.ltu.f64 	%p5, %fd7251, 0d0000000000000000;
	@%p5 bra 	$L__BB3_970;
	shl.b32 	%r861, %r1, 3;
	mov.u32 	%r862, _ZZ9paths_rk2PdS_S_E4k1vx;
	add.s32 	%r4, %r862, %r861;
	mov.u32 	%r863, _ZZ9paths_rk2PdS_S_E4k1vy;
	add.s32 	%r5, %r863, %r861;
	mov.u32 	%r864, _ZZ9paths_rk2PdS_S_E4k1vz;
	add.s32 	%r6, %r864, %r861;
	mov.u32 	%r865, _ZZ9paths_rk2PdS_S_E4k2vx;
	add.s32 	%r7, %r865, %r861;
	mov.u32 	%r866, _ZZ9paths_rk2PdS_S_E4k2vy;
	add.s32 	%r8, %r866, %r861;
	mov.u32 	%r867, _ZZ9paths_rk2PdS_S_E4k2vz;
	add.s32 	%r9, %r867, %r861;
	ld.const.f64 	%fd5, [c];
	ld.const.f64 	%fd6, [hbar];
	ld.const.f64 	%fd1329, [eps0];
	ld.const.f64 	%fd1330, [V];
	mul.f64 	%fd7, %fd1329, %fd1330;
	ld.const.f64 	%fd8, [q];
	add.f64 	%fd9, %fd8, %fd8;
	ld.const.f64 	%fd10, [m];
	mul.f64 	%fd11, %fd10, %fd5;
	ld.const.f64 	%fd12, [E0L];
	mov.f64 	%fd1331, 0d4000000000000000;
	{
	.reg .b32 %temp; 
	mov.b64 	{%temp, %r10}, %fd1331;
	}
	and.b32  	%r868, %r10, 2146435072;
	setp.eq.s32 	%p6, %r868, 1062207488;
	setp.lt.s32 	%p8, %r10, 0;
	selp.b32 	%r11, 0, 2146435072, %p8;
	and.b32  	%r869, %r10, 2147483647;
	setp.ne.s32 	%p9, %r869, 1071644672;
	and.pred  	%p10, %p6, %p9;
	or.b32  	%r12, %r11, -2147483648;
	ld.const.f64 	%fd1332, [sigmaL];
	{
	.reg .b32 %temp; 
	mov.b64 	{%temp, %r870}, %fd1332;
	}
	abs.f64 	%fd13, %fd1332;
	setp.lt.s32 	%p12, %r870, 0;
	and.pred  	%p1, %p12, %p6;
	selp.b32 	%r871, %r870, 0, %p6;
	or.b32  	%r872, %r871, 2146435072;
	selp.b32 	%r873, %r872, %r871, %p8;
	mov.b32 	%r874, 0;
	mov.b64 	%fd14, {%r874, %r873};
	add.f64 	%fd1333, %fd1332, 0d4000000000000000;
	{
	.reg .b32 %temp; 
	mov.b64 	{%temp, %r875}, %fd1333;
	}
	and.b32  	%r13, %r875, 2146435072;
	selp.b32 	%r876, %r12, %r11, %p10;
	selp.b32 	%r877, %r876, %r11, %p12;
	mov.b64 	%fd15, {%r874, %r877};
	ld.const.f64 	%fd16, [dt];
	add.f64 	%fd17, %fd16, 0d0000000000000000;
	mul.lo.s32 	%r14, %r2, 180000;
	mov.f64 	%fd6934, 0d0000000000000000;
	mov.u64 	%rd27, xi;
	mov.u64 	%rd31, __cudart_sin_cos_coeffs;
	ld.const.f64 	%fd3940, [kL];
	ld.const.f64 	%fd3942, [wL];
	mul.f64 	%fd3943, %fd3942, 0d0000000000000000;
	mov.f64 	%fd6936, %fd6934;
$L__BB3_6:
	mov.b64 	%rd28, 0;
	st.shared.u64 	[%r4], %rd28;
	st.shared.u64 	[%r5], %rd28;
	st.shared.u64 	[%r6], %rd28;
	st.shared.u64 	[%r7], %rd28;
	st.shared.u64 	[%r8], %rd28;
	st.shared.u64 	[%r9], %rd28;
	mov.b32 	%r1991, 0;
	mov.u64 	%rd862, %rd2;
	mov.u64 	%rd863, %rd1;
	mov.u64 	%rd864, %rd27;
$L__BB3_7:
	bar.sync 	0;
	ld.shared.f64 	%fd21, [%r4];
	bar.sync 	0;
	ld.global.f64 	%fd1334, [%rd862];
	mul.f64 	%fd22, %fd1334, %fd5;
	bar.sync 	0;
	ld.global.f64 	%fd23, [%rd862];
	ld.global.f64 	%fd24, [%rd863];
	abs.f64 	%fd25, %fd24;
	setp.neu.f64 	%p13, %fd25, 0d7FF0000000000000;
	@%p13 bra 	$L__BB3_9;
	mov.f64 	%fd1340, 0d0000000000000000;
	mul.rn.f64 	%fd6937, %fd24, %fd1340;
	mov.b32 	%r1992, 0;
	bra.uni 	$L__BB3_11;
$L__BB3_9:
	mul.f64 	%fd1335, %fd24, 0d3FE45F306DC9C883;
	cvt.rni.s32.f64 	%r1992, %fd1335;
	cvt.rn.f64.s32 	%fd1336, %r1992;
	fma.rn.f64 	%fd1337, %fd1336, 0dBFF921FB54442D18, %fd24;
	fma.rn.f64 	%fd1338, %fd1336, 0dBC91A62633145C00, %fd1337;
	fma.rn.f64 	%fd6937, %fd1336, 0dB97B839A252049C0, %fd1338;
	setp.ltu.f64 	%p14, %fd25, 0d41E0000000000000;
	@%p14 bra 	$L__BB3_11;
	{ // callseq 111, 0
	.param .b64 param0;
	st.param.f64 	[param0], %fd24;
	.param .align 16 .b8 retval0[16];
	call.uni (retval0), 
	__internal_trig_reduction_slowpathd, 
	(
	param0
	);
	ld.param.f64 	%fd6937, [retval0];
	ld.param.b32 	%r1992, [retval0+8];
	} // callseq 111
$L__BB3_11:
	shl.b32 	%r881, %r1992, 6;
	cvt.u64.u32 	%rd29, %r881;
	and.b64  	%rd30, %rd29, 64;
	add.s64 	%rd32, %rd31, %rd30;
	mul.rn.f64 	%fd1341, %fd6937, %fd6937;
	and.b32  	%r882, %r1992, 1;
	setp.eq.b32 	%p15, %r882, 1;
	selp.f64 	%fd1342, 0dBDA8FF8320FD8164, 0d3DE5DB65F9785EBA, %p15;
	ld.global.nc.v2.f64 	{%fd1343, %fd1344}, [%rd32];
	fma.rn.f64 	%fd1345, %fd1342, %fd1341, %fd1343;
	fma.rn.f64 	%fd1346, %fd1345, %fd1341, %fd1344;
	ld.global.nc.v2.f64 	{%fd1347, %fd1348}, [%rd32+16];
	fma.rn.f64 	%fd1349, %fd1346, %fd1341, %fd1347;
	fma.rn.f64 	%fd1350, %fd1349, %fd1341, %fd1348;
	ld.global.nc.v2.f64 	{%fd1351, %fd1352}, [%rd32+32];
	fma.rn.f64 	%fd1353, %fd1350, %fd1341, %fd1351;
	fma.rn.f64 	%fd1354, %fd1353, %fd1341, %fd1352;
	fma.rn.f64 	%fd1355, %fd1354, %fd6937, %fd6937;
	fma.rn.f64 	%fd1356, %fd1354, %fd1341, 0d3FF0000000000000;
	selp.f64 	%fd1357, %fd1356, %fd1355, %p15;
	and.b32  	%r883, %r1992, 2;
	setp.eq.s32 	%p16, %r883, 0;
	mov.f64 	%fd1358, 0d0000000000000000;
	sub.f64 	%fd1359, %fd1358, %fd1357;
	selp.f64 	%fd30, %fd1357, %fd1359, %p16;
	ld.global.f64 	%fd31, [%rd863+40000];
	abs.f64 	%fd32, %fd31;
	setp.neu.f64 	%p17, %fd32, 0d7FF0000000000000;
	@%p17 bra 	$L__BB3_13;
	mov.f64 	%fd1365, 0d0000000000000000;
	mul.rn.f64 	%fd6939, %fd31, %fd1365;
	mov.b32 	%r1994, 1;
	bra.uni 	$L__BB3_16;
$L__BB3_13:
	mul.f64 	%fd1360, %fd31, 0d3FE45F306DC9C883;
	cvt.rni.s32.f64 	%r1993, %fd1360;
	cvt.rn.f64.s32 	%fd1361, %r1993;
	fma.rn.f64 	%fd1362, %fd1361, 0dBFF921FB54442D18, %fd31;
	fma.rn.f64 	%fd1363, %fd1361, 0dBC91A62633145C00, %fd1362;
	fma.rn.f64 	%fd6939, %fd1361, 0dB97B839A252049C0, %fd1363;
	setp.ltu.f64 	%p18, %fd32, 0d41E0000000000000;
	@%p18 bra 	$L__BB3_15;
	{ // callseq 112, 0
	.param .b64 param0;
	st.param.f64 	[param0], %fd31;
	.param .align 16 .b8 retval0[16];
	call.uni (retval0), 
	__internal_trig_reduction_slowpathd, 
	(
	param0
	);
	ld.param.f64 	%fd6939, [retval0];
	ld.param.b32 	%r1993, [retval0+8];
	} // callseq 112
$L__BB3_15:
	add.s32 	%r1994, %r1993, 1;
$L__BB3_16:
	setp.neu.f64 	%p19, %fd32, 0d7FF0000000000000;
	shl.b32 	%r886, %r1994, 6;
	cvt.u64.u32 	%rd33, %r886;
	and.b64  	%rd34, %rd33, 64;
	mov.u64 	%rd35, __cudart_sin_cos_coeffs;
	add.s64 	%rd36, %rd35, %rd34;
	mul.rn.f64 	%fd1366, %fd6939, %fd6939;
	and.b32  	%r887, %r1994, 1;
	setp.eq.b32 	%p20, %r887, 1;
	selp.f64 	%fd1367, 0dBDA8FF8320FD8164, 0d3DE5DB65F9785EBA, %p20;
	ld.global.nc.v2.f64 	{%fd1368, %fd1369}, [%rd36];
	fma.rn.f64 	%fd1370, %fd1367, %fd1366, %fd1368;
	fma.rn.f64 	%fd1371, %fd1370, %fd1366, %fd1369;
	ld.global.nc.v2.f64 	{%fd1372, %fd1373}, [%rd36+16];
	fma.rn.f64 	%fd1374, %fd1371, %fd1366, %fd1372;
	fma.rn.f64 	%fd1375, %fd1374, %fd1366, %fd1373;
	ld.global.nc.v2.f64 	{%fd1376, %fd1377}, [%rd36+32];
	fma.rn.f64 	%fd1378, %fd1375, %fd1366, %fd1376;
	fma.rn.f64 	%fd1379, %fd1378, %fd1366, %fd1377;
	fma.rn.f64 	%fd1380, %fd1379, %fd6939, %fd6939;
	fma.rn.f64 	%fd1381, %fd1379, %fd1366, 0d3FF0000000000000;
	selp.f64 	%fd1382, %fd1381, %fd1380, %p20;
	and.b32  	%r888, %r1994, 2;
	setp.eq.s32 	%p21, %r888, 0;
	mov.f64 	%fd1383, 0d0000000000000000;
	sub.f64 	%fd1384, %fd1383, %fd1382;
	selp.f64 	%fd1385, %fd1382, %fd1384, %p21;
	mul.f64 	%fd38, %fd30, %fd1385;
	@%p19 bra 	$L__BB3_18;
	mov.f64 	%fd1391, 0d0000000000000000;
	mul.rn.f64 	%fd6940, %fd31, %fd1391;
	mov.b32 	%r1995, 0;
	bra.uni 	$L__BB3_20;
$L__BB3_18:
	mul.f64 	%fd1386, %fd31, 0d3FE45F306DC9C883;
	cvt.rni.s32.f64 	%r1995, %fd1386;
	cvt.rn.f64.s32 	%fd1387, %r1995;
	fma.rn.f64 	%fd1388, %fd1387, 0dBFF921FB54442D18, %fd31;
	fma.rn.f64 	%fd1389, %fd1387, 0dBC91A62633145C00, %fd1388;
	fma.rn.f64 	%fd6940, %fd1387, 0dB97B839A252049C0, %fd1389;
	setp.ltu.f64 	%p22, %fd32, 0d41E0000000000000;
	@%p22 bra 	$L__BB3_20;
	{ // callseq 113, 0
	.param .b64 param0;
	st.param.f64 	[param0], %fd31;
	.param .align 16 .b8 retval0[16];
	call.uni (retval0), 
	__internal_trig_reduction_slowpathd, 
	(
	param0
	);
	ld.param.f64 	%fd6940, [retval0];
	ld.param.b32 	%r1995, [retval0+8];
	} // callseq 113
$L__BB3_20:
	setp.neu.f64 	%p23, %fd25, 0d7FF0000000000000;
	shl.b32 	%r891, %r1995, 6;
	cvt.u64.u32 	%rd37, %r891;
	and.b64  	%rd38, %rd37, 64;
	add.s64 	%rd40, %rd35, %rd38;
	mul.rn.f64 	%fd1392, %fd6940, %fd6940;
	and.b32  	%r892, %r1995, 1;
	setp.eq.b32 	%p24, %r892, 1;
	selp.f64 	%fd1393, 0dBDA8FF8320FD8164, 0d3DE5DB65F9785EBA, %p24;
	ld.global.nc.v2.f64 	{%fd1394, %fd1395}, [%rd40];
	fma.rn.f64 	%fd1396, %fd1393, %fd1392, %fd1394;
	fma.rn.f64 	%fd1397, %fd1396, %fd1392, %fd1395;
	ld.global.nc.v2.f64 	{%fd1398, %fd1399}, [%rd40+16];
	fma.rn.f64 	%fd1400, %fd1397, %fd1392, %fd1398;
	fma.rn.f64 	%fd1401, %fd1400, %fd1392, %fd1399;
	ld.global.nc.v2.f64 	{%fd1402, %fd1403}, [%rd40+32];
	fma.rn.f64 	%fd1404, %fd1401, %fd1392, %fd1402;
	fma.rn.f64 	%fd1405, %fd1404, %fd1392, %fd1403;
	fma.rn.f64 	%fd1406, %fd1405, %fd6940, %fd6940;
	fma.rn.f64 	%fd1407, %fd1405, %fd1392, 0d3FF0000000000000;
	selp.f64 	%fd1408, %fd1407, %fd1406, %p24;
	and.b32  	%r893, %r1995, 2;
	setp.eq.s32 	%p25, %r893, 0;
	mov.f64 	%fd1409, 0d0000000000000000;
	sub.f64 	%fd1410, %fd1409, %fd1408;
	selp.f64 	%fd1411, %fd1408, %fd1410, %p25;
	mul.f64 	%fd1412, %fd30, %fd1411;
	mul.f64 	%fd1413, %fd6935, %fd1412;
	fma.rn.f64 	%fd43, %fd6934, %fd38, %fd1413;
	@%p23 bra 	$L__BB3_22;
	mov.f64 	%fd1419, 0d0000000000000000;
	mul.rn.f64 	%fd6942, %fd24, %fd1419;
	mov.b32 	%r1997, 1;
	bra.uni 	$L__BB3_25;
$L__BB3_22:
	mul.f64 	%fd1414, %fd24, 0d3FE45F306DC9C883;
	cvt.rni.s32.f64 	%r1996, %fd1414;
	cvt.rn.f64.s32 	%fd1415, %r1996;
	fma.rn.f64 	%fd1416, %fd1415, 0dBFF921FB54442D18, %fd24;
	fma.rn.f64 	%fd1417, %fd1415, 0dBC91A62633145C00, %fd1416;
	fma.rn.f64 	%fd6942, %fd1415, 0dB97B839A252049C0, %fd1417;
	setp.ltu.f64 	%p26, %fd25, 0d41E0000000000000;
	@%p26 bra 	$L__BB3_24;
	{ // callseq 114, 0
	.param .b64 param0;
	st.param.f64 	[param0], %fd24;
	.param .align 16 .b8 retval0[16];
	call.uni (retval0), 
	__internal_trig_reduction_slowpathd, 
	(
	param0
	);
	ld.param.f64 	%fd6942, [retval0];
	ld.param.b32 	%r1996, [retval0+8];
	} // callseq 114
$L__BB3_24:
	add.s32 	%r1997, %r1996, 1;
$L__BB3_25:
	shl.b32 	%r896, %r1997, 6;
	cvt.u64.u32 	%rd41, %r896;
	and.b64  	%rd42, %rd41, 64;
	add.s64 	%rd44, %rd35, %rd42;
	mul.rn.f64 	%fd1420, %fd6942, %fd6942;
	and.b32  	%r897, %r1997, 1;
	setp.eq.b32 	%p27, %r897, 1;
	selp.f64 	%fd1421, 0dBDA8FF8320FD8164, 0d3DE5DB65F9785EBA, %p27;
	ld.global.nc.v2.f64 	{%fd1422, %fd1423}, [%rd44];
	fma.rn.f64 	%fd1424, %fd1421, %fd1420, %fd1422;
	fma.rn.f64 	%fd1425, %fd1424, %fd1420, %fd1423;
	ld.global.nc.v2.f64 	{%fd1426, %fd1427}, [%rd44+16];
	fma.rn.f64 	%fd1428, %fd1425, %fd1420, %fd1426;
	fma.rn.f64 	%fd1429, %fd1428, %fd1420, %fd1427;
	ld.global.nc.v2.f64 	{%fd1430, %fd1431}, [%rd44+32];
	fma.rn.f64 	%fd1432, %fd1429, %fd1420, %fd1430;
	fma.rn.f64 	%fd1433, %fd1432, %fd1420, %fd1431;
	fma.rn.f64 	%fd1434, %fd1433, %fd6942, %fd6942;
	fma.rn.f64 	%fd1435, %fd1433, %fd1420, 0d3FF0000000000000;
	selp.f64 	%fd1436, %fd1435, %fd1434, %p27;
	and.b32  	%r898, %r1997, 2;
	setp.eq.s32 	%p28, %r898, 0;
	mov.f64 	%fd1437, 0d0000000000000000;
	sub.f64 	%fd1438, %fd1437, %fd1436;
	selp.f64 	%fd1439, %fd1436, %fd1438, %p28;
	fma.rn.f64 	%fd1440, %fd6936, %fd1439, %fd43;
	mul.f64 	%fd49, %fd23, %fd1440;
	bar.sync 	0;
	mul.f64 	%fd1441, %fd22, %fd6;
	div.rn.f64 	%fd1442, %fd1441, %fd7;
	sqrt.rn.f64 	%fd1443, %fd1442;
	bar.sync 	0;
	mul.f64 	%fd50, %fd9, %fd1443;
	abs.f64 	%fd51, %fd49;
	setp.neu.f64 	%p29, %fd51, 0d7FF0000000000000;
	@%p29 bra 	$L__BB3_27;
	mov.f64 	%fd1449, 0d0000000000000000;
	mul.rn.f64 	%fd6944, %fd49, %fd1449;
	mov.b32 	%r1999, 1;
	bra.uni 	$L__BB3_30;
$L__BB3_27:
	mul.f64 	%fd1444, %fd49, 0d3FE45F306DC9C883;
	cvt.rni.s32.f64 	%r1998, %fd1444;
	cvt.rn.f64.s32 	%fd1445, %r1998;
	fma.rn.f64 	%fd1446, %fd1445, 0dBFF921FB54442D18, %fd49;
	fma.rn.f64 	%fd1447, %fd1445, 0dBC91A62633145C00, %fd1446;
	fma.rn.f64 	%fd6944, %fd1445, 0dB97B839A252049C0, %fd1447;
	setp.ltu.f64 	%p30, %fd51, 0d41E0000000000000;
	@%p30 bra 	$L__BB3_29;
	{ // callseq 115, 0
	.param .b64 param0;
	st.param.f64 	[param0], %fd49;
	.param .align 16 .b8 retval0[16];
	call.uni (retval0), 
	__internal_trig_reduction_slowpathd, 
	(
	param0
	);
	ld.param.f64 	%fd6944, [retval0];
	ld.param.b32 	%r1998, [retval0+8];
	} // callseq 115
$L__BB3_29:
	add.s32 	%r1999, %r1998, 1;
$L__BB3_30:
	shl.b32 	%r901, %r1999, 6;
	cvt.u64.u32 	%rd45, %r901;
	and.b64  	%rd46, %rd45, 64;
	add.s64 	%rd48, %rd35, %rd46;
	mul.rn.f64 	%fd1450, %fd6944, %fd6944;
	and.b32  	%r902, %r1999, 1;
	setp.eq.b32 	%p31, %r902, 1;
	selp.f64 	%fd1451, 0dBDA8FF8320FD8164, 0d3DE5DB65F9785EBA, %p31;
	ld.global.nc.v2.f64 	{%fd1452, %fd1453}, [%rd48];
	fma.rn.f64 	%fd1454, %fd1451, %fd1450, %fd1452;
	fma.rn.f64 	%fd1455, %fd1454, %fd1450, %fd1453;
	ld.global.nc.v2.f64 	{%fd1456, %fd1457}, [%rd48+16];
	fma.rn.f64 	%fd1458, %fd1455, %fd1450, %fd1456;
	fma.rn.f64 	%fd1459, %fd1458, %fd1450, %fd1457;
	ld.global.nc.v2.f64 	{%fd1460, %fd1461}, [%rd48+32];
	fma.rn.f64 	%fd1462, %fd1459, %fd1450, %fd1460;
	fma.rn.f64 	%fd1463, %fd1462, %fd1450, %fd1461;
	fma.rn.f64 	%fd1464, %fd1463, %fd6944, %fd6944;
	fma.rn.f64 	%fd1465, %fd1463, %fd1450, 0d3FF0000000000000;
	selp.f64 	%fd1466, %fd1465, %fd1464, %p31;
	and.b32  	%r903, %r1999, 2;
	setp.eq.s32 	%p32, %r903, 0;
	mov.f64 	%fd1467, 0d0000000000000000;
	sub.f64 	%fd1468, %fd1467, %fd1466;
	selp.f64 	%fd57, %fd1466, %fd1468, %p32;
	ld.global.f64 	%fd58, [%rd863];
	abs.f64 	%fd59, %fd58;
	setp.neu.f64 	%p33, %fd59, 0d7FF0000000000000;
	@%p33 bra 	$L__BB3_32;
	mov.f64 	%fd1474, 0d0000000000000000;
	mul.rn.f64 	%fd6946, %fd58, %fd1474;
	mov.b32 	%r2001, 1;
	bra.uni 	$L__BB3_35;
$L__BB3_32:
	mul.f64 	%fd1469, %fd58, 0d3FE45F306DC9C883;
	cvt.rni.s32.f64 	%r2000, %fd1469;
	cvt.rn.f64.s32 	%fd1470, %r2000;
	fma.rn.f64 	%fd1471, %fd1470, 0dBFF921FB54442D18, %fd58;
	fma.rn.f64 	%fd1472, %fd1470, 0dBC91A62633145C00, %fd1471;
	fma.rn.f64 	%fd6946, %fd1470, 0dB97B839A252049C0, %fd1472;
	setp.ltu.f64 	%p34, %fd59, 0d41E0000000000000;
	@%p34 bra 	$L__BB3_34;
	{ // callseq 116, 0
	.param .b64 param0;
	st.param.f64 	[param0], %fd58;
	.param .align 16 .b8 retval0[16];
	call.uni (retval0), 
	__internal_trig_reduction_slowpathd, 
	(
	param0
	);
	ld.param.f64 	%fd6946, [retval0];
	ld.param.b32 	%r2000, [retval0+8];
	} // callseq 116
$L__BB3_34:
	add.s32 	%r2001, %r2000, 1;
$L__BB3_35:
	shl.b32 	%r906, %r2001, 6;
	cvt.u64.u32 	%rd49, %r906;
	and.b64  	%rd50, %rd49, 64;
	add.s64 	%rd52, %rd35, %rd50;
	mul.rn.f64 	%fd1475, %fd6946, %fd6946;
	and.b32  	%r907, %r2001, 1;
	setp.eq.b32 	%p35, %r907, 1;
	selp.f64 	%fd1476, 0dBDA8FF8320FD8164, 0d3DE5DB65F9785EBA, %p35;
	ld.global.nc.v2.f64 	{%fd1477, %fd1478}, [%rd52];
	fma.rn.f64 	%fd1479, %fd1476, %fd1475, %fd1477;
	fma.rn.f64 	%fd1480, %fd1479, %fd1475, %fd1478;
	ld.global.nc.v2.f64 	{%fd1481, %fd1482}, [%rd52+16];
	fma.rn.f64 	%fd1483, %fd1480, %fd1475, %fd1481;
	fma.rn.f64 	%fd1484, %fd1483, %fd1475, %fd1482;
	ld.global.nc.v2.f64 	{%fd1485, %fd1486}, [%rd52+32];
	fma.rn.f64 	%fd1487, %fd1484, %fd1475, %fd1485;
	fma.rn.f64 	%fd1488, %fd1487, %fd1475, %fd1486;
	fma.rn.f64 	%fd1489, %fd1488, %fd6946, %fd6946;
	fma.rn.f64 	%fd1490, %fd1488, %fd1475, 0d3FF0000000000000;
	selp.f64 	%fd1491, %fd1490, %fd1489, %p35;
	and.b32  	%r908, %r2001, 2;
	setp.eq.s32 	%p36, %r908, 0;
	mov.f64 	%fd1492, 0d0000000000000000;
	sub.f64 	%fd1493, %fd1492, %fd1491;
	selp.f64 	%fd65, %fd1491, %fd1493, %p36;
	ld.global.f64 	%fd66, [%rd863+40000];
	abs.f64 	%fd67, %fd66;
	setp.neu.f64 	%p37, %fd67, 0d7FF0000000000000;
	@%p37 bra 	$L__BB3_37;
	mov.f64 	%fd1499, 0d0000000000000000;
	mul.rn.f64 	%fd6948, %fd66, %fd1499;
	mov.b32 	%r2003, 1;
	bra.uni 	$L__BB3_40;
$L__BB3_37:
	mul.f64 	%fd1494, %fd66, 0d3FE45F306DC9C883;
	cvt.rni.s32.f64 	%r2002, %fd1494;
	cvt.rn.f64.s32 	%fd1495, %r2002;
	fma.rn.f64 	%fd1496, %fd1495, 0dBFF921FB54442D18, %fd66;
	fma.rn.f64 	%fd1497, %fd1495, 0dBC91A62633145C00, %fd1496;
	fma.rn.f64 	%fd6948, %fd1495, 0dB97B839A252049C0, %fd1497;
	setp.ltu.f64 	%p38, %fd67, 0d41E0000000000000;
	@%p38 bra 	$L__BB3_39;
	{ // callseq 117, 0
	.param .b64 param0;
	st.param.f64 	[param0], %fd66;
	.param .align 16 .b8 retval0[16];
	call.uni (retval0), 
	__internal_trig_reduction_slowpathd, 
	(
	param0
	);
	ld.param.f64 	%fd6948, [retval0];
	ld.param.b32 	%r2002, [retval0+8];
	} // callseq 117
$L__BB3_39:
	add.s32 	%r2003, %r2002, 1;
$L__BB3_40:
	shl.b32 	%r911, %r2003, 6;
	cvt.u64.u32 	%rd53, %r911;
	and.b64  	%rd54, %rd53, 64;
	add.s64 	%rd56, %rd35, %rd54;
	mul.rn.f64 	%fd1500, %fd6948, %fd6948;
	and.b32  	%r912, %r2003, 1;
	setp.eq.b32 	%p39, %r912, 1;
	selp.f64 	%fd1501, 0dBDA8FF8320FD8164, 0d3DE5DB65F9785EBA, %p39;
	ld.global.nc.v2.f64 	{%fd1502, %fd1503}, [%rd56];
	fma.rn.f64 	%fd1504, %fd1501, %fd1500, %fd1502;
	fma.rn.f64 	%fd1505, %fd1504, %fd1500, %fd1503;
	ld.global.nc.v2.f64 	{%fd1506, %fd1507}, [%rd56+16];
	fma.rn.f64 	%fd1508, %fd1505, %fd1500, %fd1506;
	fma.rn.f64 	%fd1509, %fd1508, %fd1500, %fd1507;
	ld.global.nc.v2.f64 	{%fd1510, %fd1511}, [%rd56+32];
	fma.rn.f64 	%fd1512, %fd1509, %fd1500, %fd1510;
	fma.rn.f64 	%fd1513, %fd1512, %fd1500, %fd1511;
	fma.rn.f64 	%fd1514, %fd1513, %fd6948, %fd6948;
	fma.rn.f64 	%fd1515, %fd1513, %fd1500, 0d3FF0000000000000;
	selp.f64 	%fd1516, %fd1515, %fd1514, %p39;
	and.b32  	%r913, %r2003, 2;
	setp.eq.s32 	%p40, %r913, 0;
	mov.f64 	%fd1517, 0d0000000000000000;
	sub.f64 	%fd1518, %fd1517, %fd1516;
	selp.f64 	%fd1519, %fd1516, %fd1518, %p40;
	mul.f64 	%fd73, %fd65, %fd1519;
	mul.f64 	%fd74, %fd22, 0d0000000000000000;
	ld.global.f64 	%fd1520, [%rd863+80000];
	add.f64 	%fd75, %fd74, %fd1520;
	abs.f64 	%fd76, %fd75;
	setp.neu.f64 	%p41, %fd76, 0d7FF0000000000000;
	@%p41 bra 	$L__BB3_42;
	mov.f64 	%fd1526, 0d0000000000000000;
	mul.rn.f64 	%fd6950, %fd75, %fd1526;
	mov.b32 	%r2005, 1;
	bra.uni 	$L__BB3_45;
$L__BB3_42:
	mul.f64 	%fd1521, %fd75, 0d3FE45F306DC9C883;
	cvt.rni.s32.f64 	%r2004, %fd1521;
	cvt.rn.f64.s32 	%fd1522, %r2004;
	fma.rn.f64 	%fd1523, %fd1522, 0dBFF921FB54442D18, %fd75;
	fma.rn.f64 	%fd1524, %fd1522, 0dBC91A62633145C00, %fd1523;
	fma.rn.f64 	%fd6950, %fd1522, 0dB97B839A252049C0, %fd1524;
	setp.ltu.f64 	%p42, %fd76, 0d41E0000000000000;
	@%p42 bra 	$L__BB3_44;
	{ // callseq 118, 0
	.param .b64 param0;
	st.param.f64 	[param0], %fd75;
	.param .align 16 .b8 retval0[16];
	call.uni (retval0), 
	__internal_trig_reduction_slowpathd, 
	(
	param0
	);
	ld.param.f64 	%fd6950, [retval0];
	ld.param.b32 	%r2004, [retval0+8];
	} // callseq 118
$L__BB3_44:
	add.s32 	%r2005, %r2004, 1;
$L__BB3_45:
	shl.b32 	%r916, %r2005, 6;
	cvt.u64.u32 	%rd57, %r916;
	and.b64  	%rd58, %rd57, 64;
	add.s64 	%rd60, %rd35, %rd58;
	mul.rn.f64 	%fd1527, %fd6950, %fd6950;
	and.b32  	%r917, %r2005, 1;
	setp.eq.b32 	%p43, %r917, 1;
	selp.f64 	%fd1528, 0dBDA8FF8320FD8164, 0d3DE5DB65F9785EBA, %p43;
	ld.global.nc.v2.f64 	{%fd1529, %fd1530}, [%rd60];
	fma.rn.f64 	%fd1531, %fd1528, %fd1527, %fd1529;
	fma.rn.f64 	%fd1532, %fd1531, %fd1527, %fd1530;
	ld.global.nc.v2.f64 	{%fd1533, %fd1534}, [%rd60+16];
	fma.rn.f64 	%fd1535, %fd1532, %fd1527, %fd1533;
	fma.rn.f64 	%fd1536, %fd1535, %fd1527, %fd1534;
	ld.global.nc.v2.f64 	{%fd1537, %fd1538}, [%rd60+32];
	fma.rn.f64 	%fd1539, %fd1536, %fd1527, %fd1537;
	fma.rn.f64 	%fd1540, %fd1539, %fd1527, %fd1538;
	fma.rn.f64 	%fd1541, %fd1540, %fd6950, %fd6950;
	fma.rn.f64 	%fd1542, %fd1540, %fd1527, 0d3FF0000000000000;
	selp.f64 	%fd1543, %fd1542, %fd1541, %p43;
	and.b32  	%r918, %r2005, 2;
	setp.eq.s32 	%p44, %r918, 0;
	mov.f64 	%fd1544, 0d0000000000000000;
	sub.f64 	%fd1545, %fd1544, %fd1543;
	selp.f64 	%fd82, %fd1543, %fd1545, %p44;
	ld.const.f64 	%fd83, [%rd864];
	abs.f64 	%fd84, %fd83;
	setp.neu.f64 	%p45, %fd84, 0d7FF0000000000000;
	@%p45 bra 	$L__BB3_47;
	mov.f64 	%fd1551, 0d0000000000000000;
	mul.rn.f64 	%fd6952, %fd83, %fd1551;
	mov.b32 	%r2007, 1;
	bra.uni 	$L__BB3_50;
$L__BB3_47:
	mul.f64 	%fd1546, %fd83, 0d3FE45F306DC9C883;
	cvt.rni.s32.f64 	%r2006, %fd1546;
	cvt.rn.f64.s32 	%fd1547, %r2006;
	fma.rn.f64 	%fd1548, %fd1547, 0dBFF921FB54442D18, %fd83;
	fma.rn.f64 	%fd1549, %fd1547, 0dBC91A62633145C00, %fd1548;
	fma.rn.f64 	%fd6952, %fd1547, 0dB97B839A252049C0, %fd1549;
	setp.ltu.f64 	%p46, %fd84, 0d41E0000000000000;
	@%p46 bra 	$L__BB3_49;
	{ // callseq 119, 0
	.param .b64 param0;
	st.param.f64 	[param0], %fd83;
	.param .align 16 .b8 retval0[16];
	call.uni (retval0), 
	__internal_trig_reduction_slowpathd, 
	(
	param0
	);
	ld.param.f64 	%fd6952, [retval0];
	ld.param.b32 	%r2006, [retval0+8];
	} // callseq 119
$L__BB3_49:
	add.s32 	%r2007, %r2006, 1;
$L__BB3_50:
	shl.b32 	%r921, %r2007, 6;
	cvt.u64.u32 	%rd61, %r921;
	and.b64  	%rd62, %rd61, 64;
	add.s64 	%rd64, %rd35, %rd62;
	mul.rn.f64 	%fd1552, %fd6952, %fd6952;
	and.b32  	%r922, %r2007, 1;
	setp.eq.b32 	%p47, %r922, 1;
	selp.f64 	%fd1553, 0dBDA8FF8320FD8164, 0d3DE5DB65F9785EBA, %p47;
	ld.global.nc.v2.f64 	{%fd1554, %fd1555}, [%rd64];
	fma.rn.f64 	%fd1556, %fd1553, %fd1552, %fd1554;
	fma.rn.f64 	%fd1557, %fd1556, %fd1552, %fd1555;
	ld.global.nc.v2.f64 	{%fd1558, %fd1559}, [%rd64+16];
	fma.rn.f64 	%fd1560, %fd1557, %fd1552, %fd1558;
	fma.rn.f64 	%fd1561, %fd1560, %fd1552, %fd1559;
	ld.global.nc.v2.f64 	{%fd1562, %fd1563}, [%rd64+32];
	fma.rn.f64 	%fd1564, %fd1561, %fd1552, %fd1562;
	fma.rn.f64 	%fd1565, %fd1564, %fd1552, %fd1563;
	fma.rn.f64 	%fd1566, %fd1565, %fd6952, %fd6952;
	fma.rn.f64 	%fd1567, %fd1565, %fd1552, 0d3FF0000000000000;
	selp.f64 	%fd1568, %fd1567, %fd1566, %p47;
	and.b32  	%r923, %r2007, 2;
	setp.eq.s32 	%p48, %r923, 0;
	mov.f64 	%fd1569, 0d0000000000000000;
	sub.f64 	%fd1570, %fd1569, %fd1568;
	selp.f64 	%fd1571, %fd1568, %fd1570, %p48;
	mul.f64 	%fd90, %fd82, %fd1571;
	ld.global.f64 	%fd1572, [%rd863+120000];
	add.f64 	%fd91, %fd74, %fd1572;
	abs.f64 	%fd92, %fd91;
	setp.neu.f64 	%p49, %fd92, 0d7FF0000000000000;
	@%p49 bra 	$L__BB3_52;
	mov.f64 	%fd1578, 0d0000000000000000;
	mul.rn.f64 	%fd6954, %fd91, %fd1578;
	mov.b32 	%r2009, 1;
	bra.uni 	$L__BB3_55;
$L__BB3_52:
	mul.f64 	%fd1573, %fd91, 0d3FE45F306DC9C883;
	cvt.rni.s32.f64 	%r2008, %fd1573;
	cvt.rn.f64.s32 	%fd1574, %r2008;
	fma.rn.f64 	%fd1575, %fd1574, 0dBFF921FB54442D18, %fd91;
	fma.rn.f64 	%fd1576, %fd1574, 0dBC91A62633145C00, %fd1575;
	fma.rn.f64 	%fd6954, %fd1574, 0dB97B839A252049C0, %fd1576;
	setp.ltu.f64 	%p50, %fd92, 0d41E0000000000000;
	@%p50 bra 	$L__BB3_54;
	{ // callseq 120, 0
	.param .b64 param0;
	st.param.f64 	[param0], %fd91;
	.param .align 16 .b8 retval0[16];
	call.uni (retval0), 
	__internal_trig_reduction_slowpathd, 
	(
	param0
	);
	ld.param.f64 	%fd6954, [retval0];
	ld.param.b32 	%r2008, [retval0+8];
	} // callseq 120
$L__BB3_54:
	add.s32 	%r2009, %r2008, 1;
$L__BB3_55:
	shl.b32 	%r926, %r2009, 6;
	cvt.u64.u32 	%rd65, %r926;
	and.b64  	%rd66, %rd65, 64;
	add.s64 	%rd68, %rd35, %rd66;
	mul.rn.f64 	%fd1579, %fd6954, %fd6954;
	and.b32  	%r927, %r2009, 1;
	setp.eq.b32 	%p52, %r927, 1;
	selp.f64 	%fd1580, 0dBDA8FF8320FD8164, 0d3DE5DB65F9785EBA, %p52;
	ld.global.nc.v2.f64 	{%fd1581, %fd1582}, [%rd68];
	fma.rn.f64 	%fd1583, %fd1580, %fd1579, %fd1581;
	fma.rn.f64 	%fd1584, %fd1583, %fd1579, %fd1582;
	ld.global.nc.v2.f64 	{%fd1585, %fd1586}, [%rd68+16];
	fma.rn.f64 	%fd1587, %fd1584, %fd1579, %fd1585;
	fma.rn.f64 	%fd1588, %fd1587, %fd1579, %fd1586;
	ld.global.nc.v2.f64 	{%fd1589, %fd1590}, [%rd68+32];
	fma.rn.f64 	%fd1591, %fd1588, %fd1579, %fd1589;
	fma.rn.f64 	%fd1592, %fd1591, %fd1579, %fd1590;
	fma.rn.f64 	%fd1593, %fd1592, %fd6954, %fd6954;
	fma.rn.f64 	%fd1594, %fd1592, %fd1579, 0d3FF0000000000000;
	selp.f64 	%fd1595, %fd1594, %fd1593, %p52;
	and.b32  	%r928, %r2009, 2;
	setp.eq.s32 	%p53, %r928, 0;
	mov.f64 	%fd1596, 0d0000000000000000;
	sub.f64 	%fd1597, %fd1596, %fd1595;
	selp.f64 	%fd98, %fd1595, %fd1597, %p53;
	@%p45 bra 	$L__BB3_57;
	mov.f64 	%fd1603, 0d0000000000000000;
	mul.rn.f64 	%fd6955, %fd83, %fd1603;
	mov.b32 	%r2010, 0;
	bra.uni 	$L__BB3_59;
$L__BB3_57:
	mul.f64 	%fd1598, %fd83, 0d3FE45F306DC9C883;
	cvt.rni.s32.f64 	%r2010, %fd1598;
	cvt.rn.f64.s32 	%fd1599, %r2010;
	fma.rn.f64 	%fd1600, %fd1599, 0dBFF921FB54442D18, %fd83;
	fma.rn.f64 	%fd1601, %fd1599, 0dBC91A62633145C00, %fd1600;
	fma.rn.f64 	%fd6955, %fd1599, 0dB97B839A252049C0, %fd1601;
	setp.ltu.f64 	%p54, %fd84, 0d41E0000000000000;
	@%p54 bra 	$L__BB3_59;
	{ // callseq 121, 0
	.param .b64 param0;
	st.param.f64 	[param0], %fd83;
	.param .align 16 .b8 retval0[16];
	call.uni (retval0), 
	__internal_trig_reduction_slowpathd, 
	(
	param0
	);
	ld.param.f64 	%fd6955, [retval0];
	ld.param.b32 	%r2010, [retval0+8];
	} // callseq 121
$L__BB3_59:
	shl.b32 	%r931, %r2010, 6;
	cvt.u64.u32 	%rd69, %r931;
	and.b64  	%rd70, %rd69, 64;
	mov.u64 	%rd71, __cudart_sin_cos_coeffs;
	add.s64 	%rd72, %rd71, %rd70;
	mul.rn.f64 	%fd1604, %fd6955, %fd6955;
	and.b32  	%r932, %r2010, 1;
	setp.eq.b32 	%p56, %r932, 1;
	selp.f64 	%fd1605, 0dBDA8FF8320FD8164, 0d3DE5DB65F9785EBA, %p56;
	ld.global.nc.v2.f64 	{%fd1606, %fd1607}, [%rd72];
	fma.rn.f64 	%fd1608, %fd1605, %fd1604, %fd1606;
	fma.rn.f64 	%fd1609, %fd1608, %fd1604, %fd1607;
	ld.global.nc.v2.f64 	{%fd1610, %fd1611}, [%rd72+16];
	fma.rn.f64 	%fd1612, %fd1609, %fd1604, %fd1610;
	fma.rn.f64 	%fd1613, %fd1612, %fd1604, %fd1611;
	ld.global.nc.v2.f64 	{%fd1614, %fd1615}, [%rd72+32];
	fma.rn.f64 	%fd1616, %fd1613, %fd1604, %fd1614;
	fma.rn.f64 	%fd1617, %fd1616, %fd1604, %fd1615;
	fma.rn.f64 	%fd1618, %fd1617, %fd6955, %fd6955;
	fma.rn.f64 	%fd1619, %fd1617, %fd1604, 0d3FF0000000000000;
	selp.f64 	%fd1620, %fd1619, %fd1618, %p56;
	and.b32  	%r933, %r2010, 2;
	setp.eq.s32 	%p57, %r933, 0;
	mov.f64 	%fd1621, 0d0000000000000000;
	sub.f64 	%fd1622, %fd1621, %fd1620;
	selp.f64 	%fd1623, %fd1620, %fd1622, %p57;
	mul.f64 	%fd1624, %fd98, %fd1623;
	sub.f64 	%fd1625, %fd90, %fd1624;
	mul.f64 	%fd103, %fd73, %fd1625;
	@%p37 bra 	$L__BB3_61;
	mov.f64 	%fd1631, 0d0000000000000000;
	mul.rn.f64 	%fd6956, %fd66, %fd1631;
	mov.b32 	%r2011, 0;
	bra.uni 	$L__BB3_63;
$L__BB3_61:
	mul.f64 	%fd1626, %fd66, 0d3FE45F306DC9C883;
	cvt.rni.s32.f64 	%r2011, %fd1626;
	cvt.rn.f64.s32 	%fd1627, %r2011;
	fma.rn.f64 	%fd1628, %fd1627, 0dBFF921FB54442D18, %fd66;
	fma.rn.f64 	%fd1629, %fd1627, 0dBC91A62633145C00, %fd1628;
	fma.rn.f64 	%fd6956, %fd1627, 0dB97B839A252049C0, %fd1629;
	setp.ltu.f64 	%p58, %fd67, 0d41E0000000000000;
	@%p58 bra 	$L__BB3_63;
	{ // callseq 122, 0
	.param .b64 param0;
	st.param.f64 	[param0], %fd66;
	.param .align 16 .b8 retval0[16];
	call.uni (retval0), 
	__internal_trig_reduction_slowpathd, 
	(
	param0
	);
	ld.param.f64 	%fd6956, [retval0];
	ld.param.b32 	%r2011, [retval0+8];
	} // callseq 122
$L__BB3_63:
	shl.b32 	%r936, %r2011, 6;
	cvt.u64.u32 	%rd73, %r936;
	and.b64  	%rd74, %rd73, 64;
	add.s64 	%rd76, %rd71, %rd74;
	mul.rn.f64 	%fd1632, %fd6956, %fd6956;
	and.b32  	%r937, %r2011, 1;
	setp.eq.b32 	%p60, %r937, 1;
	selp.f64 	%fd1633, 0dBDA8FF8320FD8164, 0d3DE5DB65F9785EBA, %p60;
	ld.global.nc.v2.f64 	{%fd1634, %fd1635}, [%rd76];
	fma.rn.f64 	%fd1636, %fd1633, %fd1632, %fd1634;
	fma.rn.f64 	%fd1637, %fd1636, %fd1632, %fd1635;
	ld.global.nc.v2.f64 	{%fd1638, %fd1639}, [%rd76+16];
	fma.rn.f64 	%fd1640, %fd1637, %fd1632, %fd1638;
	fma.rn.f64 	%fd1641, %fd1640, %fd1632, %fd1639;
	ld.global.nc.v2.f64 	{%fd1642, %fd1643}, [%rd76+32];
	fma.rn.f64 	%fd1644, %fd1641, %fd1632, %fd1642;
	fma.rn.f64 	%fd1645, %fd1644, %fd1632, %fd1643;
	fma.rn.f64 	%fd1646, %fd1645, %fd6956, %fd6956;
	fma.rn.f64 	%fd1647, %fd1645, %fd1632, 0d3FF0000000000000;
	selp.f64 	%fd1648, %fd1647, %fd1646, %p60;
	and.b32  	%r938, %r2011, 2;
	setp.eq.s32 	%p61, %r938, 0;
	mov.f64 	%fd1649, 0d0000000000000000;
	sub.f64 	%fd1650, %fd1649, %fd1648;
	selp.f64 	%fd108, %fd1648, %fd1650, %p61;
	@%p41 bra 	$L__BB3_65;
	mov.f64 	%fd1656, 0d0000000000000000;
	mul.rn.f64 	%fd6958, %fd75, %fd1656;
	mov.b32 	%r2013, 1;
	bra.uni 	$L__BB3_68;
$L__BB3_65:
	mul.f64 	%fd1651, %fd75, 0d3FE45F306DC9C883;
	cvt.rni.s32.f64 	%r2012, %fd1651;
	cvt.rn.f64.s32 	%fd1652, %r2012;
	fma.rn.f64 	%fd1653, %fd1652, 0dBFF921FB54442D18, %fd75;
	fma.rn.f64 	%fd1654, %fd1652, 0dBC91A62633145C00, %fd1653;
	fma.rn.f64 	%fd6958, %fd1652, 0dB97B839A252049C0, %fd1654;
	setp.ltu.f64 	%p62, %fd76, 0d41E0000000000000;
	@%p62 bra 	$L__BB3_67;
	{ // callseq 123, 0
	.param .b64 param0;
	st.param.f64 	[param0], %fd75;
	.param .align 16 .b8 retval0[16];
	call.uni (retval0), 
	__internal_trig_reduction_slowpathd, 
	(
	param0
	);
	ld.param.f64 	%fd6958, [retval0];
	ld.param.b32 	%r2012, [retval0+8];
	} // callseq 123
$L__BB3_67:
	add.s32 	%r2013, %r2012, 1;
$L__BB3_68:
	shl.b32 	%r941, %r2013, 6;
	cvt.u64.u32 	%rd77, %r941;
	and.b64  	%rd78, %rd77, 64;
	add.s64 	%rd80, %rd71, %rd78;
	mul.rn.f64 	%fd1657, %fd6958, %fd6958;
	and.b32  	%r942, %r2013, 1;
	setp.eq.b32 	%p64, %r942, 1;
	selp.f64 	%fd1658, 0dBDA8FF8320FD8164, 0d3DE5DB65F9785EBA, %p64;
	ld.global.nc.v2.f64 	{%fd1659, %fd1660}, [%rd80];
	fma.rn.f64 	%fd1661, %fd1658, %fd1657, %fd1659;
	fma.rn.f64 	%fd1662, %fd1661, %fd1657, %fd1660;
	ld.global.nc.v2.f64 	{%fd1663, %fd1664}, [%rd80+16];
	fma.rn.f64 	%fd1665, %fd1662, %fd1657, %fd1663;
	fma.rn.f64 	%fd1666, %fd1665, %fd1657, %fd1664;
	ld.global.nc.v2.f64 	{%fd1667, %fd1668}, [%rd80+32];
	fma.rn.f64 	%fd1669, %fd1666, %fd1657, %fd1667;
	fma.rn.f64 	%fd1670, %fd1669, %fd1657, %fd1668;
	fma.rn.f64 	%fd1671, %fd1670, %fd6958, %fd6958;
	fma.rn.f64 	%fd1672, %fd1670, %fd1657, 0d3FF0000000000000;
	selp.f64 	%fd1673, %fd1672, %fd1671, %p64;
	and.b32  	%r943, %r2013, 2;
	setp.eq.s32 	%p65, %r943, 0;
	mov.f64 	%fd1674, 0d0000000000000000;
	sub.f64 	%fd1675, %fd1674, %fd1673;
	selp.f64 	%fd114, %fd1673, %fd1675, %p65;
	@%p45 bra 	$L__BB3_70;
	mov.f64 	%fd1681, 0d0000000000000000;
	mul.rn.f64 	%fd6959, %fd83, %fd1681;
	mov.b32 	%r2014, 0;
	bra.uni 	$L__BB3_72;
$L__BB3_70:
	mul.f64 	%fd1676, %fd83, 0d3FE45F306DC9C883;
	cvt.rni.s32.f64 	%r2014, %fd1676;
	cvt.rn.f64.s32 	%fd1677, %r2014;
	fma.rn.f64 	%fd1678, %fd1677, 0dBFF921FB54442D18, %fd83;
	fma.rn.f64 	%fd1679, %fd1677, 0dBC91A62633145C00, %fd1678;
	fma.rn.f64 	%fd6959, %fd1677, 0dB97B839A252049C0, %fd1679;
	setp.ltu.f64 	%p66, %fd84, 0d41E0000000000000;
	@%p66 bra 	$L__BB3_72;
	{ // callseq 124, 0
	.param .b64 param0;
	st.param.f64 	[param0], %fd83;
	.param .align 16 .b8 retval0[16];
	call.uni (retval0), 
	__internal_trig_reduction_slowpathd, 
	(
	param0
	);
	ld.param.f64 	%fd6959, [retval0];
	ld.param.b32 	%r2014, [retval0+8];
	} // callseq 124
$L__BB3_72:
	shl.b32 	%r946, %r2014, 6;
	cvt.u64.u32 	%rd81, %r946;
	and.b64  	%rd82, %rd81, 64;
	mov.u64 	%rd83, __cudart_sin_cos_coeffs;
	add.s64 	%rd84, %rd83, %rd82;
	mul.rn.f64 	%fd1682, %fd6959, %fd6959;
	and.b32  	%r947, %r2014, 1;
	setp.eq.b32 	%p68, %r947, 1;
	selp.f64 	%fd1683, 0dBDA8FF8320FD8164, 0d3DE5DB65F9785EBA, %p68;
	ld.global.nc.v2.f64 	{%fd1684, %fd1685}, [%rd84];
	fma.rn.f64 	%fd1686, %fd1683, %fd1682, %fd1684;
	fma.rn.f64 	%fd1687, %fd1686, %fd1682, %fd1685;
	ld.global.nc.v2.f64 	{%fd1688, %fd1689}, [%rd84+16];
	fma.rn.f64 	%fd1690, %fd1687, %fd1682, %fd1688;
	fma.rn.f64 	%fd1691, %fd1690, %fd1682, %fd1689;
	ld.global.nc.v2.f64 	{%fd1692, %fd1693}, [%rd84+32];
	fma.rn.f64 	%fd1694, %fd1691, %fd1682, %fd1692;
	fma.rn.f64 	%fd1695, %fd1694, %fd1682, %fd1693;
	fma.rn.f64 	%fd1696, %fd1695, %fd6959, %fd6959;
	fma.rn.f64 	%fd1697, %fd1695, %fd1682, 0d3FF0000000000000;
	selp.f64 	%fd1698, %fd1697, %fd1696, %p68;
	and.b32  	%r948, %r2014, 2;
	setp.eq.s32 	%p69, %r948, 0;
	mov.f64 	%fd1699, 0d0000000000000000;
	sub.f64 	%fd1700, %fd1699, %fd1698;
	selp.f64 	%fd1701, %fd1698, %fd1700, %p69;
	mul.f64 	%fd119, %fd114, %fd1701;
	@%p49 bra 	$L__BB3_74;
	mov.f64 	%fd1707, 0d0000000000000000;
	mul.rn.f64 	%fd6961, %fd91, %fd1707;
	mov.b32 	%r2016, 1;
	bra.uni 	$L__BB3_77;
$L__BB3_74:
	mul.f64 	%fd1702, %fd91, 0d3FE45F306DC9C883;
	cvt.rni.s32.f64 	%r2015, %fd1702;
	cvt.rn.f64.s32 	%fd1703, %r2015;
	fma.rn.f64 	%fd1704, %fd1703, 0dBFF921FB54442D18, %fd91;
	fma.rn.f64 	%fd1705, %fd1703, 0dBC91A62633145C00, %fd1704;
	fma.rn.f64 	%fd6961, %fd1703, 0dB97B839A252049C0, %fd1705;
	setp.ltu.f64 	%p70, %fd92, 0d41E0000000000000;
	@%p70 bra 	$L__BB3_76;
	{ // callseq 125, 0
	.param .b64 param0;
	st.param.f64 	[param0], %fd91;
	.param .align 16 .b8 retval0[16];
	call.uni (retval0), 
	__internal_trig_reduction_slowpathd, 
	(
	param0
	);
	ld.param.f64 	%fd6961, [retval0];
	ld.param.b32 	%r2015, [retval0+8];
	} // callseq 125
$L__BB3_76:
	add.s32 	%r2016, %r2015, 1;
$L__BB3_77:
	setp.neu.f64 	%p71, %fd84, 0d7FF0000000000000;
	shl.b32 	%r951, %r2016, 6;
	cvt.u64.u32 	%rd85, %r951;
	and.b64  	%rd86, %rd85, 64;
	mov.u64 	%rd87, __cudart_sin_cos_coeffs;
	add.s64 	%rd88, %rd87, %rd86;
	mul.rn.f64 	%fd1708, %fd6961, %fd6961;
	and.b32  	%r952, %r2016, 1;
	setp.eq.b32 	%p72, %r952, 1;
	selp.f64 	%fd1709, 0dBDA8FF8320FD8164, 0d3DE5DB65F9785EBA, %p72;
	ld.global.nc.v2.f64 	{%fd1710, %fd1711}, [%rd88];
	fma.rn.f64 	%fd1712, %fd1709, %fd1708, %fd1710;
	fma.rn.f64 	%fd1713, %fd1712, %fd1708, %fd1711;
	ld.global.nc.v2.f64 	{%fd1714, %fd1715}, [%rd88+16];
	fma.rn.f64 	%fd1716, %fd1713, %fd1708, %fd1714;
	fma.rn.f64 	%fd1717, %fd1716, %fd1708, %fd1715;
	ld.global.nc.v2.f64 	{%fd1718, %fd1719}, [%rd88+32];
	fma.rn.f64 	%fd1720, %fd1717, %fd1708, %fd1718;
	fma.rn.f64 	%fd1721, %fd1720, %fd1708, %fd1719;
	fma.rn.f64 	%fd1722, %fd1721, %fd6961, %fd6961;
	fma.rn.f64 	%fd1723, %fd1721, %fd1708, 0d3FF0000000000000;
	selp.f64 	%fd1724, %fd1723, %fd1722, %p72;
	and.b32  	%r953, %r2016, 2;
	setp.eq.s32 	%p73, %r953, 0;
	mov.f64 	%fd1725, 0d0000000000000000;
	sub.f64 	%fd1726, %fd1725, %fd1724;
	selp.f64 	%fd125, %fd1724, %fd1726, %p73;
	@%p71 bra 	$L__BB3_79;
	mov.f64 	%fd1732, 0d0000000000000000;
	mul.rn.f64 	%fd6963, %fd83, %fd1732;
	mov.b32 	%r2018, 1;
	bra.uni 	$L__BB3_82;
$L__BB3_79:
	mul.f64 	%fd1727, %fd83, 0d3FE45F306DC9C883;
	cvt.rni.s32.f64 	%r2017, %fd1727;
	cvt.rn.f64.s32 	%fd1728, %r2017;
	fma.rn.f64 	%fd1729, %fd1728, 0dBFF921FB54442D18, %fd83;
	fma.rn.f64 	%fd1730, %fd1728, 0dBC91A62633145C00, %fd1729;
	fma.rn.f64 	%fd6963, %fd1728, 0dB97B839A252049C0, %fd1730;
	setp.ltu.f64 	%p74, %fd84, 0d41E0000000000000;
	@%p74 bra 	$L__BB3_81;
	{ // callseq 126, 0
	.param .b64 param0;
	st.param.f64 	[param0], %fd83;
	.param .align 16 .b8 retval0[16];
	call.uni (retval0), 
	__internal_trig_reduction_slowpathd, 
	(
	param0
	);
	ld.param.f64 	%fd6963, [retval0];
	ld.param.b32 	%r2017, [retval0+8];
	} // callseq 126
$L__BB3_81:
	add.s32 	%r2018, %r2017, 1;
$L__BB3_82:
	setp.neu.f64 	%p75, %fd51, 0d7FF0000000000000;
	shl.b32 	%r956, %r2018, 6;
	cvt.u64.u32 	%rd89, %r956;
	and.b64  	%rd90, %rd89, 64;
	mov.u64 	%rd91, __cudart_sin_cos_coeffs;
	add.s64 	%rd92, %rd91, %rd90;
	mul.rn.f64 	%fd1733, %fd6963, %fd6963;
	and.b32  	%r957, %r2018, 1;
	setp.eq.b32 	%p76, %r957, 1;
	selp.f64 	%fd1734, 0dBDA8FF8320FD8164, 0d3DE5DB65F9785EBA, %p76;
	ld.global.nc.v2.f64 	{%fd1735, %fd1736}, [%rd92];
	fma.rn.f64 	%fd1737, %fd1734, %fd1733, %fd1735;
	fma.rn.f64 	%fd1738, %fd1737, %fd1733, %fd1736;
	ld.global.nc.v2.f64 	{%fd1739, %fd1740}, [%rd92+16];
	fma.rn.f64 	%fd1741, %fd1738, %fd1733, %fd1739;
	fma.rn.f64 	%fd1742, %fd1741, %fd1733, %fd1740;
	ld.global.nc.v2.f64 	{%fd1743, %fd1744}, [%rd92+32];
	fma.rn.f64 	%fd1745, %fd1742, %fd1733, %fd1743;
	fma.rn.f64 	%fd1746, %fd1745, %fd1733, %fd1744;
	fma.rn.f64 	%fd1747, %fd1746, %fd6963, %fd6963;
	fma.rn.f64 	%fd1748, %fd1746, %fd1733, 0d3FF0000000000000;
	selp.f64 	%fd1749, %fd1748, %fd1747, %p76;
	and.b32  	%r958, %r2018, 2;
	setp.eq.s32 	%p77, %r958, 0;
	mov.f64 	%fd1750, 0d0000000000000000;
	sub.f64 	%fd1751, %fd1750, %fd1749;
	selp.f64 	%fd1752, %fd1749, %fd1751, %p77;
	fma.rn.f64 	%fd1753, %fd125, %fd1752, %fd119;
	mul.f64 	%fd1754, %fd108, %fd1753;
	sub.f64 	%fd1755, %fd103, %fd1754;
	mul.f64 	%fd1756, %fd50, %fd57;
	mul.f64 	%fd131, %fd1756, %fd1755;
	@%p75 bra 	$L__BB3_84;
	mov.f64 	%fd1762, 0d0000000000000000;
	mul.rn.f64 	%fd6964, %fd49, %fd1762;
	mov.b32 	%r2019, 0;
	bra.uni 	$L__BB3_86;
$L__BB3_84:
	mul.f64 	%fd1757, %fd49, 0d3FE45F306DC9C883;
	cvt.rni.s32.f64 	%r2019, %fd1757;
	cvt.rn.f64.s32 	%fd1758, %r2019;
	fma.rn.f64 	%fd1759, %fd1758, 0dBFF921FB54442D18, %fd49;
	fma.rn.f64 	%fd1760, %fd1758, 0dBC91A62633145C00, %fd1759;
	fma.rn.f64 	%fd6964, %fd1758, 0dB97B839A252049C0, %fd1760;
	setp.ltu.f64 	%p78, %fd51, 0d41E0000000000000;
	@%p78 bra 	$L__BB3_86;
	{ // callseq 127, 0
	.param .b64 param0;
	st.param.f64 	[param0], %fd49;
	.param .align 16 .b8 retval0[16];
	call.uni (retval0), 
	__internal_trig_reduction_slowpathd, 
	(
	param0
	);
	ld.param.f64 	%fd6964, [retval0];
	ld.param.b32 	%r2019, [retval0+8];
	} // callseq 127
$L__BB3_86:
	setp.neu.f64 	%p79, %fd59, 0d7FF0000000000000;
	shl.b32 	%r961, %r2019, 6;
	cvt.u64.u32 	%rd93, %r961;
	and.b64  	%rd94, %rd93, 64;
	add.s64 	%rd96, %rd91, %rd94;
	mul.rn.f64 	%fd1763, %fd6964, %fd6964;
	and.b32  	%r962, %r2019, 1;
	setp.eq.b32 	%p80, %r962, 1;
	selp.f64 	%fd1764, 0dBDA8FF8320FD8164, 0d3DE5DB65F9785EBA, %p80;
	ld.global.nc.v2.f64 	{%fd1765, %fd1766}, [%rd96];
	fma.rn.f64 	%fd1767, %fd1764, %fd1763, %fd1765;
	fma.rn.f64 	%fd1768, %fd1767, %fd1763, %fd1766;
	ld.global.nc.v2.f64 	{%fd1769, %fd1770}, [%rd96+16];
	fma.rn.f64 	%fd1771, %fd1768, %fd1763, %fd1769;
	fma.rn.f64 	%fd1772, %fd1771, %fd1763, %fd1770;
	ld.global.nc.v2.f64 	{%fd1773, %fd1774}, [%rd96+32];
	fma.rn.f64 	%fd1775, %fd1772, %fd1763, %fd1773;
	fma.rn.f64 	%fd1776, %fd1775, %fd1763, %fd1774;
	fma.rn.f64 	%fd1777, %fd1776, %fd6964, %fd6964;
	fma.rn.f64 	%fd1778, %fd1776, %fd1763, 0d3FF0000000000000;
	selp.f64 	%fd1779, %fd1778, %fd1777, %p80;
	and.b32  	%r963, %r2019, 2;
	setp.eq.s32 	%p81, %r963, 0;
	mov.f64 	%fd1780, 0d0000000000000000;
	sub.f64 	%fd1781, %fd1780, %fd1779;
	selp.f64 	%fd1782, %fd1779, %fd1781, %p81;
	mul.f64 	%fd136, %fd50, %fd1782;
	@%p79 bra 	$L__BB3_88;
	mov.f64 	%fd1788, 0d0000000000000000;
	mul.rn.f64 	%fd6965, %fd58, %fd1788;
	mov.b32 	%r2020, 0;
	bra.uni 	$L__BB3_90;
$L__BB3_88:
	mul.f64 	%fd1783, %fd58, 0d3FE45F306DC9C883;
	cvt.rni.s32.f64 	%r2020, %fd1783;
	cvt.rn.f64.s32 	%fd1784, %r2020;
	fma.rn.f64 	%fd1785, %fd1784, 0dBFF921FB54442D18, %fd58;
	fma.rn.f64 	%fd1786, %fd1784, 0dBC91A62633145C00, %fd1785;
	fma.rn.f64 	%fd6965, %fd1784, 0dB97B839A252049C0, %fd1786;
	setp.ltu.f64 	%p82, %fd59, 0d41E0000000000000;
	@%p82 bra 	$L__BB3_90;
	{ // callseq 128, 0
	.param .b64 param0;
	st.param.f64 	[param0], %fd58;
	.param .align 16 .b8 retval0[16];
	call.uni (retval0), 
	__internal_trig_reduction_slowpathd, 
	(
	param0
	);
	ld.param.f64 	%fd6965, [retval0];
	ld.param.b32 	%r2020, [retval0+8];
	} // callseq 128
$L__BB3_90:
	setp.neu.f64 	%p83, %fd76, 0d7FF0000000000000;
	shl.b32 	%r966, %r2020, 6;
	cvt.u64.u32 	%rd97, %r966;
	and.b64  	%rd98, %rd97, 64;
	add.s64 	%rd100, %rd91, %rd98;
	mul.rn.f64 	%fd1789, %fd6965, %fd6965;
	and.b32  	%r967, %r2020, 1;
	setp.eq.b32 	%p84, %r967, 1;
	selp.f64 	%fd1790, 0dBDA8FF8320FD8164, 0d3DE5DB65F9785EBA, %p84;
	ld.global.nc.v2.f64 	{%fd1791, %fd1792}, [%rd100];
	fma.rn.f64 	%fd1793, %fd1790, %fd1789, %fd1791;
	fma.rn.f64 	%fd1794, %fd1793, %fd1789, %fd1792;
	ld.global.nc.v2.f64 	{%fd1795, %fd1796}, [%rd100+16];
	fma.rn.f64 	%fd1797, %fd1794, %fd1789, %fd1795;
	fma.rn.f64 	%fd1798, %fd1797, %fd1789, %fd1796;
	ld.global.nc.v2.f64 	{%fd1799, %fd1800}, [%rd100+32];
	fma.rn.f64 	%fd1801, %fd1798, %fd1789, %fd1799;
	fma.rn.f64 	%fd1802, %fd1801, %fd1789, %fd1800;
	fma.rn.f64 	%fd1803, %fd1802, %fd6965, %fd6965;
	fma.rn.f64 	%fd1804, %fd1802, %fd1789, 0d3FF0000000000000;
	selp.f64 	%fd1805, %fd1804, %fd1803, %p84;
	and.b32  	%r968, %r2020, 2;
	setp.eq.s32 	%p85, %r968, 0;
	mov.f64 	%fd1806, 0d0000000000000000;
	sub.f64 	%fd1807, %fd1806, %fd1805;
	selp.f64 	%fd141, %fd1805, %fd1807, %p85;
	@%p83 bra 	$L__BB3_92;
	mov.f64 	%fd1813, 0d0000000000000000;
	mul.rn.f64 	%fd6966, %fd75, %fd1813;
	mov.b32 	%r2021, 0;
	bra.uni 	$L__BB3_94;
$L__BB3_92:
	mul.f64 	%fd1808, %fd75, 0d3FE45F306DC9C883;
	cvt.rni.s32.f64 	%r2021, %fd1808;
	cvt.rn.f64.s32 	%fd1809, %r2021;
	fma.rn.f64 	%fd1810, %fd1809, 0dBFF921FB54442D18, %fd75;
	fma.rn.f64 	%fd1811, %fd1809, 0dBC91A62633145C00, %fd1810;
	fma.rn.f64 	%fd6966, %fd1809, 0dB97B839A252049C0, %fd1811;
	setp.ltu.f64 	%p86, %fd76, 0d41E0000000000000;
	@%p86 bra 	$L__BB3_94;
	{ // callseq 129, 0
	.param .b64 param0;
	st.param.f64 	[param0], %fd75;
	.param .align 16 .b8 retval0[16];
	call.uni (retval0), 
	__internal_trig_reduction_slowpathd, 
	(
	param0
	);
	ld.param.f64 	%fd6966, [retval0];
	ld.param.b32 	%r2021, [retval0+8];
	} // callseq 129
$L__BB3_94:
	shl.b32 	%r971, %r2021, 6;
	cvt.u64.u32 	%rd101, %r971;
	and.b64  	%rd102, %rd101, 64;
	add.s64 	%rd104, %rd91, %rd102;
	mul.rn.f64 	%fd1814, %fd6966, %fd6966;
	and.b32  	%r972, %r2021, 1;
	setp.eq.b32 	%p88, %r972, 1;
	selp.f64 	%fd1815, 0dBDA8FF8320FD8164, 0d3DE5DB65F9785EBA, %p88;
	ld.global.nc.v2.f64 	{%fd1816, %fd1817}, [%rd104];
	fma.rn.f64 	%fd1818, %fd1815, %fd1814, %fd1816;
	fma.rn.f64 	%fd1819, %fd1818, %fd1814, %fd1817;
	ld.global.nc.v2.f64 	{%fd1820, %fd1821}, [%rd104+16];
	fma.rn.f64 	%fd1822, %fd1819, %fd1814, %fd1820;
	fma.rn.f64 	%fd1823, %fd1822, %fd1814, %fd1821;
	ld.global.nc.v2.f64 	{%fd1824, %fd1825}, [%rd104+32];
	fma.rn.f64 	%fd1826, %fd1823, %fd1814, %fd1824;
	fma.rn.f64 	%fd1827, %fd1826, %fd1814, %fd1825;
	fma.rn.f64 	%fd1828, %fd1827, %fd6966, %fd6966;
	fma.rn.f64 	%fd1829, %fd1827, %fd1814, 0d3FF0000000000000;
	selp.f64 	%fd1830, %fd1829, %fd1828, %p88;
	and.b32  	%r973, %r2021, 2;
	setp.eq.s32 	%p89, %r973, 0;
	mov.f64 	%fd1831, 0d0000000000000000;
	sub.f64 	%fd1832, %fd1831, %fd1830;
	selp.f64 	%fd146, %fd1830, %fd1832, %p89;
	@%p71 bra 	$L__BB3_96;
	mov.f64 	%fd1838, 0d0000000000000000;
	mul.rn.f64 	%fd6967, %fd83, %fd1838;
	mov.b32 	%r2022, 0;
	bra.uni 	$L__BB3_98;
$L__BB3_96:
	mul.f64 	%fd1833, %fd83, 0d3FE45F306DC9C883;
	cvt.rni.s32.f64 	%r2022, %fd1833;
	cvt.rn.f64.s32 	%fd1834, %r2022;
	fma.rn.f64 	%fd1835, %fd1834, 0dBFF921FB54442D18, %fd83;
	fma.rn.f64 	%fd1836, %fd1834, 0dBC91A62633145C00, %fd1835;
	fma.rn.f64 	%fd6967, %fd1834, 0dB97B839A252049C0, %fd1836;
	setp.ltu.f64 	%p90, %fd84, 0d41E0000000000000;
	@%p90 bra 	$L__BB3_98;
	{ // callseq 130, 0
	.param .b64 param0;
	st.param.f64 	[param0], %fd83;
	.param .align 16 .b8 retval0[16];
	call.uni (retval0), 
	__internal_trig_reduction_slowpathd, 
	(
	param0
	);
	ld.param.f64 	%fd6967, [retval0];
	ld.param.b32 	%r2022, [retval0+8];
	} // callseq 130
$L__BB3_98:
	setp.neu.f64 	%p91, %fd92, 0d7FF0000000000000;
	shl.b32 	%r976, %r2022, 6;
	cvt.u64.u32 	%rd105, %r976;
	and.b64  	%rd106, %rd105, 64;
	add.s64 	%rd108, %rd91, %rd106;
	mul.rn.f64 	%fd1839, %fd6967, %fd6967;
	and.b32  	%r977, %r2022, 1;
	setp.eq.b32 	%p92, %r977, 1;
	selp.f64 	%fd1840, 0dBDA8FF8320FD8164, 0d3DE5DB65F9785EBA, %p92;
	ld.global.nc.v2.f64 	{%fd1841, %fd1842}, [%rd108];
	fma.rn.f64 	%fd1843, %fd1840, %fd1839, %fd1841;
	fma.rn.f64 	%fd1844, %fd1843, %fd1839, %fd1842;
	ld.global.nc.v2.f64 	{%fd1845, %fd1846}, [%rd108+16];
	fma.rn.f64 	%fd1847, %fd1844, %fd1839, %fd1845;
	fma.rn.f64 	%fd1848, %fd1847, %fd1839, %fd1846;
	ld.global.nc.v2.f64 	{%fd1849, %fd1850}, [%rd108+32];
	fma.rn.f64 	%fd1851, %fd1848, %fd1839, %fd1849;
	fma.rn.f64 	%fd1852, %fd1851, %fd1839, %fd1850;
	fma.rn.f64 	%fd1853, %fd1852, %fd6967, %fd6967;
	fma.rn.f64 	%fd1854, %fd1852, %fd1839, 0d3FF0000000000000;
	selp.f64 	%fd1855, %fd1854, %fd1853, %p92;
	and.b32  	%r978, %r2022, 2;
	setp.eq.s32 	%p93, %r978, 0;
	mov.f64 	%fd1856, 0d0000000000000000;
	sub.f64 	%fd1857, %fd1856, %fd1855;
	selp.f64 	%fd1858, %fd1855, %fd1857, %p93;
	mul.f64 	%fd151, %fd146, %fd1858;
	@%p91 bra 	$L__BB3_100;
	mov.f64 	%fd1864, 0d0000000000000000;
	mul.rn.f64 	%fd6968, %fd91, %fd1864;
	mov.b32 	%r2023, 0;
	bra.uni 	$L__BB3_102;
$L__BB3_100:
	mul.f64 	%fd1859, %fd91, 0d3FE45F306DC9C883;
	cvt.rni.s32.f64 	%r2023, %fd1859;
	cvt.rn.f64.s32 	%fd1860, %r2023;
	fma.rn.f64 	%fd1861, %fd1860, 0dBFF921FB54442D18, %fd91;
	fma.rn.f64 	%fd1862, %fd1860, 0dBC91A62633145C00, %fd1861;
	fma.rn.f64 	%fd6968, %fd1860, 0dB97B839A252049C0, %fd1862;
	setp.ltu.f64 	%p94, %fd92, 0d41E0000000000000;
	@%p94 bra 	$L__BB3_102;
	{ // callseq 131, 0
	.param .b64 param0;
	st.param.f64 	[param0], %fd91;
	.param .align 16 .b8 retval0[16];
	call.uni (retval0), 
	__internal_trig_reduction_slowpathd, 
	(
	param0
	);
	ld.param.f64 	%fd6968, [retval0];
	ld.param.b32 	%r2023, [retval0+8];
	} // callseq 131
$L__BB3_102:
	shl.b32 	%r981, %r2023, 6;
	cvt.u64.u32 	%rd109, %r981;
	and.b64  	%rd110, %rd109, 64;
	add.s64 	%rd112, %rd91, %rd110;
	mul.rn.f64 	%fd1865, %fd6968, %fd6968;
	and.b32  	%r982, %r2023, 1;
	setp.eq.b32 	%p96, %r982, 1;
	selp.f64 	%fd1866, 0dBDA8FF8320FD8164, 0d3DE5DB65F9785EBA, %p96;
	ld.global.nc.v2.f64 	{%fd1867, %fd1868}, [%rd112];
	fma.rn.f64 	%fd1869, %fd1866, %fd1865, %fd1867;
	fma.rn.f64 	%fd1870, %fd1869, %fd1865, %fd1868;
	ld.global.nc.v2.f64 	{%fd1871, %fd1872}, [%rd112+16];
	fma.rn.f64 	%fd1873, %fd1870, %fd1865, %fd1871;
	fma.rn.f64 	%fd1874, %fd1873, %fd1865, %fd1872;
	ld.global.nc.v2.f64 	{%fd1875, %fd1876}, [%rd112+32];
	fma.rn.f64 	%fd1877, %fd1874, %fd1865, %fd1875;
	fma.rn.f64 	%fd1878, %fd1877, %fd1865, %fd1876;
	fma.rn.f64 	%fd1879, %fd1878, %fd6968, %fd6968;
	fma.rn.f64 	%fd1880, %fd1878, %fd1865, 0d3FF0000000000000;
	selp.f64 	%fd1881, %fd1880, %fd1879, %p96;
	and.b32  	%r983, %r2023, 2;
	setp.eq.s32 	%p97, %r983, 0;
	mov.f64 	%fd1882, 0d0000000000000000;
	sub.f64 	%fd1883, %fd1882, %fd1881;
	selp.f64 	%fd156, %fd1881, %fd1883, %p97;
	@%p71 bra 	$L__BB3_104;
	mov.f64 	%fd1889, 0d0000000000000000;
	mul.rn.f64 	%fd6970, %fd83, %fd1889;
	mov.b32 	%r2025, 1;
	bra.uni 	$L__BB3_107;
$L__BB3_104:
	mul.f64 	%fd1884, %fd83, 0d3FE45F306DC9C883;
	cvt.rni.s32.f64 	%r2024, %fd1884;
	cvt.rn.f64.s32 	%fd1885, %r2024;
	fma.rn.f64 	%fd1886, %fd1885, 0dBFF921FB54442D18, %fd83;
	fma.rn.f64 	%fd1887, %fd1885, 0dBC91A62633145C00, %fd1886;
	fma.rn.f64 	%fd6970, %fd1885, 0dB97B839A252049C0, %fd1887;
	setp.ltu.f64 	%p98, %fd84, 0d41E0000000000000;
	@%p98 bra 	$L__BB3_106;
	{ // callseq 132, 0
	.param .b64 param0;
	st.param.f64 	[param0], %fd83;
	.param .align 16 .b8 retval0[16];
	call.uni (retval0), 
	__internal_trig_reduction_slowpathd, 
	(
	param0
	);
	ld.param.f64 	%fd6970, [retval0];
	ld.param.b32 	%r2024, [retval0+8];
	} // callseq 132
$L__BB3_106:
	add.s32 	%r2025, %r2024, 1;
$L__BB3_107:
	shl.b32 	%r986, %r2025, 6;
	cvt.u64.u32 	%rd113, %r986;
	and.b64  	%rd114, %rd113, 64;
	add.s64 	%rd116, %rd91, %rd114;
	mul.rn.f64 	%fd1890, %fd6970, %fd6970;
	and.b32  	%r987, %r2025, 1;
	setp.eq.b32 	%p100, %r987, 1;
	selp.f64 	%fd1891, 0dBDA8FF8320FD8164, 0d3DE5DB65F9785EBA, %p100;
	ld.global.nc.v2.f64 	{%fd1892, %fd1893}, [%rd116];
	fma.rn.f64 	%fd1894, %fd1891, %fd1890, %fd1892;
	fma.rn.f64 	%fd1895, %fd1894, %fd1890, %fd1893;
	ld.global.nc.v2.f64 	{%fd1896, %fd1897}, [%rd116+16];
	fma.rn.f64 	%fd1898, %fd1895, %fd1890, %fd1896;
	fma.rn.f64 	%fd1899, %fd1898, %fd1890, %fd1897;
	ld.global.nc.v2.f64 	{%fd1900, %fd1901}, [%rd116+32];
	fma.rn.f64 	%fd1902, %fd1899, %fd1890, %fd1900;
	fma.rn.f64 	%fd1903, %fd1902, %fd1890, %fd1901;
	fma.rn.f64 	%fd1904, %fd1903, %fd6970, %fd6970;
	fma.rn.f64 	%fd1905, %fd1903, %fd1890, 0d3FF0000000000000;
	selp.f64 	%fd1906, %fd1905, %fd1904, %p100;
	and.b32  	%r988, %r2025, 2;
	setp.eq.s32 	%p101, %r988, 0;
	mov.f64 	%fd1907, 0d0000000000000000;
	sub.f64 	%fd1908, %fd1907, %fd1906;
	selp.f64 	%fd1909, %fd1906, %fd1908, %p101;
	fma.rn.f64 	%fd1910, %fd156, %fd1909, %fd151;
	mul.f64 	%fd162, %fd141, %fd1910;
	@%p79 bra 	$L__BB3_109;
	mov.f64 	%fd1916, 0d0000000000000000;
	mul.rn.f64 	%fd6972, %fd58, %fd1916;
	mov.b32 	%r2027, 1;
	bra.uni 	$L__BB3_112;
$L__BB3_109:
	mul.f64 	%fd1911, %fd58, 0d3FE45F306DC9C883;
	cvt.rni.s32.f64 	%r2026, %fd1911;
	cvt.rn.f64.s32 	%fd1912, %r2026;
	fma.rn.f64 	%fd1913, %fd1912, 0dBFF921FB54442D18, %fd58;
	fma.rn.f64 	%fd1914, %fd1912, 0dBC91A62633145C00, %fd1913;
	fma.rn.f64 	%fd6972, %fd1912, 0dB97B839A252049C0, %fd1914;
	setp.ltu.f64 	%p102, %fd59, 0d41E0000000000000;
	@%p102 bra 	$L__BB3_111;
	{ // callseq 133, 0
	.param .b64 param0;
	st.param.f64 	[param0], %fd58;
	.param .align 16 .b8 retval0[16];
	call.uni (retval0), 
	__internal_trig_reduction_slowpathd, 
	(
	param0
	);
	ld.param.f64 	%fd6972, [retval0];
	ld.param.b32 	%r2026, [retval0+8];
	} // callseq 133
$L__BB3_111:
	add.s32 	%r2027, %r2026, 1;
$L__BB3_112:
	setp.neu.f64 	%p103, %fd67, 0d7FF0000000000000;
	shl.b32 	%r991, %r2027, 6;
	cvt.u64.u32 	%rd117, %r991;
	and.b64  	%rd118, %rd117, 64;
	add.s64 	%rd120, %rd91, %rd118;
	mul.rn.f64 	%fd1917, %fd6972, %fd6972;
	and.b32  	%r992, %r2027, 1;
	setp.eq.b32 	%p104, %r992, 1;
	selp.f64 	%fd1918, 0dBDA8FF8320FD8164, 0d3DE5DB65F9785EBA, %p104;
	ld.global.nc.v2.f64 	{%fd1919, %fd1920}, [%rd120];
	fma.rn.f64 	%fd1921, %fd1918, %fd1917, %fd1919;
	fma.rn.f64 	%fd1922, %fd1921, %fd1917, %fd1920;
	ld.global.nc.v2.f64 	{%fd1923, %fd1924}, [%rd120+16];
	fma.rn.f64 	%fd1925, %fd1922, %fd1917, %fd1923;
	fma.rn.f64 	%fd1926, %fd1925, %fd1917, %fd1924;
	ld.global.nc.v2.f64 	{%fd1927, %fd1928}, [%rd120+32];
	fma.rn.f64 	%fd1929, %fd1926, %fd1917, %fd1927;
	fma.rn.f64 	%fd1930, %fd1929, %fd1917, %fd1928;
	fma.rn.f64 	%fd1931, %fd1930, %fd6972, %fd6972;
	fma.rn.f64 	%fd1932, %fd1930, %fd1917, 0d3FF0000000000000;
	selp.f64 	%fd1933, %fd1932, %fd1931, %p104;
	and.b32  	%r993, %r2027, 2;
	setp.eq.s32 	%p105, %r993, 0;
	mov.f64 	%fd1934, 0d0000000000000000;
	sub.f64 	%fd1935, %fd1934, %fd1933;
	selp.f64 	%fd168, %fd1933, %fd1935, %p105;
	@%p103 bra 	$L__BB3_114;
	mov.f64 	%fd1941, 0d0000000000000000;
	mul.rn.f64 	%fd6973, %fd66, %fd1941;
	mov.b32 	%r2028, 0;
	bra.uni 	$L__BB3_116;
$L__BB3_114:
	mul.f64 	%fd1936, %fd66, 0d3FE45F306DC9C883;
	cvt.rni.s32.f64 	%r2028, %fd1936;
	cvt.rn.f64.s32 	%fd1937, %r2028;
	fma.rn.f64 	%fd1938, %fd1937, 0dBFF921FB54442D18, %fd66;
	fma.rn.f64 	%fd1939, %fd1937, 0dBC91A62633145C00, %fd1938;
	fma.rn.f64 	%fd6973, %fd1937, 0dB97B839A252049C0, %fd1939;
	setp.ltu.f64 	%p106, %fd67, 0d41E0000000000000;
	@%p106 bra 	$L__BB3_116;
	{ // callseq 134, 0
	.param .b64 param0;
	st.param.f64 	[param0], %fd66;
	.param .align 16 .b8 retval0[16];
	call.uni (retval0), 
	__internal_trig_reduction_slowpathd, 
	(
	param0
	);
	ld.param.f64 	%fd6973, [retval0];
	ld.param.b32 	%r2028, [retval0+8];
	} // callseq 134
$L__BB3_116:
	shl.b32 	%r996, %r2028, 6;
	cvt.u64.u32 	%rd121, %r996;
	and.b64  	%rd122, %rd121, 64;
	add.s64 	%rd124, %rd91, %rd122;
	mul.rn.f64 	%fd1942, %fd6973, %fd6973;
	and.b32  	%r997, %r2028, 1;
	setp.eq.b32 	%p108, %r997, 1;
	selp.f64 	%fd1943, 0dBDA8FF8320FD8164, 0d3DE5DB65F9785EBA, %p108;
	ld.global.nc.v2.f64 	{%fd1944, %fd1945}, [%rd124];
	fma.rn.f64 	%fd1946, %fd1943, %fd1942, %fd1944;
	fma.rn.f64 	%fd1947, %fd1946, %fd1942, %fd1945;
	ld.global.nc.v2.f64 	{%fd1948, %fd1949}, [%rd124+16];
	fma.rn.f64 	%fd1950, %fd1947, %fd1942, %fd1948;
	fma.rn.f64 	%fd1951, %fd1950, %fd1942, %fd1949;
	ld.global.nc.v2.f64 	{%fd1952, %fd1953}, [%rd124+32];
	fma.rn.f64 	%fd1954, %fd1951, %fd1942, %fd1952;
	fma.rn.f64 	%fd1955, %fd1954, %fd1942, %fd1953;
	fma.rn.f64 	%fd1956, %fd1955, %fd6973, %fd6973;
	fma.rn.f64 	%fd1957, %fd1955, %fd1942, 0d3FF0000000000000;
	selp.f64 	%fd1958, %fd1957, %fd1956, %p108;
	and.b32  	%r998, %r2028, 2;
	setp.eq.s32 	%p109, %r998, 0;
	mov.f64 	%fd1959, 0d0000000000000000;
	sub.f64 	%fd1960, %fd1959, %fd1958;
	selp.f64 	%fd1961, %fd1958, %fd1960, %p109;
	mul.f64 	%fd173, %fd168, %fd1961;
	@%p83 bra 	$L__BB3_118;
	mov.f64 	%fd1967, 0d0000000000000000;
	mul.rn.f64 	%fd6974, %fd75, %fd1967;
	mov.b32 	%r2029, 0;
	bra.uni 	$L__BB3_120;
$L__BB3_118:
	mul.f64 	%fd1962, %fd75, 0d3FE45F306DC9C883;
	cvt.rni.s32.f64 	%r2029, %fd1962;
	cvt.rn.f64.s32 	%fd1963, %r2029;
	fma.rn.f64 	%fd1964, %fd1963, 0dBFF921FB54442D18, %fd75;
	fma.rn.f64 	%fd1965, %fd1963, 0dBC91A62633145C00, %fd1964;
	fma.rn.f64 	%fd6974, %fd1963, 0dB97B839A252049C0, %fd1965;
	setp.ltu.f64 	%p110, %fd76, 0d41E0000000000000;
	@%p110 bra 	$L__BB3_120;
	{ // callseq 135, 0
	.param .b64 param0;
	st.param.f64 	[param0], %fd75;
	.param .align 16 .b8 retval0[16];
	call.uni (retval0), 
	__internal_trig_reduction_slowpathd, 
	(
	param0
	);
	ld.param.f64 	%fd6974, [retval0];
	ld.param.b32 	%r2029, [retval0+8];
	} // callseq 135
$L__BB3_120:
	shl.b32 	%r1001, %r2029, 6;
	cvt.u64.u32 	%rd125, %r1001;
	and.b64  	%rd126, %rd125, 64;
	add.s64 	%rd128, %rd91, %rd126;
	mul.rn.f64 	%fd1968, %fd6974, %fd6974;
	and.b32  	%r1002, %r2029, 1;
	setp.eq.b32 	%p112, %r1002, 1;
	selp.f64 	%fd1969, 0dBDA8FF8320FD8164, 0d3DE5DB65F9785EBA, %p112;
	ld.global.nc.v2.f64 	{%fd1970, %fd1971}, [%rd128];
	fma.rn.f64 	%fd1972, %fd1969, %fd1968, %fd1970;
	fma.rn.f64 	%fd1973, %fd1972, %fd1968, %fd1971;
	ld.global.nc.v2.f64 	{%fd1974, %fd1975}, [%rd128+16];
	fma.rn.f64 	%fd1976, %fd1973, %fd1968, %fd1974;
	fma.rn.f64 	%fd1977, %fd1976, %fd1968, %fd1975;
	ld.global.nc.v2.f64 	{%fd1978, %fd1979}, [%rd128+32];
	fma.rn.f64 	%fd1980, %fd1977, %fd1968, %fd1978;
	fma.rn.f64 	%fd1981, %fd1980, %fd1968, %fd1979;
	fma.rn.f64 	%fd1982, %fd1981, %fd6974, %fd6974;
	fma.rn.f64 	%fd1983, %fd1981, %fd1968, 0d3FF0000000000000;
	selp.f64 	%fd1984, %fd1983, %fd1982, %p112;
	and.b32  	%r1003, %r2029, 2;
	setp.eq.s32 	%p113, %r1003, 0;
	mov.f64 	%fd1985, 0d0000000000000000;
	sub.f64 	%fd1986, %fd1985, %fd1984;
	selp.f64 	%fd178, %fd1984, %fd1986, %p113;
	@%p71 bra 	$L__BB3_122;
	mov.f64 	%fd1992, 0d0000000000000000;
	mul.rn.f64 	%fd6975, %fd83, %fd1992;
	mov.b32 	%r2030, 0;
	bra.uni 	$L__BB3_124;
$L__BB3_122:
	mul.f64 	%fd1987, %fd83, 0d3FE45F306DC9C883;
	cvt.rni.s32.f64 	%r2030, %fd1987;
	cvt.rn.f64.s32 	%fd1988, %r2030;
	fma.rn.f64 	%fd1989, %fd1988, 0dBFF921FB54442D18, %fd83;
	fma.rn.f64 	%fd1990, %fd1988, 0dBC91A62633145C00, %fd1989;
	fma.rn.f64 	%fd6975, %fd1988, 0dB97B839A252049C0, %fd1990;
	setp.ltu.f64 	%p114, %fd84, 0d41E0000000000000;
	@%p114 bra 	$L__BB3_124;
	{ // callseq 136, 0
	.param .b64 param0;
	st.param.f64 	[param0], %fd83;
	.param .align 16 .b8 retval0[16];
	call.uni (retval0), 
	__internal_trig_reduction_slowpathd, 
	(
	param0
	);
	ld.param.f64 	%fd6975, [retval0];
	ld.param.b32 	%r2030, [retval0+8];
	} // callseq 136
$L__BB3_124:
	shl.b32 	%r1006, %r2030, 6;
	cvt.u64.u32 	%rd129, %r1006;
	and.b64  	%rd130, %rd129, 64;
	add.s64 	%rd132, %rd91, %rd130;
	mul.rn.f64 	%fd1993, %fd6975, %fd6975;
	and.b32  	%r1007, %r2030, 1;
	setp.eq.b32 	%p116, %r1007, 1;
	selp.f64 	%fd1994, 0dBDA8FF8320FD8164, 0d3DE5DB65F9785EBA, %p116;
	ld.global.nc.v2.f64 	{%fd1995, %fd1996}, [%rd132];
	fma.rn.f64 	%fd1997, %fd1994, %fd1993, %fd1995;
	fma.rn.f64 	%fd1998, %fd1997, %fd1993, %fd1996;
	ld.global.nc.v2.f64 	{%fd1999, %fd2000}, [%rd132+16];
	fma.rn.f64 	%fd2001, %fd1998, %fd1993, %fd1999;
	fma.rn.f64 	%fd2002, %fd2001, %fd1993, %fd2000;
	ld.global.nc.v2.f64 	{%fd2003, %fd2004}, [%rd132+32];
	fma.rn.f64 	%fd2005, %fd2002, %fd1993, %fd2003;
	fma.rn.f64 	%fd2006, %fd2005, %fd1993, %fd2004;
	fma.rn.f64 	%fd2007, %fd2006, %fd6975, %fd6975;
	fma.rn.f64 	%fd2008, %fd2006, %fd1993, 0d3FF0000000000000;
	selp.f64 	%fd2009, %fd2008, %fd2007, %p116;
	and.b32  	%r1008, %r2030, 2;
	setp.eq.s32 	%p117, %r1008, 0;
	mov.f64 	%fd2010, 0d0000000000000000;
	sub.f64 	%fd2011, %fd2010, %fd2009;
	selp.f64 	%fd2012, %fd2009, %fd2011, %p117;
	mul.f64 	%fd183, %fd178, %fd2012;
	@%p91 bra 	$L__BB3_126;
	mov.f64 	%fd2018, 0d0000000000000000;
	mul.rn.f64 	%fd6976, %fd91, %fd2018;
	mov.b32 	%r2031, 0;
	bra.uni 	$L__BB3_128;
$L__BB3_126:
	mul.f64 	%fd2013, %fd91, 0d3FE45F306DC9C883;
	cvt.rni.s32.f64 	%r2031, %fd2013;
	cvt.rn.f64.s32 	%fd2014, %r2031;
	fma.rn.f64 	%fd2015, %fd2014, 0dBFF921FB54442D18, %fd91;
	fma.rn.f64 	%fd2016, %fd2014, 0dBC91A62633145C00, %fd2015;
	fma.rn.f64 	%fd6976, %fd2014, 0dB97B839A252049C0, %fd2016;
	setp.ltu.f64 	%p118, %fd92, 0d41E0000000000000;
	@%p118 bra 	$L__BB3_128;
	{ // callseq 137, 0
	.param .b64 param0;
	st.param.f64 	[param0], %fd91;
	.param .align 16 .b8 retval0[16];
	call.uni (retval0), 
	__internal_trig_reduction_slowpathd, 
	(
	param0
	);
	ld.param.f64 	%fd6976, [retval0];
	ld.param.b32 	%r2031, [retval0+8];
	} // callseq 137
$L__BB3_128:
	setp.neu.f64 	%p119, %fd84, 0d7FF0000000000000;
	shl.b32 	%r1011, %r2031, 6;
	cvt.u64.u32 	%rd133, %r1011;
	and.b64  	%rd134, %rd133, 64;
	add.s64 	%rd136, %rd91, %rd134;
	mul.rn.f64 	%fd2019, %fd6976, %fd6976;
	and.b32  	%r1012, %r2031, 1;
	setp.eq.b32 	%p120, %r1012, 1;
	selp.f64 	%fd2020, 0dBDA8FF8320FD8164, 0d3DE5DB65F9785EBA, %p120;
	ld.global.nc.v2.f64 	{%fd2021, %fd2022}, [%rd136];
	fma.rn.f64 	%fd2023, %fd2020, %fd2019, %fd2021;
	fma.rn.f64 	%fd2024, %fd2023, %fd2019, %fd2022;
	ld.global.nc.v2.f64 	{%fd2025, %fd2026}, [%rd136+16];
	fma.rn.f64 	%fd2027, %fd2024, %fd2019, %fd2025;
	fma.rn.f64 	%fd2028, %fd2027, %fd2019, %fd2026;
	ld.global.nc.v2.f64 	{%fd2029, %fd2030}, [%rd136+32];
	fma.rn.f64 	%fd2031, %fd2028, %fd2019, %fd2029;
	fma.rn.f64 	%fd2032, %fd2031, %fd2019, %fd2030;
	fma.rn.f64 	%fd2033, %fd2032, %fd6976, %fd6976;
	fma.rn.f64 	%fd2034, %fd2032, %fd2019, 0d3FF0000000000000;
	selp.f64 	%fd2035, %fd2034, %fd2033, %p120;
	and.b32  	%r1013, %r2031, 2;
	setp.eq.s32 	%p121, %r1013, 0;
	mov.f64 	%fd2036, 0d0000000000000000;
	sub.f64 	%fd2037, %fd2036, %fd2035;
	selp.f64 	%fd188, %fd2035, %fd2037, %p121;
	@%p119 bra 	$L__BB3_130;
	mov.f64 	%fd2043, 0d0000000000000000;
	mul.rn.f64 	%fd6978, %fd83, %fd2043;
	mov.b32 	%r2033, 1;
	bra.uni 	$L__BB3_133;
$L__BB3_130:
	mul.f64 	%fd2038, %fd83, 0d3FE45F306DC9C883;
	cvt.rni.s32.f64 	%r2032, %fd2038;
	cvt.rn.f64.s32 	%fd2039, %r2032;
	fma.rn.f64 	%fd2040, %fd2039, 0dBFF921FB54442D18, %fd83;
	fma.rn.f64 	%fd2041, %fd2039, 0dBC91A62633145C00, %fd2040;
	fma.rn.f64 	%fd6978, %fd2039, 0dB97B839A252049C0, %fd2041;
	setp.ltu.f64 	%p122, %fd84, 0d41E0000000000000;
	@%p122 bra 	$L__BB3_132;
	{ // callseq 138, 0
	.param .b64 param0;
	st.param.f64 	[param0], %fd83;
	.param .align 16 .b8 retval0[16];
	call.uni (retval0), 
	__internal_trig_reduction_slowpathd, 
	(
	param0
	);
	ld.param.f64 	%fd6978, [retval0];
	ld.param.b32 	%r2032, [retval0+8];
	} // callseq 138
$L__BB3_132:
	add.s32 	%r2033, %r2032, 1;
$L__BB3_133:
	shl.b32 	%r1016, %r2033, 6;
	cvt.u64.u32 	%rd137, %r1016;
	and.b64  	%rd138, %rd137, 64;
	add.s64 	%rd140, %rd91, %rd138;
	mul.rn.f64 	%fd2044, %fd6978, %fd6978;
	and.b32  	%r1017, %r2033, 1;
	setp.eq.b32 	%p124, %r1017, 1;
	selp.f64 	%fd2045, 0dBDA8FF8320FD8164, 0d3DE5DB65F9785EBA, %p124;
	ld.global.nc.v2.f64 	{%fd2046, %fd2047}, [%rd140];
	fma.rn.f64 	%fd2048, %fd2045, %fd2044, %fd2046;
	fma.rn.f64 	%fd2049, %fd2048, %fd2044, %fd2047;
	ld.global.nc.v2.f64 	{%fd2050, %fd2051}, [%rd140+16];
	fma.rn.f64 	%fd2052, %fd2049, %fd2044, %fd2050;
	fma.rn.f64 	%fd2053, %fd2052, %fd2044, %fd2051;
	ld.global.nc.v2.f64 	{%fd2054, %fd2055}, [%rd140+32];
	fma.rn.f64 	%fd2056, %fd2053, %fd2044, %fd2054;
	fma.rn.f64 	%fd2057, %fd2056, %fd2044, %fd2055;
	fma.rn.f64 	%fd2058, %fd2057, %fd6978, %fd6978;
	fma.rn.f64 	%fd2059, %fd2057, %fd2044, 0d3FF0000000000000;
	selp.f64 	%fd2060, %fd2059, %fd2058, %p124;
	and.b32  	%r1018, %r2033, 2;
	setp.eq.s32 	%p125, %r1018, 0;
	mov.f64 	%fd2061, 0d0000000000000000;
	sub.f64 	%fd2062, %fd2061, %fd2060;
	selp.f64 	%fd2063, %fd2060, %fd2062, %p125;
	fma.rn.f64 	%fd2064, %fd188, %fd2063, %fd183;
	mul.f64 	%fd2065, %fd173, %fd2064;
	mul.f64 	%fd2066, %fd3, %fd2065;
	fma.rn.f64 	%fd194, %fd2, %fd162, %fd2066;
	@%p103 bra 	$L__BB3_135;
	mov.f64 	%fd2072, 0d0000000000000000;
	mul.rn.f64 	%fd6980, %fd66, %fd2072;
	mov.b32 	%r2035, 1;
	bra.uni 	$L__BB3_138;
$L__BB3_135:
	mul.f64 	%fd2067, %fd66, 0d3FE45F306DC9C883;
	cvt.rni.s32.f64 	%r2034, %fd2067;
	cvt.rn.f64.s32 	%fd2068, %r2034;
	fma.rn.f64 	%fd2069, %fd2068, 0dBFF921FB54442D18, %fd66;
	fma.rn.f64 	%fd2070, %fd2068, 0dBC91A62633145C00, %fd2069;
	fma.rn.f64 	%fd6980, %fd2068, 0dB97B839A252049C0, %fd2070;
	setp.ltu.f64 	%p126, %fd67, 0d41E0000000000000;
	@%p126 bra 	$L__BB3_137;
	{ // callseq 139, 0
	.param .b64 param0;
	st.param.f64 	[param0], %fd66;
	.param .align 16 .b8 retval0[16];
	call.uni (retval0), 
	__internal_trig_reduction_slowpathd, 
	(
	param0
	);
	ld.param.f64 	%fd6980, [retval0];
	ld.param.b32 	%r2034, [retval0+8];
	} // callseq 139
$L__BB3_137:
	add.s32 	%r2035, %r2034, 1;
$L__BB3_138:
	setp.neu.f64 	%p127, %fd76, 0d7FF0000000000000;
	shl.b32 	%r1021, %r2035, 6;
	cvt.u64.u32 	%rd141, %r1021;
	and.b64  	%rd142, %rd141, 64;
	add.s64 	%rd144, %rd91, %rd142;
	mul.rn.f64 	%fd2073, %fd6980, %fd6980;
	and.b32  	%r1022, %r2035, 1;
	setp.eq.b32 	%p128, %r1022, 1;
	selp.f64 	%fd2074, 0dBDA8FF8320FD8164, 0d3DE5DB65F9785EBA, %p128;
	ld.global.nc.v2.f64 	{%fd2075, %fd2076}, [%rd144];
	fma.rn.f64 	%fd2077, %fd2074, %fd2073, %fd2075;
	fma.rn.f64 	%fd2078, %fd2077, %fd2073, %fd2076;
	ld.global.nc.v2.f64 	{%fd2079, %fd2080}, [%rd144+16];
	fma.rn.f64 	%fd2081, %fd2078, %fd2073, %fd2079;
	fma.rn.f64 	%fd2082, %fd2081, %fd2073, %fd2080;
	ld.global.nc.v2.f64 	{%fd2083, %fd2084}, [%rd144+32];
	fma.rn.f64 	%fd2085, %fd2082, %fd2073, %fd2083;
	fma.rn.f64 	%fd2086, %fd2085, %fd2073, %fd2084;
	fma.rn.f64 	%fd2087, %fd2086, %fd6980, %fd6980;
	fma.rn.f64 	%fd2088, %fd2086, %fd2073, 0d3FF0000000000000;
	selp.f64 	%fd2089, %fd2088, %fd2087, %p128;
	and.b32  	%r1023, %r2035, 2;
	setp.eq.s32 	%p129, %r1023, 0;
	mov.f64 	%fd2090, 0d0000000000000000;
	sub.f64 	%fd2091, %fd2090, %fd2089;
	selp.f64 	%fd200, %fd2089, %fd2091, %p129;
	@%p127 bra 	$L__BB3_140;
	mov.f64 	%fd2097, 0d0000000000000000;
	mul.rn.f64 	%fd6981, %fd75, %fd2097;
	mov.b32 	%r2036, 0;
	bra.uni 	$L__BB3_142;
$L__BB3_140:
	mul.f64 	%fd2092, %fd75, 0d3FE45F306DC9C883;
	cvt.rni.s32.f64 	%r2036, %fd2092;
	cvt.rn.f64.s32 	%fd2093, %r2036;
	fma.rn.f64 	%fd2094, %fd2093, 0dBFF921FB54442D18, %fd75;
	fma.rn.f64 	%fd2095, %fd2093, 0dBC91A62633145C00, %fd2094;
	fma.rn.f64 	%fd6981, %fd2093, 0dB97B839A252049C0, %fd2095;
	setp.ltu.f64 	%p130, %fd76, 0d41E0000000000000;
	@%p130 bra 	$L__BB3_142;
	{ // callseq 140, 0
	.param .b64 param0;
	st.param.f64 	[param0], %fd75;
	.param .align 16 .b8 retval0[16];
	call.uni (retval0), 
	__internal_trig_reduction_slowpathd, 
	(
	param0
	);
	ld.param.f64 	%fd6981, [retval0];
	ld.param.b32 	%r2036, [retval0+8];
	} // callseq 140
$L__BB3_142:
	setp.neu.f64 	%p131, %fd84, 0d7FF0000000000000;
	shl.b32 	%r1026, %r2036, 6;
	cvt.u64.u32 	%rd145, %r1026;
	and.b64  	%rd146, %rd145, 64;
	add.s64 	%rd148, %rd91, %rd146;
	mul.rn.f64 	%fd2098, %fd6981, %fd6981;
	and.b32  	%r1027, %r2036, 1;
	setp.eq.b32 	%p132, %r1027, 1;
	selp.f64 	%fd2099, 0dBDA8FF8320FD8164, 0d3DE5DB65F9785EBA, %p132;
	ld.global.nc.v2.f64 	{%fd2100, %fd2101}, [%rd148];
	fma.rn.f64 	%fd2102, %fd2099, %fd2098, %fd2100;
	fma.rn.f64 	%fd2103, %fd2102, %fd2098, %fd2101;
	ld.global.nc.v2.f64 	{%fd2104, %fd2105}, [%rd148+16];
	fma.rn.f64 	%fd2106, %fd2103, %fd2098, %fd2104;
	fma.rn.f64 	%fd2107, %fd2106, %fd2098, %fd2105;
	ld.global.nc.v2.f64 	{%fd2108, %fd2109}, [%rd148+32];
	fma.rn.f64 	%fd2110, %fd2107, %fd2098, %fd2108;
	fma.rn.f64 	%fd2111, %fd2110, %fd2098, %fd2109;
	fma.rn.f64 	%fd2112, %fd2111, %fd6981, %fd6981;
	fma.rn.f64 	%fd2113, %fd2111, %fd2098, 0d3FF0000000000000;
	selp.f64 	%fd2114, %fd2113, %fd2112, %p132;
	and.b32  	%r1028, %r2036, 2;
	setp.eq.s32 	%p133, %r1028, 0;
	mov.f64 	%fd2115, 0d0000000000000000;
	sub.f64 	%fd2116, %fd2115, %fd2114;
	selp.f64 	%fd205, %fd2114, %fd2116, %p133;
	@%p131 bra 	$L__BB3_144;
	mov.f64 	%fd2122, 0d0000000000000000;
	mul.rn.f64 	%fd6983, %fd83, %fd2122;
	mov.b32 	%r2038, 1;
	bra.uni 	$L__BB3_147;
$L__BB3_144:
	mul.f64 	%fd2117, %fd83, 0d3FE45F306DC9C883;
	cvt.rni.s32.f64 	%r2037, %fd2117;
	cvt.rn.f64.s32 	%fd2118, %r2037;
	fma.rn.f64 	%fd2119, %fd2118, 0dBFF921FB54442D18, %fd83;
	fma.rn.f64 	%fd2120, %fd2118, 0dBC91A62633145C00, %fd2119;
	fma.rn.f64 	%fd6983, %fd2118, 0dB97B839A252049C0, %fd2120;
	setp.ltu.f64 	%p134, %fd84, 0d41E0000000000000;
	@%p134 bra 	$L__BB3_146;
	{ // callseq 141, 0
	.param .b64 param0;
	st.param.f64 	[param0], %fd83;
	.param .align 16 .b8 retval0[16];
	call.uni (retval0), 
	__internal_trig_reduction_slowpathd, 
	(
	param0
	);
	ld.param.f64 	%fd6983, [retval0];
	ld.param.b32 	%r2037, [retval0+8];
	} // callseq 141
$L__BB3_146:
	add.s32 	%r2038, %r2037, 1;
$L__BB3_147:
	setp.neu.f64 	%p135, %fd92, 0d7FF0000000000000;
	shl.b32 	%r1031, %r2038, 6;
	cvt.u64.u32 	%rd149, %r1031;
	and.b64  	%rd150, %rd149, 64;
	add.s64 	%rd152, %rd91, %rd150;
	mul.rn.f64 	%fd2123, %fd6983, %fd6983;
	and.b32  	%r1032, %r2038, 1;
	setp.eq.b32 	%p136, %r1032, 1;
	selp.f64 	%fd2124, 0dBDA8FF8320FD8164, 0d3DE5DB65F9785EBA, %p136;
	ld.global.nc.v2.f64 	{%fd2125, %fd2126}, [%rd152];
	fma.rn.f64 	%fd2127, %fd2124, %fd2123, %fd2125;
	fma.rn.f64 	%fd2128, %fd2127, %fd2123, %fd2126;
	ld.global.nc.v2.f64 	{%fd2129, %fd2130}, [%rd152+16];
	fma.rn.f64 	%fd2131, %fd2128, %fd2123, %fd2129;
	fma.rn.f64 	%fd2132, %fd2131, %fd2123, %fd2130;
	ld.global.nc.v2.f64 	{%fd2133, %fd2134}, [%rd152+32];
	fma.rn.f64 	%fd2135, %fd2132, %fd2123, %fd2133;
	fma.rn.f64 	%fd2136, %fd2135, %fd2123, %fd2134;
	fma.rn.f64 	%fd2137, %fd2136, %fd6983, %fd6983;
	fma.rn.f64 	%fd2138, %fd2136, %fd2123, 0d3FF0000000000000;
	selp.f64 	%fd2139, %fd2138, %fd2137, %p136;
	and.b32  	%r1033, %r2038, 2;
	setp.eq.s32 	%p137, %r1033, 0;
	mov.f64 	%fd2140, 0d0000000000000000;
	sub.f64 	%fd2141, %fd2140, %fd2139;
	selp.f64 	%fd2142, %fd2139, %fd2141, %p137;
	mul.f64 	%fd211, %fd205, %fd2142;
	@%p135 bra 	$L__BB3_149;
	mov.f64 	%fd2148, 0d0000000000000000;
	mul.rn.f64 	%fd6984, %fd91, %fd2148;
	mov.b32 	%r2039, 0;
	bra.uni 	$L__BB3_151;
$L__BB3_149:
	mul.f64 	%fd2143, %fd91, 0d3FE45F306DC9C883;
	cvt.rni.s32.f64 	%r2039, %fd2143;
	cvt.rn.f64.s32 	%fd2144, %r2039;
	fma.rn.f64 	%fd2145, %fd2144, 0dBFF921FB54442D18, %fd91;
	fma.rn.f64 	%fd2146, %fd2144, 0dBC91A62633145C00, %fd2145;
	fma.rn.f64 	%fd6984, %fd2144, 0dB97B839A252049C0, %fd2146;
	setp.ltu.f64 	%p138, %fd92, 0d41E0000000000000;
	@%p138 bra 	$L__BB3_151;
	{ // callseq 142, 0
	.param .b64 param0;
	st.param.f64 	[param0], %fd91;
	.param .align 16 .b8 retval0[16];
	call.uni (retval0), 
	__internal_trig_reduction_slowpathd, 
	(
	param0
	);
	ld.param.f64 	%fd6984, [retval0];
	ld.param.b32 	%r2039, [retval0+8];
	} // callseq 142
$L__BB3_151:
	setp.neu.f64 	%p139, %fd84, 0d7FF0000000000000;
	shl.b32 	%r1036, %r2039, 6;
	cvt.u64.u32 	%rd153, %r1036;
	and.b64  	%rd154, %rd153, 64;
	add.s64 	%rd156, %rd91, %rd154;
	mul.rn.f64 	%fd2149, %fd6984, %fd6984;
	and.b32  	%r1037, %r2039, 1;
	setp.eq.b32 	%p140, %r1037, 1;
	selp.f64 	%fd2150, 0dBDA8FF8320FD8164, 0d3DE5DB65F9785EBA, %p140;
	ld.global.nc.v2.f64 	{%fd2151, %fd2152}, [%rd156];
	fma.rn.f64 	%fd2153, %fd2150, %fd2149, %fd2151;
	fma.rn.f64 	%fd2154, %fd2153, %fd2149, %fd2152;
	ld.global.nc.v2.f64 	{%fd2155, %fd2156}, [%rd156+16];
	fma.rn.f64 	%fd2157, %fd2154, %fd2149, %fd2155;
	fma.rn.f64 	%fd2158, %fd2157, %fd2149, %fd2156;
	ld.global.nc.v2.f64 	{%fd2159, %fd2160}, [%rd156+32];
	fma.rn.f64 	%fd2161, %fd2158, %fd2149, %fd2159;
	fma.rn.f64 	%fd2162, %fd2161, %fd2149, %fd2160;
	fma.rn.f64 	%fd2163, %fd2162, %fd6984, %fd6984;
	fma.rn.f64 	%fd2164, %fd2162, %fd2149, 0d3FF0000000000000;
	selp.f64 	%fd2165, %fd2164, %fd2163, %p140;
	and.b32  	%r1038, %r2039, 2;
	setp.eq.s32 	%p141, %r1038, 0;
	mov.f64 	%fd2166, 0d0000000000000000;
	sub.f64 	%fd2167, %fd2166, %fd2165;
	selp.f64 	%fd216, %fd2165, %fd2167, %p141;
	@%p139 bra 	$L__BB3_153;
	mov.f64 	%fd2173, 0d0000000000000000;
	mul.rn.f64 	%fd6985, %fd83, %fd2173;
	mov.b32 	%r2040, 0;
	bra.uni 	$L__BB3_155;
$L__BB3_153:
	mul.f64 	%fd2168, %fd83, 0d3FE45F306DC9C883;
	cvt.rni.s32.f64 	%r2040, %fd2168;
	cvt.rn.f64.s32 	%fd2169, %r2040;
	fma.rn.f64 	%fd2170, %fd2169, 0dBFF921FB54442D18, %fd83;
	fma.rn.f64 	%fd2171, %fd2169, 0dBC91A62633145C00, %fd2170;
	fma.rn.f64 	%fd6985, %fd2169, 0dB97B839A252049C0, %fd2171;
	setp.ltu.f64 	%p142, %fd84, 0d41E0000000000000;
	@%p142 bra 	$L__BB3_155;
	{ // callseq 143, 0
	.param .b64 param0;
	st.param.f64 	[param0], %fd83;
	.param .align 16 .b8 retval0[16];
	call.uni (retval0), 
	__internal_trig_reduction_slowpathd, 
	(
	param0
	);
	ld.param.f64 	%fd6985, [retval0];
	ld.param.b32 	%r2040, [retval0+8];
	} // callseq 143
$L__BB3_155:
	shl.b32 	%r1041, %r2040, 6;
	cvt.u64.u32 	%rd157, %r1041;
	and.b64  	%rd158, %rd157, 64;
	add.s64 	%rd160, %rd91, %rd158;
	mul.rn.f64 	%fd2174, %fd6985, %fd6985;
	and.b32  	%r1042, %r2040, 1;
	setp.eq.b32 	%p143, %r1042, 1;
	selp.f64 	%fd2175, 0dBDA8FF8320FD8164, 0d3DE5DB65F9785EBA, %p143;
	ld.global.nc.v2.f64 	{%fd2176, %fd2177}, [%rd160];
	fma.rn.f64 	%fd2178, %fd2175, %fd2174, %fd2176;
	fma.rn.f64 	%fd2179, %fd2178, %fd2174, %fd2177;
	ld.global.nc.v2.f64 	{%fd2180, %fd2181}, [%rd160+16];
	fma.rn.f64 	%fd2182, %fd2179, %fd2174, %fd2180;
	fma.rn.f64 	%fd2183, %fd2182, %fd2174, %fd2181;
	ld.global.nc.v2.f64 	{%fd2184, %fd2185}, [%rd160+32];
	fma.rn.f64 	%fd2186, %fd2183, %fd2174, %fd2184;
	fma.rn.f64 	%fd2187, %fd2186, %fd2174, %fd2185;
	fma.rn.f64 	%fd2188, %fd2187, %fd6985, %fd6985;
	fma.rn.f64 	%fd2189, %fd2187, %fd2174, 0d3FF0000000000000;
	selp.f64 	%fd2190, %fd2189, %fd2188, %p143;
	and.b32  	%r1043, %r2040, 2;
	setp.eq.s32 	%p144, %r1043, 0;
	mov.f64 	%fd2191, 0d0000000000000000;
	sub.f64 	%fd2192, %fd2191, %fd2190;
	selp.f64 	%fd2193, %fd2190, %fd2192, %p144;
	mul.f64 	%fd2194, %fd216, %fd2193;
	sub.f64 	%fd2195, %fd211, %fd2194;
	mul.f64 	%fd2196, %fd200, %fd2195;
	mul.f64 	%fd2197, %fd3, %fd2196;
	sub.f64 	%fd2198, %fd194, %fd2197;
	mul.f64 	%fd2199, %fd136, %fd2198;
	div.rn.f64 	%fd2200, %fd2199, %fd11;
	add.f64 	%fd2201, %fd131, %fd2200;
	add.f64 	%fd2202, %fd21, %fd2201;
	st.shared.f64 	[%r4], %fd2202;
	bar.sync 	0;
	ld.shared.f64 	%fd221, [%r5];
	bar.sync 	0;
	ld.global.f64 	%fd2203, [%rd862];
	mul.f64 	%fd222, %fd2203, %fd5;
	bar.sync 	0;
	ld.global.f64 	%fd223, [%rd862];
	ld.global.f64 	%fd224, [%rd863];
	abs.f64 	%fd225, %fd224;
	setp.neu.f64 	%p145, %fd225, 0d7FF0000000000000;
	@%p145 bra 	$L__BB3_157;
	mov.f64 	%fd2209, 0d0000000000000000;
	mul.rn.f64 	%fd6986, %fd224, %fd2209;
	mov.b32 	%r2041, 0;
	bra.uni 	$L__BB3_159;
$L__BB3_157:
	mul.f64 	%fd2204, %fd224, 0d3FE45F306DC9C883;
	cvt.rni.s32.f64 	%r2041, %fd2204;
	cvt.rn.f64.s32 	%fd2205, %r2041;
	fma.rn.f64 	%fd2206, %fd2205, 0dBFF921FB54442D18, %fd224;
	fma.rn.f64 	%fd2207, %fd2205, 0dBC91A62633145C00, %fd2206;
	fma.rn.f64 	%fd6986, %fd2205, 0dB97B839A252049C0, %fd2207;
	setp.ltu.f64 	%p146, %fd225, 0d41E0000000000000;
	@%p146 bra 	$L__BB3_159;
	{ // callseq 144, 0
	.param .b64 param0;
	st.param.f64 	[param0], %fd224;
	.param .align 16 .b8 retval0[16];
	call.uni (retval0), 
	__internal_trig_reduction_slowpathd, 
	(
	param0
	);
	ld.param.f64 	%fd6986, [retval0];
	ld.param.b32 	%r2041, [retval0+8];
	} // callseq 144
$L__BB3_159:
	shl.b32 	%r1046, %r2041, 6;
	cvt.u64.u32 	%rd161, %r1046;
	and.b64  	%rd162, %rd161, 64;
	add.s64 	%rd164, %rd91, %rd162;
	mul.rn.f64 	%fd2210, %fd6986, %fd6986;
	and.b32  	%r1047, %r2041, 1;
	setp.eq.b32 	%p147, %r1047, 1;
	selp.f64 	%fd2211, 0dBDA8FF8320FD8164, 0d3DE5DB65F9785EBA, %p147;
	ld.global.nc.v2.f64 	{%fd2212, %fd2213}, [%rd164];
	fma.rn.f64 	%fd2214, %fd2211, %fd2210, %fd2212;
	fma.rn.f64 	%fd2215, %fd2214, %fd2210, %fd2213;
	ld.global.nc.v2.f64 	{%fd2216, %fd2217}, [%rd164+16];
	fma.rn.f64 	%fd2218, %fd2215, %fd2210, %fd2216;
	fma.rn.f64 	%fd2219, %fd2218, %fd2210, %fd2217;
	ld.global.nc.v2.f64 	{%fd2220, %fd2221}, [%rd164+32];
	fma.rn.f64 	%fd2222, %fd2219, %fd2210, %fd2220;
	fma.rn.f64 	%fd2223, %fd2222, %fd2210, %fd2221;
	fma.rn.f64 	%fd2224, %fd2223, %fd6986, %fd6986;
	fma.rn.f64 	%fd2225, %fd2223, %fd2210, 0d3FF0000000000000;
	selp.f64 	%fd2226, %fd2225, %fd2224, %p147;
	and.b32  	%r1048, %r2041, 2;
	setp.eq.s32 	%p148, %r1048, 0;
	mov.f64 	%fd2227, 0d0000000000000000;
	sub.f64 	%fd2228, %fd2227, %fd2226;
	selp.f64 	%fd230, %fd2226, %fd2228, %p148;
	ld.global.f64 	%fd231, [%rd863+40000];
	abs.f64 	%fd232, %fd231;
	setp.neu.f64 	%p149, %fd232, 0d7FF0000000000000;
	@%p149 bra 	$L__BB3_161;
	mov.f64 	%fd2234, 0d0000000000000000;
	mul.rn.f64 	%fd6988, %fd231, %fd2234;
	mov.b32 	%r2043, 1;
	bra.uni 	$L__BB3_164;
$L__BB3_161:
	mul.f64 	%fd2229, %fd231, 0d3FE45F306DC9C883;
	cvt.rni.s32.f64 	%r2042, %fd2229;
	cvt.rn.f64.s32 	%fd2230, %r2042;
	fma.rn.f64 	%fd2231, %fd2230, 0dBFF921FB54442D18, %fd231;
	fma.rn.f64 	%fd2232, %fd2230, 0dBC91A62633145C00, %fd2231;
	fma.rn.f64 	%fd6988, %fd2230, 0dB97B839A252049C0, %fd2232;
	setp.ltu.f64 	%p150, %fd232, 0d41E0000000000000;
	@%p150 bra 	$L__BB3_163;
	{ // callseq 145, 0
	.param .b64 param0;
	st.param.f64 	[param0], %fd231;
	.param .align 16 .b8 retval0[16];
	call.uni (retval0), 
	__internal_trig_reduction_slowpathd, 
	(
	param0
	);
	ld.param.f64 	%fd6988, [retval0];
	ld.param.b32 	%r2042, [retval0+8];
	} // callseq 145
$L__BB3_163:
	add.s32 	%r2043, %r2042, 1;
$L__BB3_164:
	setp.neu.f64 	%p151, %fd232, 0d7FF0000000000000;
	shl.b32 	%r1051, %r2043, 6;
	cvt.u64.u32 	%rd165, %r1051;
	and.b64  	%rd166, %rd165, 64;
	add.s64 	%rd168, %rd91, %rd166;
	mul.rn.f64 	%fd2235, %fd6988, %fd6988;
	and.b32  	%r1052, %r2043, 1;
	setp.eq.b32 	%p152, %r1052, 1;
	selp.f64 	%fd2236, 0dBDA8FF8320FD8164, 0d3DE5DB65F9785EBA, %p152;
	ld.global.nc.v2.f64 	{%fd2237, %fd2238}, [%rd168];
	fma.rn.f64 	%fd2239, %fd2236, %fd2235, %fd2237;
	fma.rn.f64 	%fd2240, %fd2239, %fd2235, %fd2238;
	ld.global.nc.v2.f64 	{%fd2241, %fd2242}, [%rd168+16];
	fma.rn.f64 	%fd2243, %fd2240, %fd2235, %fd2241;
	fma.rn.f64 	%fd2244, %fd2243, %fd2235, %fd2242;
	ld.global.nc.v2.f64 	{%fd2245, %fd2246}, [%rd168+32];
	fma.rn.f64 	%fd2247, %fd2244, %fd2235, %fd2245;
	fma.rn.f64 	%fd2248, %fd2247, %fd2235, %fd2246;
	fma.rn.f64 	%fd2249, %fd2248, %fd6988, %fd6988;
	fma.rn.f64 	%fd2250, %fd2248, %fd2235, 0d3FF0000000000000;
	selp.f64 	%fd2251, %fd2250, %fd2249, %p152;
	and.b32  	%r1053, %r2043, 2;
	setp.eq.s32 	%p153, %r1053, 0;
	mov.f64 	%fd2252, 0d0000000000000000;
	sub.f64 	%fd2253, %fd2252, %fd2251;
	selp.f64 	%fd2254, %fd2251, %fd2253, %p153;
	mul.f64 	%fd238, %fd230, %fd2254;
	@%p151 bra 	$L__BB3_166;
	mov.f64 	%fd2260, 0d0000000000000000;
	mul.rn.f64 	%fd6989, %fd231, %fd2260;
	mov.b32 	%r2044, 0;
	bra.uni 	$L__BB3_168;
$L__BB3_166:
	mul.f64 	%fd2255, %fd231, 0d3FE45F306DC9C883;
	cvt.rni.s32.f64 	%r2044, %fd2255;
	cvt.rn.f64.s32 	%fd2256, %r2044;
	fma.rn.f64 	%fd2257, %fd2256, 0dBFF921FB54442D18, %fd231;
	fma.rn.f64 	%fd2258, %fd2256, 0dBC91A62633145C00, %fd2257;
	fma.rn.f64 	%fd6989, %fd2256, 0dB97B839A252049C0, %fd2258;
	setp.ltu.f64 	%p154, %fd232, 0d41E0000000000000;
	@%p154 bra 	$L__BB3_168;
	{ // callseq 146, 0
	.param .b64 param0;
	st.param.f64 	[param0], %fd231;
	.param .align 16 .b8 retval0[16];
	call.uni (retval0), 
	__internal_trig_reduction_slowpathd, 
	(
	param0
	);
	ld.param.f64 	%fd6989, [retval0];
	ld.param.b32 	%r2044, [retval0+8];
	} // callseq 146
$L__BB3_168:
	setp.neu.f64 	%p155, %fd225, 0d7FF0000000000000;
	shl.b32 	%r1056, %r2044, 6;
	cvt.u64.u32 	%rd169, %r1056;
	and.b64  	%rd170, %rd169, 64;
	add.s64 	%rd172, %rd91, %rd170;
	mul.rn.f64 	%fd2261, %fd6989, %fd6989;
	and.b32  	%r1057, %r2044, 1;
	setp.eq.b32 	%p156, %r1057, 1;
	selp.f64 	%fd2262, 0dBDA8FF8320FD8164, 0d3DE5DB65F9785EBA, %p156;
	ld.global.nc.v2.f64 	{%fd2263, %fd2264}, [%rd172];
	fma.rn.f64 	%fd2265, %fd2262, %fd2261, %fd2263;
	fma.rn.f64 	%fd2266, %fd2265, %fd2261, %fd2264;
	ld.global.nc.v2.f64 	{%fd2267, %fd2268}, [%rd172+16];
	fma.rn.f64 	%fd2269, %fd2266, %fd2261, %fd2267;
	fma.rn.f64 	%fd2270, %fd2269, %fd2261, %fd2268;
	ld.global.nc.v2.f64 	{%fd2271, %fd2272}, [%rd172+32];
	fma.rn.f64 	%fd2273, %fd2270, %fd2261, %fd2271;
	fma.rn.f64 	%fd2274, %fd2273, %fd2261, %fd2272;
	fma.rn.f64 	%fd2275, %fd2274, %fd6989, %fd6989;
	fma.rn.f64 	%fd2276, %fd2274, %fd2261, 0d3FF0000000000000;
	selp.f64 	%fd2277, %fd2276, %fd2275, %p156;
	and.b32  	%r1058, %r2044, 2;
	setp.eq.s32 	%p157, %r1058, 0;
	mov.f64 	%fd2278, 0d0000000000000000;
	sub.f64 	%fd2279, %fd2278, %fd2277;
	selp.f64 	%fd2280, %fd2277, %fd2279, %p157;
	mul.f64 	%fd2281, %fd230, %fd2280;
	mul.f64 	%fd2282, %fd6935, %fd2281;
	fma.rn.f64 	%fd243, %fd6934, %fd238, %fd2282;
	@%p155 bra 	$L__BB3_170;
	mov.f64 	%fd2288, 0d0000000000000000;
	mul.rn.f64 	%fd6991, %fd224, %fd2288;
	mov.b32 	%r2046, 1;
	bra.uni 	$L__BB3_173;
$L__BB3_170:
	mul.f64 	%fd2283, %fd224, 0d3FE45F306DC9C883;
	cvt.rni.s32.f64 	%r2045, %fd2283;
	cvt.rn.f64.s32 	%fd2284, %r2045;
	fma.rn.f64 	%fd2285, %fd2284, 0dBFF921FB54442D18, %fd224;
	fma.rn.f64 	%fd2286, %fd2284, 0dBC91A62633145C00, %fd2285;
	fma.rn.f64 	%fd6991, %fd2284, 0dB97B839A252049C0, %fd2286;
	setp.ltu.f64 	%p158, %fd225, 0d41E0000000000000;
	@%p158 bra 	$L__BB3_172;
	{ // callseq 147, 0
	.param .b64 param0;
	st.param.f64 	[param0], %fd224;
	.param .align 16 .b8 retval0[16];
	call.uni (retval0), 
	__internal_trig_reduction_slowpathd, 
	(
	param0
	);
	ld.param.f64 	%fd6991, [retval0];
	ld.param.b32 	%r2045, [retval0+8];
	} // callseq 147
$L__BB3_172:
	add.s32 	%r2046, %r2045, 1;
$L__BB3_173:
	shl.b32 	%r1061, %r2046, 6;
	cvt.u64.u32 	%rd173, %r1061;
	and.b64  	%rd174, %rd173, 64;
	add.s64 	%rd176, %rd91, %rd174;
	mul.rn.f64 	%fd2289, %fd6991, %fd6991;
	and.b32  	%r1062, %r2046, 1;
	setp.eq.b32 	%p159, %r1062, 1;
	selp.f64 	%fd2290, 0dBDA8FF8320FD8164, 0d3DE5DB65F9785EBA, %p159;
	ld.global.nc.v2.f64 	{%fd2291, %fd2292}, [%rd176];
	fma.rn.f64 	%fd2293, %fd2290, %fd2289, %fd2291;
	fma.rn.f64 	%fd2294, %fd2293, %fd2289, %fd2292;
	ld.global.nc.v2.f64 	{%fd2295, %fd2296}, [%rd176+16];
	fma.rn.f64 	%fd2297, %fd2294, %fd2289, %fd2295;
	fma.rn.f64 	%fd2298, %fd2297, %fd2289, %fd2296;
	ld.global.nc.v2.f64 	{%fd2299, %fd2300}, [%rd176+32];
	fma.rn.f64 	%fd2301, %fd2298, %fd2289, %fd2299;
	fma.rn.f64 	%fd2302, %fd2301, %fd2289, %fd2300;
	fma.rn.f64 	%fd2303, %fd2302, %fd6991, %fd6991;
	fma.rn.f64 	%fd2304, %fd2302, %fd2289, 0d3FF0000000000000;
	selp.f64 	%fd2305, %fd2304, %fd2303, %p159;
	and.b32  	%r1063, %r2046, 2;
	setp.eq.s32 	%p160, %r1063, 0;
	mov.f64 	%fd2306, 0d0000000000000000;
	sub.f64 	%fd2307, %fd2306, %fd2305;
	selp.f64 	%fd2308, %fd2305, %fd2307, %p160;
	fma.rn.f64 	%fd2309, %fd6936, %fd2308, %fd243;
	mul.f64 	%fd249, %fd223, %fd2309;
	bar.sync 	0;
	mul.f64 	%fd2310, %fd222, %fd6;
	div.rn.f64 	%fd2311, %fd2310, %fd7;
	sqrt.rn.f64 	%fd2312, %fd2311;
	bar.sync 	0;
	mul.f64 	%fd250, %fd9, %fd2312;
	abs.f64 	%fd251, %fd249;
	setp.neu.f64 	%p161, %fd251, 0d7FF0000000000000;
	@%p161 bra 	$L__BB3_175;
	mov.f64 	%fd2318, 0d0000000000000000;
	mul.rn.f64 	%fd6993, %fd249, %fd2318;
	mov.b32 	%r2048, 1;
	bra.uni 	$L__BB3_178;
$L__BB3_175:
	mul.f64 	%fd2313, %fd249, 0d3FE45F306DC9C883;
	cvt.rni.s32.f64 	%r2047, %fd2313;
	cvt.rn.f64.s32 	%fd2314, %r2047;
	fma.rn.f64 	%fd2315, %fd2314, 0dBFF921FB54442D18, %fd249;
	fma.rn.f64 	%fd2316, %fd2314, 0dBC91A62633145C00, %fd2315;
	fma.rn.f64 	%fd6993, %fd2314, 0dB97B839A252049C0, %fd2316;
	setp.ltu.f64 	%p162, %fd251, 0d41E0000000000000;
	@%p162 bra 	$L__BB3_177;
	{ // callseq 148, 0
	.param .b64 param0;
	st.param.f64 	[param0], %fd249;
	.param .align 16 .b8 retval0[16];
	call.uni (retval0), 
	__internal_trig_reduction_slowpathd, 
	(
	param0
	);
	ld.param.f64 	%fd6993, [retval0];
	ld.param.b32 	%r2047, [retval0+8];
	} // callseq 148
$L__BB3_177:
	add.s32 	%r2048, %r2047, 1;
$L__BB3_178:
	shl.b32 	%r1066, %r2048, 6;
	cvt.u64.u32 	%rd177, %r1066;
	and.b64  	%rd178, %rd177, 64;
	add.s64 	%rd180, %rd91, %rd178;
	mul.rn.f64 	%fd2319, %fd6993, %fd6993;
	and.b32  	%r1067, %r2048, 1;
	setp.eq.b32 	%p163, %r1067, 1;
	selp.f64 	%fd2320, 0dBDA8FF8320FD8164, 0d3DE5DB65F9785EBA, %p163;
	ld.global.nc.v2.f64 	{%fd2321, %fd2322}, [%rd180];
	fma.rn.f64 	%fd2323, %fd2320, %fd2319, %fd2321;
	fma.rn.f64 	%fd2324, %fd2323, %fd2319, %fd2322;
	ld.global.nc.v2.f64 	{%fd2325, %fd2326}, [%rd180+16];
	fma.rn.f64 	%fd2327, %fd2324, %fd2319, %fd2325;
	fma.rn.f64 	%fd2328, %fd2327, %fd2319, %fd2326;
	ld.global.nc.v2.f64 	{%fd2329, %fd2330}, [%rd180+32];
	fma.rn.f64 	%fd2331, %fd2328, %fd2319, %fd2329;
	fma.rn.f64 	%fd2332, %fd2331, %fd2319, %fd2330;
	fma.rn.f64 	%fd2333, %fd2332, %fd6993, %fd6993;
	fma.rn.f64 	%fd2334, %fd2332, %fd2319, 0d3FF0000000000000;
	selp.f64 	%fd2335, %fd2334, %fd2333, %p163;
	and.b32  	%r1068, %r2048, 2;
	setp.eq.s32 	%p164, %r1068, 0;
	mov.f64 	%fd2336, 0d0000000000000000;
	sub.f64 	%fd2337, %fd2336, %fd2335;
	selp.f64 	%fd257, %fd2335, %fd2337, %p164;
	ld.global.f64 	%fd258, [%rd863];
	abs.f64 	%fd259, %fd258;
	setp.neu.f64 	%p165, %fd259, 0d7FF0000000000000;
	@%p165 bra 	$L__BB3_180;
	mov.f64 	%fd2343, 0d0000000000000000;
	mul.rn.f64 	%fd6995, %fd258, %fd2343;
	mov.b32 	%r2050, 1;
	bra.uni 	$L__BB3_183;
$L__BB3_180:
	mul.f64 	%fd2338, %fd258, 0d3FE45F306DC9C883;
	cvt.rni.s32.f64 	%r2049, %fd2338;
	cvt.rn.f64.s32 	%fd2339, %r2049;
	fma.rn.f64 	%fd2340, %fd2339, 0dBFF921FB54442D18, %fd258;
	fma.rn.f64 	%fd2341, %fd2339, 0dBC91A62633145C00, %fd2340;
	fma.rn.f64 	%fd6995, %fd2339, 0dB97B839A252049C0, %fd2341;
	setp.ltu.f64 	%p166, %fd259, 0d41E0000000000000;
	@%p166 bra 	$L__BB3_182;
	{ // callseq 149, 0
	.param .b64 param0;
	st.param.f64 	[param0], %fd258;
	.param .align 16 .b8 retval0[16];
	call.uni (retval0), 
	__internal_trig_reduction_slowpathd, 
	(
	param0
	);
	ld.param.f64 	%fd6995, [retval0];
	ld.param.b32 	%r2049, [retval0+8];
	} // callseq 149
$L__BB3_182:
	add.s32 	%r2050, %r2049, 1;
$L__BB3_183:
	shl.b32 	%r1071, %r2050, 6;
	cvt.u64.u32 	%rd181, %r1071;
	and.b64  	%rd182, %rd181, 64;
	add.s64 	%rd184, %rd91, %rd182;
	mul.rn.f64 	%fd2344, %fd6995, %fd6995;
	and.b32  	%r1072, %r2050, 1;
	setp.eq.b32 	%p167, %r1072, 1;
	selp.f64 	%fd2345, 0dBDA8FF8320FD8164, 0d3DE5DB65F9785EBA, %p167;
	ld.global.nc.v2.f64 	{%fd2346, %fd2347}, [%rd184];
	fma.rn.f64 	%fd2348, %fd2345, %fd2344, %fd2346;
	fma.rn.f64 	%fd2349, %fd2348, %fd2344, %fd2347;
	ld.global.nc.v2.f64 	{%fd2350, %fd2351}, [%rd184+16];
	fma.rn.f64 	%fd2352, %fd2349, %fd2344, %fd2350;
	fma.rn.f64 	%fd2353, %fd2352, %fd2344, %fd2351;
	ld.global.nc.v2.f64 	{%fd2354, %fd2355}, [%rd184+32];
	fma.rn.f64 	%fd2356, %fd2353, %fd2344, %fd2354;
	fma.rn.f64 	%fd2357, %fd2356, %fd2344, %fd2355;
	fma.rn.f64 	%fd2358, %fd2357, %fd6995, %fd6995;
	fma.rn.f64 	%fd2359, %fd2357, %fd2344, 0d3FF0000000000000;
	selp.f64 	%fd2360, %fd2359, %fd2358, %p167;
	and.b32  	%r1073, %r2050, 2;
	setp.eq.s32 	%p168, %r1073, 0;
	mov.f64 	%fd2361, 0d0000000000000000;
	sub.f64 	%fd2362, %fd2361, %fd2360;
	selp.f64 	%fd265, %fd2360, %fd2362, %p168;
	ld.global.f64 	%fd266, [%rd863+40000];
	abs.f64 	%fd267, %fd266;
	setp.neu.f64 	%p169, %fd267, 0d7FF0000000000000;
	@%p169 bra 	$L__BB3_185;
	mov.f64 	%fd2368, 0d0000000000000000;
	mul.rn.f64 	%fd6996, %fd266, %fd2368;
	mov.b32 	%r2051, 0;
	bra.uni 	$L__BB3_187;
$L__BB3_185:
	mul.f64 	%fd2363, %fd266, 0d3FE45F306DC9C883;
	cvt.rni.s32.f64 	%r2051, %fd2363;
	cvt.rn.f64.s32 	%fd2364, %r2051;
	fma.rn.f64 	%fd2365, %fd2364, 0dBFF921FB54442D18, %fd266;
	fma.rn.f64 	%fd2366, %fd2364, 0dBC91A62633145C00, %fd2365;
	fma.rn.f64 	%fd6996, %fd2364, 0dB97B839A252049C0, %fd2366;
	setp.ltu.f64 	%p170, %fd267, 0d41E0000000000000;
	@%p170 bra 	$L__BB3_187;
	{ // callseq 150, 0
	.param .b64 param0;
	st.param.f64 	[param0], %fd266;
	.param .align 16 .b8 retval0[16];
	call.uni (retval0), 
	__internal_trig_reduction_slowpathd, 
	(
	param0
	);
	ld.param.f64 	%fd6996, [retval0];
	ld.param.b32 	%r2051, [retval0+8];
	} // callseq 150
$L__BB3_187:
	shl.b32 	%r1076, %r2051, 6;
	cvt.u64.u32 	%rd185, %r1076;
	and.b64  	%rd186, %rd185, 64;
	add.s64 	%rd188, %rd91, %rd186;
	mul.rn.f64 	%fd2369, %fd6996, %fd6996;
	and.b32  	%r1077, %r2051, 1;
	setp.eq.b32 	%p171, %r1077, 1;
	selp.f64 	%fd2370, 0dBDA8FF8320FD8164, 0d3DE5DB65F9785EBA, %p171;
	ld.global.nc.v2.f64 	{%fd2371, %fd2372}, [%rd188];
	fma.rn.f64 	%fd2373, %fd2370, %fd2369, %fd2371;
	fma.rn.f64 	%fd2374, %fd2373, %fd2369, %fd2372;
	ld.global.nc.v2.f64 	{%fd2375, %fd2376}, [%rd188+16];
	fma.rn.f64 	%fd2377, %fd2374, %fd2369, %fd2375;
	fma.rn.f64 	%fd2378, %fd2377, %fd2369, %fd2376;
	ld.global.nc.v2.f64 	{%fd2379, %fd2380}, [%rd188+32];
	fma.rn.f64 	%fd2381, %fd2378, %fd2369, %fd2379;
	fma.rn.f64 	%fd2382, %fd2381, %fd2369, %fd2380;
	fma.rn.f64 	%fd2383, %fd2382, %fd6996, %fd6996;
	fma.rn.f64 	%fd2384, %fd2382, %fd2369, 0d3FF0000000000000;
	selp.f64 	%fd2385, %fd2384, %fd2383, %p171;
	and.b32  	%r1078, %r2051, 2;
	setp.eq.s32 	%p172, %r1078, 0;
	mov.f64 	%fd2386, 0d0000000000000000;
	sub.f64 	%fd2387, %fd2386, %fd2385;
	selp.f64 	%fd2388, %fd2385, %fd2387, %p172;
	mul.f64 	%fd272, %fd265, %fd2388;
	mul.f64 	%fd273, %fd222, 0d0000000000000000;
	ld.global.f64 	%fd2389, [%rd863+80000];
	add.f64 	%fd274, %fd273, %fd2389;
	abs.f64 	%fd275, %fd274;
	setp.neu.f64 	%p173, %fd275, 0d7FF0000000000000;
	@%p173 bra 	$L__BB3_189;
	mov.f64 	%fd2395, 0d0000000000000000;
	mul.rn.f64 	%fd6998, %fd274, %fd2395;
	mov.b32 	%r2053, 1;
	bra.uni 	$L__BB3_192;
$L__BB3_189:
	mul.f64 	%fd2390, %fd274, 0d3FE45F306DC9C883;
	cvt.rni.s32.f64 	%r2052, %fd2390;
	cvt.rn.f64.s32 	%fd2391, %r2052;
	fma.rn.f64 	%fd2392, %fd2391, 0dBFF921FB54442D18, %fd274;
	fma.rn.f64 	%fd2393, %fd2391, 0dBC91A62633145C00, %fd2392;
	fma.rn.f64 	%fd6998, %fd2391, 0dB97B839A252049C0, %fd2393;
	setp.ltu.f64 	%p174, %fd275, 0d41E0000000000000;
	@%p174 bra 	$L__BB3_191;
	{ // callseq 151, 0
	.param .b64 param0;
	st.param.f64 	[param0], %fd274;
	.param .align 16 .b8 retval0[16];
	call.uni (retval0), 
	__internal_trig_reduction_slowpathd, 
	(
	param0
	);
	ld.param.f64 	%fd6998, [retval0];
	ld.param.b32 	%r2052, [retval0+8];
	} // callseq 151
$L__BB3_191:
	add.s32 	%r2053, %r2052, 1;
$L__BB3_192:
	setp.neu.f64 	%p175, %fd84, 0d7FF0000000000000;
	shl.b32 	%r1081, %r2053, 6;
	cvt.u64.u32 	%rd189, %r1081;
	and.b64  	%rd190, %rd189, 64;
	add.s64 	%rd192, %rd91, %rd190;
	mul.rn.f64 	%fd2396, %fd6998, %fd6998;
	and.b32  	%r1082, %r2053, 1;
	setp.eq.b32 	%p176, %r1082, 1;
	selp.f64 	%fd2397, 0dBDA8FF8320FD8164, 0d3DE5DB65F9785EBA, %p176;
	ld.global.nc.v2.f64 	{%fd2398, %fd2399}, [%rd192];
	fma.rn.f64 	%fd2400, %fd2397, %fd2396, %fd2398;
	fma.rn.f64 	%fd2401, %fd2400, %fd2396, %fd2399;
	ld.global.nc.v2.f64 	{%fd2402, %fd2403}, [%rd192+16];
	fma.rn.f64 	%fd2404, %fd2401, %fd2396, %fd2402;
	fma.rn.f64 	%fd2405, %fd2404, %fd2396, %fd2403;
	ld.global.nc.v2.f64 	{%fd2406, %fd2407}, [%rd192+32];
	fma.rn.f64 	%fd2408, %fd2405, %fd2396, %fd2406;
	fma.rn.f64 	%fd2409, %fd2408, %fd2396, %fd2407;
	fma.rn.f64 	%fd2410, %fd2409, %fd6998, %fd6998;
	fma.rn.f64 	%fd2411, %fd2409, %fd2396, 0d3FF0000000000000;
	selp.f64 	%fd2412, %fd2411, %fd2410, %p176;
	and.b32  	%r1083, %r2053, 2;
	setp.eq.s32 	%p177, %r1083, 0;
	mov.f64 	%fd2413, 0d0000000000000000;
	sub.f64 	%fd2414, %fd2413, %fd2412;
	selp.f64 	%fd281, %fd2412, %fd2414, %p177;
	@%p175 bra 	$L__BB3_194;
	mov.f64 	%fd2420, 0d0000000000000000;
	mul.rn.f64 	%fd7000, %fd83, %fd2420;
	mov.b32 	%r2055, 1;
	bra.uni 	$L__BB3_197;
$L__BB3_194:
	mul.f64 	%fd2415, %fd83, 0d3FE45F306DC9C883;
	cvt.rni.s32.f64 	%r2054, %fd2415;
	cvt.rn.f64.s32 	%fd2416, %r2054;
	fma.rn.f64 	%fd2417, %fd2416, 0dBFF921FB54442D18, %fd83;
	fma.rn.f64 	%fd2418, %fd2416, 0dBC91A62633145C00, %fd2417;
	fma.rn.f64 	%fd7000, %fd2416, 0dB97B839A252049C0, %fd2418;
	setp.ltu.f64 	%p178, %fd84, 0d41E0000000000000;
	@%p178 bra 	$L__BB3_196;
	{ // callseq 152, 0
	.param .b64 param0;
	st.param.f64 	[param0], %fd83;
	.param .align 16 .b8 retval0[16];
	call.uni (retval0), 
	__internal_trig_reduction_slowpathd, 
	(
	param0
	);
	ld.param.f64 	%fd7000, [retval0];
	ld.param.b32 	%r2054, [retval0+8];
	} // callseq 152
$L__BB3_196:
	add.s32 	%r2055, %r2054, 1;
$L__BB3_197:
	shl.b32 	%r1086, %r2055, 6;
	cvt.u64.u32 	%rd193, %r1086;
	and.b64  	%rd194, %rd193, 64;
	add.s64 	%rd196, %rd91, %rd194;
	mul.rn.f64 	%fd2421, %fd7000, %fd7000;
	and.b32  	%r1087, %r2055, 1;
	setp.eq.b32 	%p179, %r1087, 1;
	selp.f64 	%fd2422, 0dBDA8FF8320FD8164, 0d3DE5DB65F9785EBA, %p179;
	ld.global.nc.v2.f64 	{%fd2423, %fd2424}, [%rd196];
	fma.rn.f64 	%fd2425, %fd2422, %fd2421, %fd2423;
	fma.rn.f64 	%fd2426, %fd2425, %fd2421, %fd2424;
	ld.global.nc.v2.f64 	{%fd2427, %fd2428}, [%rd196+16];
	fma.rn.f64 	%fd2429, %fd2426, %fd2421, %fd2427;
	fma.rn.f64 	%fd2430, %fd2429, %fd2421, %fd2428;
	ld.global.nc.v2.f64 	{%fd2431, %fd2432}, [%rd196+32];
	fma.rn.f64 	%fd2433, %fd2430, %fd2421, %fd2431;
	fma.rn.f64 	%fd2434, %fd2433, %fd2421, %fd2432;
	fma.rn.f64 	%fd2435, %fd2434, %fd7000, %fd7000;
	fma.rn.f64 	%fd2436, %fd2434, %fd2421, 0d3FF0000000000000;
	selp.f64 	%fd2437, %fd2436, %fd2435, %p179;
	and.b32  	%r1088, %r2055, 2;
	setp.eq.s32 	%p180, %r1088, 0;
	mov.f64 	%fd2438, 0d0000000000000000;
	sub.f64 	%fd2439, %fd2438, %fd2437;
	selp.f64 	%fd2440, %fd2437, %fd2439, %p180;
	mul.f64 	%fd287, %fd281, %fd2440;
	ld.global.f64 	%fd2441, [%rd863+120000];
	add.f64 	%fd288, %fd273, %fd2441;
	abs.f64 	%fd289, %fd288;
	setp.neu.f64 	%p181, %fd289, 0d7FF0000000000000;
	@%p181 bra 	$L__BB3_199;
	mov.f64 	%fd2447, 0d0000000000000000;
	mul.rn.f64 	%fd7002, %fd288, %fd2447;
	mov.b32 	%r2057, 1;
	bra.uni 	$L__BB3_202;
$L__BB3_199:
	mul.f64 	%fd2442, %fd288, 0d3FE45F306DC9C883;
	cvt.rni.s32.f64 	%r2056, %fd2442;
	cvt.rn.f64.s32 	%fd2443, %r2056;
	fma.rn.f64 	%fd2444, %fd2443, 0dBFF921FB54442D18, %fd288;
	fma.rn.f64 	%fd2445, %fd2443, 0dBC91A62633145C00, %fd2444;
	fma.rn.f64 	%fd7002, %fd2443, 0dB97B839A252049C0, %fd2445;
	setp.ltu.f64 	%p182, %fd289, 0d41E0000000000000;
	@%p182 bra 	$L__BB3_201;
	{ // callseq 153, 0
	.param .b64 param0;
	st.param.f64 	[param0], %fd288;
	.param .align 16 .b8 retval0[16];
	call.uni (retval0), 
	__internal_trig_reduction_slowpathd, 
	(
	param0
	);
	ld.param.f64 	%fd7002, [retval0];
	ld.param.b32 	%r2056, [retval0+8];
	} // callseq 153
$L__BB3_201:
	add.s32 	%r2057, %r2056, 1;
$L__BB3_202:
	shl.b32 	%r1091, %r2057, 6;
	cvt.u64.u32 	%rd197, %r1091;
	and.b64  	%rd198, %rd197, 64;
	add.s64 	%rd200, %rd91, %rd198;
	mul.rn.f64 	%fd2448, %fd7002, %fd7002;
	and.b32  	%r1092, %r2057, 1;
	setp.eq.b32 	%p184, %r1092, 1;
	selp.f64 	%fd2449, 0dBDA8FF8320FD8164, 0d3DE5DB65F9785EBA, %p184;
	ld.global.nc.v2.f64 	{%fd2450, %fd2451}, [%rd200];
	fma.rn.f64 	%fd2452, %fd2449, %fd2448, %fd2450;
	fma.rn.f64 	%fd2453, %fd2452, %fd2448, %fd2451;
	ld.global.nc.v2.f64 	{%fd2454, %fd2455}, [%rd200+16];
	fma.rn.f64 	%fd2456, %fd2453, %fd2448, %fd2454;
	fma.rn.f64 	%fd2457, %fd2456, %fd2448, %fd2455;
	ld.global.nc.v2.f64 	{%fd2458, %fd2459}, [%rd200+32];
	fma.rn.f64 	%fd2460, %fd2457, %fd2448, %fd2458;
	fma.rn.f64 	%fd2461, %fd2460, %fd2448, %fd2459;
	fma.rn.f64 	%fd2462, %fd2461, %fd7002, %fd7002;
	fma.rn.f64 	%fd2463, %fd2461, %fd2448, 0d3FF0000000000000;
	selp.f64 	%fd2464, %fd2463, %fd2462, %p184;
	and.b32  	%r1093, %r2057, 2;
	setp.eq.s32 	%p185, %r1093, 0;
	mov.f64 	%fd2465, 0d0000000000000000;
	sub.f64 	%fd2466, %fd2465, %fd2464;
	selp.f64 	%fd295, %fd2464, %fd2466, %p185;
	@%p175 bra 	$L__BB3_204;
	mov.f64 	%fd2472, 0d0000000000000000;
	mul.rn.f64 	%fd7003, %fd83, %fd2472;
	mov.b32 	%r2058, 0;
	bra.uni 	$L__BB3_206;
$L__BB3_204:
	mul.f64 	%fd2467, %fd83, 0d3FE45F306DC9C883;
	cvt.rni.s32.f64 	%r2058, %fd2467;
	cvt.rn.f64.s32 	%fd2468, %r2058;
	fma.rn.f64 	%fd2469, %fd2468, 0dBFF921FB54442D18, %fd83;
	fma.rn.f64 	%fd2470, %fd2468, 0dBC91A62633145C00, %fd2469;
	fma.rn.f64 	%fd7003, %fd2468, 0dB97B839A252049C0, %fd2470;
	setp.ltu.f64 	%p186, %fd84, 0d41E0000000000000;
	@%p186 bra 	$L__BB3_206;
	{ // callseq 154, 0
	.param .b64 param0;
	st.param.f64 	[param0], %fd83;
	.param .align 16 .b8 retval0[16];
	call.uni (retval0), 
	__internal_trig_reduction_slowpathd, 
	(
	param0
	);
	ld.param.f64 	%fd7003, [retval0];
	ld.param.b32 	%r2058, [retval0+8];
	} // callseq 154
$L__BB3_206:
	shl.b32 	%r1096, %r2058, 6;
	cvt.u64.u32 	%rd201, %r1096;
	and.b64  	%rd202, %rd201, 64;
	mov.u64 	%rd203, __cudart_sin_cos_coeffs;
	add.s64 	%rd204, %rd203, %rd202;
	mul.rn.f64 	%fd2473, %fd7003, %fd7003;
	and.b32  	%r1097, %r2058, 1;
	setp.eq.b32 	%p188, %r1097, 1;
	selp.f64 	%fd2474, 0dBDA8FF8320FD8164, 0d3DE5DB65F9785EBA, %p188;
	ld.global.nc.v2.f64 	{%fd2475, %fd2476}, [%rd204];
	fma.rn.f64 	%fd2477, %fd2474, %fd2473, %fd2475;
	fma.rn.f64 	%fd2478, %fd2477, %fd2473, %fd2476;
	ld.global.nc.v2.f64 	{%fd2479, %fd2480}, [%rd204+16];
	fma.rn.f64 	%fd2481, %fd2478, %fd2473, %fd2479;
	fma.rn.f64 	%fd2482, %fd2481, %fd2473, %fd2480;
	ld.global.nc.v2.f64 	{%fd2483, %fd2484}, [%rd204+32];
	fma.rn.f64 	%fd2485, %fd2482, %fd2473, %fd2483;
	fma.rn.f64 	%fd2486, %fd2485, %fd2473, %fd2484;
	fma.rn.f64 	%fd2487, %fd2486, %fd7003, %fd7003;
	fma.rn.f64 	%fd2488, %fd2486, %fd2473, 0d3FF0000000000000;
	selp.f64 	%fd2489, %fd2488, %fd2487, %p188;
	and.b32  	%r1098, %r2058, 2;
	setp.eq.s32 	%p189, %r1098, 0;
	mov.f64 	%fd2490, 0d0000000000000000;
	sub.f64 	%fd2491, %fd2490, %fd2489;
	selp.f64 	%fd2492, %fd2489, %fd2491, %p189;
	mul.f64 	%fd2493, %fd295, %fd2492;
	sub.f64 	%fd2494, %fd287, %fd2493;
	mul.f64 	%fd300, %fd272, %fd2494;
	@%p169 bra 	$L__BB3_208;
	mov.f64 	%fd2500, 0d0000000000000000;
	mul.rn.f64 	%fd7005, %fd266, %fd2500;
	mov.b32 	%r2060, 1;
	bra.uni 	$L__BB3_211;
$L__BB3_208:
	mul.f64 	%fd2495, %fd266, 0d3FE45F306DC9C883;
	cvt.rni.s32.f64 	%r2059, %fd2495;
	cvt.rn.f64.s32 	%fd2496, %r2059;
	fma.rn.f64 	%fd2497, %fd2496, 0dBFF921FB54442D18, %fd266;
	fma.rn.f64 	%fd2498, %fd2496, 0dBC91A62633145C00, %fd2497;
	fma.rn.f64 	%fd7005, %fd2496, 0dB97B839A252049C0, %fd2498;
	setp.ltu.f64 	%p190, %fd267, 0d41E0000000000000;
	@%p190 bra 	$L__BB3_210;
	{ // callseq 155, 0
	.param .b64 param0;
	st.param.f64 	[param0], %fd266;
	.param .align 16 .b8 retval0[16];
	call.uni (retval0), 
	__internal_trig_reduction_slowpathd, 
	(
	param0
	);
	ld.param.f64 	%fd7005, [retval0];
	ld.param.b32 	%r2059, [retval0+8];
	} // callseq 155
$L__BB3_210:
	add.s32 	%r2060, %r2059, 1;
$L__BB3_211:
	shl.b32 	%r1101, %r2060, 6;
	cvt.u64.u32 	%rd205, %r1101;
	and.b64  	%rd206, %rd205, 64;
	add.s64 	%rd208, %rd203, %rd206;
	mul.rn.f64 	%fd2501, %fd7005, %fd7005;
	and.b32  	%r1102, %r2060, 1;
	setp.eq.b32 	%p192, %r1102, 1;
	selp.f64 	%fd2502, 0dBDA8FF8320FD8164, 0d3DE5DB65F9785EBA, %p192;
	ld.global.nc.v2.f64 	{%fd2503, %fd2504}, [%rd208];
	fma.rn.f64 	%fd2505, %fd2502, %fd2501, %fd2503;
	fma.rn.f64 	%fd2506, %fd2505, %fd2501, %fd2504;
	ld.global.nc.v2.f64 	{%fd2507, %fd2508}, [%rd208+16];
	fma.rn.f64 	%fd2509, %fd2506, %fd2501, %fd2507;
	fma.rn.f64 	%fd2510, %fd2509, %fd2501, %fd2508;
	ld.global.nc.v2.f64 	{%fd2511, %fd2512}, [%rd208+32];
	fma.rn.f64 	%fd2513, %fd2510, %fd2501, %fd2511;
	fma.rn.f64 	%fd2514, %fd2513, %fd2501, %fd2512;
	fma.rn.f64 	%fd2515, %fd2514, %fd7005, %fd7005;
	fma.rn.f64 	%fd2516, %fd2514, %fd2501, 0d3FF0000000000000;
	selp.f64 	%fd2517, %fd2516, %fd2515, %p192;
	and.b32  	%r1103, %r2060, 2;
	setp.eq.s32 	%p193, %r1103, 0;
	mov.f64 	%fd2518, 0d0000000000000000;
	sub.f64 	%fd2519, %fd2518, %fd2517;
	selp.f64 	%fd306, %fd2517, %fd2519, %p193;
	@%p173 bra 	$L__BB3_213;
	mov.f64 	%fd2525, 0d0000000000000000;
	mul.rn.f64 	%fd7007, %fd274, %fd2525;
	mov.b32 	%r2062, 1;
	bra.uni 	$L__BB3_216;
$L__BB3_213:
	mul.f64 	%fd2520, %fd274, 0d3FE45F306DC9C883;
	cvt.rni.s32.f64 	%r2061, %fd2520;
	cvt.rn.f64.s32 	%fd2521, %r2061;
	fma.rn.f64 	%fd2522, %fd2521, 0dBFF921FB54442D18, %fd274;
	fma.rn.f64 	%fd2523, %fd2521, 0dBC91A62633145C00, %fd2522;
	fma.rn.f64 	%fd7007, %fd2521, 0dB97B839A252049C0, %fd2523;
	setp.ltu.f64 	%p194, %fd275, 0d41E0000000000000;
	@%p194 bra 	$L__BB3_215;
	{ // callseq 156, 0
	.param .b64 param0;
	st.param.f64 	[param0], %fd274;
	.param .align 16 .b8 retval0[16];
	call.uni (retval0), 
	__internal_trig_reduction_slowpathd, 
	(
	param0
	);
	ld.param.f64 	%fd7007, [retval0];
	ld.param.b32 	%r2061, [retval0+8];
	} // callseq 156
$L__BB3_215:
	add.s32 	%r2062, %r2061, 1;
$L__BB3_216:
	shl.b32 	%r1106, %r2062, 6;
	cvt.u64.u32 	%rd209, %r1106;
	and.b64  	%rd210, %rd209, 64;
	add.s64 	%rd212, %rd203, %rd210;
	mul.rn.f64 	%fd2526, %fd7007, %fd7007;
	and.b32  	%r1107, %r2062, 1;
	setp.eq.b32 	%p196, %r1107, 1;
	selp.f64 	%fd2527, 0dBDA8FF8320FD8164, 0d3DE5DB65F9785EBA, %p196;
	ld.global.nc.v2.f64 	{%fd2528, %fd2529}, [%rd212];
	fma.rn.f64 	%fd2530, %fd2527, %fd2526, %fd2528;
	fma.rn.f64 	%fd2531, %fd2530, %fd2526, %fd2529;
	ld.global.nc.v2.f64 	{%fd2532, %fd2533}, [%rd212+16];
	fma.rn.f64 	%fd2534, %fd2531, %fd2526, %fd2532;
	fma.rn.f64 	%fd2535, %fd2534, %fd2526, %fd2533;
	ld.global.nc.v2.f64 	{%fd2536, %fd2537}, [%rd212+32];
	fma.rn.f64 	%fd2538, %fd2535, %fd2526, %fd2536;
	fma.rn.f64 	%fd2539, %fd2538, %fd2526, %fd2537;
	fma.rn.f64 	%fd2540, %fd2539, %fd7007, %fd7007;
	fma.rn.f64 	%fd2541, %fd2539, %fd2526, 0d3FF0000000000000;
	selp.f64 	%fd2542, %fd2541, %fd2540, %p196;
	and.b32  	%r1108, %r2062, 2;
	setp.eq.s32 	%p197, %r1108, 0;
	mov.f64 	%fd2543, 0d0000000000000000;
	sub.f64 	%fd2544, %fd2543, %fd2542;
	selp.f64 	%fd312, %fd2542, %fd2544, %p197;
	@%p175 bra 	$L__BB3_218;
	mov.f64 	%fd2550, 0d0000000000000000;
	mul.rn.f64 	%fd7008, %fd83, %fd2550;
	mov.b32 	%r2063, 0;
	bra.uni 	$L__BB3_220;
$L__BB3_218:
	mul.f64 	%fd2545, %fd83, 0d3FE45F306DC9C883;
	cvt.rni.s32.f64 	%r2063, %fd2545;
	cvt.rn.f64.s32 	%fd2546, %r2063;
	fma.rn.f64 	%fd2547, %fd2546, 0dBFF921FB54442D18, %fd83;
	fma.rn.f64 	%fd2548, %fd2546, 0dBC91A62633145C00, %fd2547;
	fma.rn.f64 	%fd7008, %fd2546, 0dB97B839A252049C0, %fd2548;
	setp.ltu.f64 	%p198, %fd84, 0d41E0000000000000;
	@%p198 bra 	$L__BB3_220;
	{ // callseq 157, 0
	.param .b64 param0;
	st.param.f64 	[param0], %fd83;
	.param .align 16 .b8 retval0[16];
	call.uni (retval0), 
	__internal_trig_reduction_slowpathd, 
	(
	param0
	);
	ld.param.f64 	%fd7008, [retval0];
	ld.param.b32 	%r2063, [retval0+8];
	} // callseq 157
$L__BB3_220:
	shl.b32 	%r1111, %r2063, 6;
	cvt.u64.u32 	%rd213, %r1111;
	and.b64  	%rd214, %rd213, 64;
	mov.u64 	%rd215, __cudart_sin_cos_coeffs;
	add.s64 	%rd216, %rd215, %rd214;
	mul.rn.f64 	%fd2551, %fd7008, %fd7008;
	and.b32  	%r1112, %r2063, 1;
	setp.eq.b32 	%p200, %r1112, 1;
	selp.f64 	%fd2552, 0dBDA8FF8320FD8164, 0d3DE5DB65F9785EBA, %p200;
	ld.global.nc.v2.f64 	{%fd2553, %fd2554}, [%rd216];
	fma.rn.f64 	%fd2555, %fd2552, %fd2551, %fd2553;
	fma.rn.f64 	%fd2556, %fd2555, %fd2551, %fd2554;
	ld.global.nc.v2.f64 	{%fd2557, %fd2558}, [%rd216+16];
	fma.rn.f64 	%fd2559, %fd2556, %fd2551, %fd2557;
	fma.rn.f64 	%fd2560, %fd2559, %fd2551, %fd2558;
	ld.global.nc.v2.f64 	{%fd2561, %fd2562}, [%rd216+32];
	fma.rn.f64 	%fd2563, %fd2560, %fd2551, %fd2561;
	fma.rn.f64 	%fd2564, %fd2563, %fd2551, %fd2562;
	fma.rn.f64 	%fd2565, %fd2564, %fd7008, %fd7008;
	fma.rn.f64 	%fd2566, %fd2564, %fd2551, 0d3FF0000000000000;
	selp.f64 	%fd2567, %fd2566, %fd2565, %p200;
	and.b32  	%r1113, %r2063, 2;
	setp.eq.s32 	%p201, %r1113, 0;
	mov.f64 	%fd2568, 0d0000000000000000;
	sub.f64 	%fd2569, %fd2568, %fd2567;
	selp.f64 	%fd2570, %fd2567, %fd2569, %p201;
	mul.f64 	%fd317, %fd312, %fd2570;
	@%p181 bra 	$L__BB3_222;
	mov.f64 	%fd2576, 0d0000000000000000;
	mul.rn.f64 	%fd7010, %fd288, %fd2576;
	mov.b32 	%r2065, 1;
	bra.uni 	$L__BB3_225;
$L__BB3_222:
	mul.f64 	%fd2571, %fd288, 0d3FE45F306DC9C883;
	cvt.rni.s32.f64 	%r2064, %fd2571;
	cvt.rn.f64.s32 	%fd2572, %r2064;
	fma.rn.f64 	%fd2573, %fd2572, 0dBFF921FB54442D18, %fd288;
	fma.rn.f64 	%fd2574, %fd2572, 0dBC91A62633145C00, %fd2573;
	fma.rn.f64 	%fd7010, %fd2572, 0dB97B839A252049C0, %fd2574;
	setp.ltu.f64 	%p202, %fd289, 0d41E0000000000000;
	@%p202 bra 	$L__BB3_224;
	{ // callseq 158, 0
	.param .b64 param0;
	st.param.f64 	[param0], %fd288;
	.param .align 16 .b8 retval0[16];
	call.uni (retval0), 
	__internal_trig_reduction_slowpathd, 
	(
	param0
	);
	ld.param.f64 	%fd7010, [retval0];
	ld.param.b32 	%r2064, [retval0+8];
	} // callseq 158
$L__BB3_224:
	add.s32 	%r2065, %r2064, 1;
$L__BB3_225:
	setp.neu.f64 	%p203, %fd84, 0d7FF0000000000000;
	shl.b32 	%r1116, %r2065, 6;
	cvt.u64.u32 	%rd217, %r1116;
	and.b64  	%rd218, %rd217, 64;
	mov.u64 	%rd219, __cudart_sin_cos_coeffs;
	add.s64 	%rd220, %rd219, %rd218;
	mul.rn.f64 	%fd2577, %fd7010, %fd7010;
	and.b32  	%r1117, %r2065, 1;
	setp.eq.b32 	%p204, %r1117, 1;
	selp.f64 	%fd2578, 0dBDA8FF8320FD8164, 0d3DE5DB65F9785EBA, %p204;
	ld.global.nc.v2.f64 	{%fd2579, %fd2580}, [%rd220];
	fma.rn.f64 	%fd2581, %fd2578, %fd2577, %fd2579;
	fma.rn.f64 	%fd2582, %fd2581, %fd2577, %fd2580;
	ld.global.nc.v2.f64 	{%fd2583, %fd2584}, [%rd220+16];
	fma.rn.f64 	%fd2585, %fd2582, %fd2577, %fd2583;
	fma.rn.f64 	%fd2586, %fd2585, %fd2577, %fd2584;
	ld.global.nc.v2.f64 	{%fd2587, %fd2588}, [%rd220+32];
	fma.rn.f64 	%fd2589, %fd2586, %fd2577, %fd2587;
	fma.rn.f64 	%fd2590, %fd2589, %fd2577, %fd2588;
	fma.rn.f64 	%fd2591, %fd2590, %fd7010, %fd7010;
	fma.rn.f64 	%fd2592, %fd2590, %fd2577, 0d3FF0000000000000;
	selp.f64 	%fd2593, %fd2592, %fd2591, %p204;
	and.b32  	%r1118, %r2065, 2;
	setp.eq.s32 	%p205, %r1118, 0;
	mov.f64 	%fd2594, 0d0000000000000000;
	sub.f64 	%fd2595, %fd2594, %fd2593;
	selp.f64 	%fd323, %fd2593, %fd2595, %p205;
	@%p203 bra 	$L__BB3_227;
	mov.f64 	%fd2601, 0d0000000000000000;
	mul.rn.f64 	%fd7012, %fd83, %fd2601;
	mov.b32 	%r2067, 1;
	bra.uni 	$L__BB3_230;
$L__BB3_227:
	mul.f64 	%fd2596, %fd83, 0d3FE45F306DC9C883;
	cvt.rni.s32.f64 	%r2066, %fd2596;
	cvt.rn.f64.s32 	%fd2597, %r2066;
	fma.rn.f64 	%fd2598, %fd2597, 0dBFF921FB54442D18, %fd83;
	fma.rn.f64 	%fd2599, %fd2597, 0dBC91A62633145C00, %fd2598;
	fma.rn.f64 	%fd7012, %fd2597, 0dB97B839A252049C0, %fd2599;
	setp.ltu.f64 	%p206, %fd84, 0d41E0000000000000;
	@%p206 bra 	$L__BB3_229;
	{ // callseq 159, 0
	.param .b64 param0;
	st.param.f64 	[param0], %fd83;
	.param .align 16 .b8 retval0[16];
	call.uni (retval0), 
	__internal_trig_reduction_slowpathd, 
	(
	param0
	);
	ld.param.f64 	%fd7012, [retval0];
	ld.param.b32 	%r2066, [retval0+8];
	} // callseq 159
$L__BB3_229:
	add.s32 	%r2067, %r2066, 1;
$L__BB3_230:
	setp.neu.f64 	%p207, %fd251, 0d7FF0000000000000;
	shl.b32 	%r1121, %r2067, 6;
	cvt.u64.u32 	%rd221, %r1121;
	and.b64  	%rd222, %rd221, 64;
	mov.u64 	%rd223, __cudart_sin_cos_coeffs;
	add.s64 	%rd224, %rd223, %rd222;
	mul.rn.f64 	%fd2602, %fd7012, %fd7012;
	and.b32  	%r1122, %r2067, 1;
	setp.eq.b32 	%p208, %r1122, 1;
	selp.f64 	%fd2603, 0dBDA8FF8320FD8164, 0d3DE5DB65F9785EBA, %p208;
	ld.global.nc.v2.f64 	{%fd2604, %fd2605}, [%rd224];
	fma.rn.f64 	%fd2606, %fd2603, %fd2602, %fd2604;
	fma.rn.f64 	%fd2607, %fd2606, %fd2602, %fd2605;
	ld.global.nc.v2.f64 	{%fd2608, %fd2609}, [%rd224+16];
	fma.rn.f64 	%fd2610, %fd2607, %fd2602, %fd2608;
	fma.rn.f64 	%fd2611, %fd2610, %fd2602, %fd2609;
	ld.global.nc.v2.f64 	{%fd2612, %fd2613}, [%rd224+32];
	fma.rn.f64 	%fd2614, %fd2611, %fd2602, %fd2612;
	fma.rn.f64 	%fd2615, %fd2614, %fd2602, %fd2613;
	fma.rn.f64 	%fd2616, %fd2615, %fd7012, %fd7012;
	fma.rn.f64 	%fd2617, %fd2615, %fd2602, 0d3FF0000000000000;
	selp.f64 	%fd2618, %fd2617, %fd2616, %p208;
	and.b32  	%r1123, %r2067, 2;
	setp.eq.s32 	%p209, %r1123, 0;
	mov.f64 	%fd2619, 0d0000000000000000;
	sub.f64 	%fd2620, %fd2619, %fd2618;
	selp.f64 	%fd2621, %fd2618, %fd2620, %p209;
	fma.rn.f64 	%fd2622, %fd323, %fd2621, %fd317;
	fma.rn.f64 	%fd2623, %fd306, %fd2622, %fd300;
	mul.f64 	%fd2624, %fd250, %fd257;
	mul.f64 	%fd329, %fd2624, %fd2623;
	@%p207 bra 	$L__BB3_232;
	mov.f64 	%fd2630, 0d0000000000000000;
	mul.rn.f64 	%fd7013, %fd249, %fd2630;
	mov.b32 	%r2068, 0;
	bra.uni 	$L__BB3_234;
$L__BB3_232:
	mul.f64 	%fd2625, %fd249, 0d3FE45F306DC9C883;
	cvt.rni.s32.f64 	%r2068, %fd2625;
	cvt.rn.f64.s32 	%fd2626, %r2068;
	fma.rn.f64 	%fd2627, %fd2626, 0dBFF921FB54442D18, %fd249;
	fma.rn.f64 	%fd2628, %fd2626, 0dBC91A62633145C00, %fd2627;
	fma.rn.f64 	%fd7013, %fd2626, 0dB97B839A252049C0, %fd2628;
	setp.ltu.f64 	%p210, %fd251, 0d41E0000000000000;
	@%p210 bra 	$L__BB3_234;
	{ // callseq 160, 0
	.param .b64 param0;
	st.param.f64 	[param0], %fd249;
	.param .align 16 .b8 retval0[16];
	call.uni (retval0), 
	__internal_trig_reduction_slowpathd, 
	(
	param0
	);
	ld.param.f64 	%fd7013, [retval0];
	ld.param.b32 	%r2068, [retval0+8];
	} // callseq 160
$L__BB3_234:
	setp.neu.f64 	%p211, %fd259, 0d7FF0000000000000;
	shl.b32 	%r1126, %r2068, 6;
	cvt.u64.u32 	%rd225, %r1126;
	and.b64  	%rd226, %rd225, 64;
	add.s64 	%rd228, %rd223, %rd226;
	mul.rn.f64 	%fd2631, %fd7013, %fd7013;
	and.b32  	%r1127, %r2068, 1;
	setp.eq.b32 	%p212, %r1127, 1;
	selp.f64 	%fd2632, 0dBDA8FF8320FD8164, 0d3DE5DB65F9785EBA, %p212;
	ld.global.nc.v2.f64 	{%fd2633, %fd2634}, [%rd228];
	fma.rn.f64 	%fd2635, %fd2632, %fd2631, %fd2633;
	fma.rn.f64 	%fd2636, %fd2635, %fd2631, %fd2634;
	ld.global.nc.v2.f64 	{%fd2637, %fd2638}, [%rd228+16];
	fma.rn.f64 	%fd2639, %fd2636, %fd2631, %fd2637;
	fma.rn.f64 	%fd2640, %fd2639, %fd2631, %fd2638;
	ld.global.nc.v2.f64 	{%fd2641, %fd2642}, [%rd228+32];
	fma.rn.f64 	%fd2643, %fd2640, %fd2631, %fd2641;
	fma.rn.f64 	%fd2644, %fd2643, %fd2631, %fd2642;
	fma.rn.f64 	%fd2645, %fd2644, %fd7013, %fd7013;
	fma.rn.f64 	%fd2646, %fd2644, %fd2631, 0d3FF0000000000000;
	selp.f64 	%fd2647, %fd2646, %fd2645, %p212;
	and.b32  	%r1128, %r2068, 2;
	setp.eq.s32 	%p213, %r1128, 0;
	mov.f64 	%fd2648, 0d0000000000000000;
	sub.f64 	%fd2649, %fd2648, %fd2647;
	selp.f64 	%fd2650, %fd2647, %fd2649, %p213;
	mul.f64 	%fd334, %fd250, %fd2650;
	@%p211 bra 	$L__BB3_236;
	mov.f64 	%fd2656, 0d0000000000000000;
	mul.rn.f64 	%fd7014, %fd258, %fd2656;
	mov.b32 	%r2069, 0;
	bra.uni 	$L__BB3_238;
$L__BB3_236:
	mul.f64 	%fd2651, %fd258, 0d3FE45F306DC9C883;
	cvt.rni.s32.f64 	%r2069, %fd2651;
	cvt.rn.f64.s32 	%fd2652, %r2069;
	fma.rn.f64 	%fd2653, %fd2652, 0dBFF921FB54442D18, %fd258;
	fma.rn.f64 	%fd2654, %fd2652, 0dBC91A62633145C00, %fd2653;
	fma.rn.f64 	%fd7014, %fd2652, 0dB97B839A252049C0, %fd2654;
	setp.ltu.f64 	%p214, %fd259, 0d41E0000000000000;
	@%p214 bra 	$L__BB3_238;
	{ // callseq 161, 0
	.param .b64 param0;
	st.param.f64 	[param0], %fd258;
	.param .align 16 .b8 retval0[16];
	call.uni (retval0), 
	__internal_trig_reduction_slowpathd, 
	(
	param0
	);
	ld.param.f64 	%fd7014, [retval0];
	ld.param.b32 	%r2069, [retval0+8];
	} // callseq 161
$L__BB3_238:
	setp.neu.f64 	%p215, %fd275, 0d7FF0000000000000;
	shl.b32 	%r1131, %r2069, 6;
	cvt.u64.u32 	%rd229, %r1131;
	and.b64  	%rd230, %rd229, 64;
	add.s64 	%rd232, %rd223, %rd230;
	mul.rn.f64 	%fd2657, %fd7014, %fd7014;
	and.b32  	%r1132, %r2069, 1;
	setp.eq.b32 	%p216, %r1132, 1;
	selp.f64 	%fd2658, 0dBDA8FF8320FD8164, 0d3DE5DB65F9785EBA, %p216;
	ld.global.nc.v2.f64 	{%fd2659, %fd2660}, [%rd232];
	fma.rn.f64 	%fd2661, %fd2658, %fd2657, %fd2659;
	fma.rn.f64 	%fd2662, %fd2661, %fd2657, %fd2660;
	ld.global.nc.v2.f64 	{%fd2663, %fd2664}, [%rd232+16];
	fma.rn.f64 	%fd2665, %fd2662, %fd2657, %fd2663;
	fma.rn.f64 	%fd2666, %fd2665, %fd2657, %fd2664;
	ld.global.nc.v2.f64 	{%fd2667, %fd2668}, [%rd232+32];
	fma.rn.f64 	%fd2669, %fd2666, %fd2657, %fd2667;
	fma.rn.f64 	%fd2670, %fd2669, %fd2657, %fd2668;
	fma.rn.f64 	%fd2671, %fd2670, %fd7014, %fd7014;
	fma.rn.f64 	%fd2672, %fd2670, %fd2657, 0d3FF0000000000000;
	selp.f64 	%fd2673, %fd2672, %fd2671, %p216;
	and.b32  	%r1133, %r2069, 2;
	setp.eq.s32 	%p217, %r1133, 0;
	mov.f64 	%fd2674, 0d0000000000000000;
	sub.f64 	%fd2675, %fd2674, %fd2673;
	selp.f64 	%fd339, %fd2673, %fd2675, %p217;
	@%p215 bra 	$L__BB3_240;
	mov.f64 	%fd2681, 0d0000000000000000;
	mul.rn.f64 	%fd7015, %fd274, %fd2681;
	mov.b32 	%r2070, 0;
	bra.uni 	$L__BB3_242;
$L__BB3_240:
	mul.f64 	%fd2676, %fd274, 0d3FE45F306DC9C883;
	cvt.rni.s32.f64 	%r2070, %fd2676;
	cvt.rn.f64.s32 	%fd2677, %r2070;
	fma.rn.f64 	%fd2678, %fd2677, 0dBFF921FB54442D18, %fd274;
	fma.rn.f64 	%fd2679, %fd2677, 0dBC91A62633145C00, %fd2678;
	fma.rn.f64 	%fd7015, %fd2677, 0dB97B839A252049C0, %fd2679;
	setp.ltu.f64 	%p218, %fd275, 0d41E0000000000000;
	@%p218 bra 	$L__BB3_242;
	{ // callseq 162, 0
	.param .b64 param0;
	st.param.f64 	[param0], %fd274;
	.param .align 16 .b8 retval0[16];
	call.uni (retval0), 
	__internal_trig_reduction_slowpathd, 
	(
	param0
	);
	ld.param.f64 	%fd7015, [retval0];
	ld.param.b32 	%r2070, [retval0+8];
	} // callseq 162
$L__BB3_242:
	shl.b32 	%r1136, %r2070, 6;
	cvt.u64.u32 	%rd233, %r1136;
	and.b64  	%rd234, %rd233, 64;
	add.s64 	%rd236, %rd223, %rd234;
	mul.rn.f64 	%fd2682, %fd7015, %fd7015;
	and.b32  	%r1137, %r2070, 1;
	setp.eq.b32 	%p220, %r1137, 1;
	selp.f64 	%fd2683, 0dBDA8FF8320FD8164, 0d3DE5DB65F9785EBA, %p220;
	ld.global.nc.v2.f64 	{%fd2684, %fd2685}, [%rd236];
	fma.rn.f64 	%fd2686, %fd2683, %fd2682, %fd2684;
	fma.rn.f64 	%fd2687, %fd2686, %fd2682, %fd2685;
	ld.global.nc.v2.f64 	{%fd2688, %fd2689}, [%rd236+16];
	fma.rn.f64 	%fd2690, %fd2687, %fd2682, %fd2688;
	fma.rn.f64 	%fd2691, %fd2690, %fd2682, %fd2689;
	ld.global.nc.v2.f64 	{%fd2692, %fd2693}, [%rd236+32];
	fma.rn.f64 	%fd2694, %fd2691, %fd2682, %fd2692;
	fma.rn.f64 	%fd2695, %fd2694, %fd2682, %fd2693;
	fma.rn.f64 	%fd2696, %fd2695, %fd7015, %fd7015;
	fma.rn.f64 	%fd2697, %fd2695, %fd2682, 0d3FF0000000000000;
	selp.f64 	%fd2698, %fd2697, %fd2696, %p220;
	and.b32  	%r1138, %r2070, 2;
	setp.eq.s32 	%p221, %r1138, 0;
	mov.f64 	%fd2699, 0d0000000000000000;
	sub.f64 	%fd2700, %fd2699, %fd2698;
	selp.f64 	%fd344, %fd2698, %fd2700, %p221;
	@%p203 bra 	$L__BB3_244;
	mov.f64 	%fd2706, 0d0000000000000000;
	mul.rn.f64 	%fd7016, %fd83, %fd2706;
	mov.b32 	%r2071, 0;
	bra.uni 	$L__BB3_246;
$L__BB3_244:
	mul.f64 	%fd2701, %fd83, 0d3FE45F306DC9C883;
	cvt.rni.s32.f64 	%r2071, %fd2701;
	cvt.rn.f64.s32 	%fd2702, %r2071;
	fma.rn.f64 	%fd2703, %fd2702, 0dBFF921FB54442D18, %fd83;
	fma.rn.f64 	%fd2704, %fd2702, 0dBC91A62633145C00, %fd2703;
	fma.rn.f64 	%fd7016, %fd2702, 0dB97B839A252049C0, %fd2704;
	setp.ltu.f64 	%p222, %fd84, 0d41E0000000000000;
	@%p222 bra 	$L__BB3_246;
	{ // callseq 163, 0
	.param .b64 param0;
	st.param.f64 	[param0], %fd83;
	.param .align 16 .b8 retval0[16];
	call.uni (retval0), 
	__internal_trig_reduction_slowpathd, 
	(
	param0
	);
	ld.param.f64 	%fd7016, [retval0];
	ld.param.b32 	%r2071, [retval0+8];
	} // callseq 163
$L__BB3_246:
	setp.neu.f64 	%p223, %fd289, 0d7FF0000000000000;
	shl.b32 	%r1141, %r2071, 6;
	cvt.u64.u32 	%rd237, %r1141;
	and.b64  	%rd238, %rd237, 64;
	add.s64 	%rd240, %rd223, %rd238;
	mul.rn.f64 	%fd2707, %fd7016, %fd7016;
	and.b32  	%r1142, %r2071, 1;
	setp.eq.b32 	%p224, %r1142, 1;
	selp.f64 	%fd2708, 0dBDA8FF8320FD8164, 0d3DE5DB65F9785EBA, %p224;
	ld.global.nc.v2.f64 	{%fd2709, %fd2710}, [%rd240];
	fma.rn.f64 	%fd2711, %fd2708, %fd2707, %fd2709;
	fma.rn.f64 	%fd2712, %fd2711, %fd2707, %fd2710;
	ld.global.nc.v2.f64 	{%fd2713, %fd2714}, [%rd240+16];
	fma.rn.f64 	%fd2715, %fd2712, %fd2707, %fd2713;
	fma.rn.f64 	%fd2716, %fd2715, %fd2707, %fd2714;
	ld.global.nc.v2.f64 	{%fd2717, %fd2718}, [%rd240+32];
	fma.rn.f64 	%fd2719, %fd2716, %fd2707, %fd2717;
	fma.rn.f64 	%fd2720, %fd2719, %fd2707, %fd2718;
	fma.rn.f64 	%fd2721, %fd2720, %fd7016, %fd7016;
	fma.rn.f64 	%fd2722, %fd2720, %fd2707, 0d3FF0000000000000;
	selp.f64 	%fd2723, %fd2722, %fd2721, %p224;
	and.b32  	%r1143, %r2071, 2;
	setp.eq.s32 	%p225, %r1143, 0;
	mov.f64 	%fd2724, 0d0000000000000000;
	sub.f64 	%fd2725, %fd2724, %fd2723;
	selp.f64 	%fd2726, %fd2723, %fd2725, %p225;
	mul.f64 	%fd349, %fd344, %fd2726;
	@%p223 bra 	$L__BB3_248;
	mov.f64 	%fd2732, 0d0000000000000000;
	mul.rn.f64 	%fd7017, %fd288, %fd2732;
	mov.b32 	%r2072, 0;
	bra.uni 	$L__BB3_250;
$L__BB3_248:
	mul.f64 	%fd2727, %fd288, 0d3FE45F306DC9C883;
	cvt.rni.s32.f64 	%r2072, %fd2727;
	cvt.rn.f64.s32 	%fd2728, %r2072;
	fma.rn.f64 	%fd2729, %fd2728, 0dBFF921FB54442D18, %fd288;
	fma.rn.f64 	%fd2730, %fd2728, 0dBC91A62633145C00, %fd2729;
	fma.rn.f64 	%fd7017, %fd2728, 0dB97B839A252049C0, %fd2730;
	setp.ltu.f64 	%p226, %fd289, 0d41E0000000000000;
	@%p226 bra 	$L__BB3_250;
	{ // callseq 164, 0
	.param .b64 param0;
	st.param.f64 	[param0], %fd288;
	.param .align 16 .b8 retval0[16];
	call.uni (retval0), 
	__internal_trig_reduction_slowpathd, 
	(
	param0
	);
	ld.param.f64 	%fd7017, [retval0];
	ld.param.b32 	%r2072, [retval0+8];
	} // callseq 164
$L__BB3_250:
	shl.b32 	%r1146, %r2072, 6;
	cvt.u64.u32 	%rd241, %r1146;
	and.b64  	%rd242, %rd241, 64;
	add.s64 	%rd244, %rd223, %rd242;
	mul.rn.f64 	%fd2733, %fd7017, %fd7017;
	and.b32  	%r1147, %r2072, 1;
	setp.eq.b32 	%p228, %r1147, 1;
	selp.f64 	%fd2734, 0dBDA8FF8320FD8164, 0d3DE5DB65F9785EBA, %p228;
	ld.global.nc.v2.f64 	{%fd2735, %fd2736}, [%rd244];
	fma.rn.f64 	%fd2737, %fd2734, %fd2733, %fd2735;
	fma.rn.f64 	%fd2738, %fd2737, %fd2733, %fd2736;
	ld.global.nc.v2.f64 	{%fd2739, %fd2740}, [%rd244+16];
	fma.rn.f64 	%fd2741, %fd2738, %fd2733, %fd2739;
	fma.rn.f64 	%fd2742, %fd2741, %fd2733, %fd2740;
	ld.global.nc.v2.f64 	{%fd2743, %fd2744}, [%rd244+32];
	fma.rn.f64 	%fd2745, %fd2742, %fd2733, %fd2743;
	fma.rn.f64 	%fd2746, %fd2745, %fd2733, %fd2744;
	fma.rn.f64 	%fd2747, %fd2746, %fd7017, %fd7017;
	fma.rn.f64 	%fd2748, %fd2746, %fd2733, 0d3FF0000000000000;
	selp.f64 	%fd2749, %fd2748, %fd2747, %p228;
	and.b32  	%r1148, %r2072, 2;
	setp.eq.s32 	%p229, %r1148, 0;
	mov.f64 	%fd2750, 0d0000000000000000;
	sub.f64 	%fd2751, %fd2750, %fd2749;
	selp.f64 	%fd354, %fd2749, %fd2751, %p229;
	@%p203 bra 	$L__BB3_252;
	mov.f64 	%fd2757, 0d0000000000000000;
	mul.rn.f64 	%fd7019, %fd83, %fd2757;
	mov.b32 	%r2074, 1;
	bra.uni 	$L__BB3_255;
$L__BB3_252:
	mul.f64 	%fd2752, %fd83, 0d3FE45F306DC9C883;
	cvt.rni.s32.f64 	%r2073, %fd2752;
	cvt.rn.f64.s32 	%fd2753, %r2073;
	fma.rn.f64 	%fd2754, %fd2753, 0dBFF921FB54442D18, %fd83;
	fma.rn.f64 	%fd2755, %fd2753, 0dBC91A62633145C00, %fd2754;
	fma.rn.f64 	%fd7019, %fd2753, 0dB97B839A252049C0, %fd2755;
	setp.ltu.f64 	%p230, %fd84, 0d41E0000000000000;
	@%p230 bra 	$L__BB3_254;
	{ // callseq 165, 0
	.param .b64 param0;
	st.param.f64 	[param0], %fd83;
	.param .align 16 .b8 retval0[16];
	call.uni (retval0), 
	__internal_trig_reduction_slowpathd, 
	(
	param0
	);
	ld.param.f64 	%fd7019, [retval0];
	ld.param.b32 	%r2073, [retval0+8];
	} // callseq 165
$L__BB3_254:
	add.s32 	%r2074, %r2073, 1;
$L__BB3_255:
	shl.b32 	%r1151, %r2074, 6;
	cvt.u64.u32 	%rd245, %r1151;
	and.b64  	%rd246, %rd245, 64;
	add.s64 	%rd248, %rd223, %rd246;
	mul.rn.f64 	%fd2758, %fd7019, %fd7019;
	and.b32  	%r1152, %r2074, 1;
	setp.eq.b32 	%p232, %r1152, 1;
	selp.f64 	%fd2759, 0dBDA8FF8320FD8164, 0d3DE5DB65F9785EBA, %p232;
	ld.global.nc.v2.f64 	{%fd2760, %fd2761}, [%rd248];
	fma.rn.f64 	%fd2762, %fd2759, %fd2758, %fd2760;
	fma.rn.f64 	%fd2763, %fd2762, %fd2758, %fd2761;
	ld.global.nc.v2.f64 	{%fd2764, %fd2765}, [%rd248+16];
	fma.rn.f64 	%fd2766, %fd2763, %fd2758, %fd2764;
	fma.rn.f64 	%fd2767, %fd2766, %fd2758, %fd2765;
	ld.global.nc.v2.f64 	{%fd2768, %fd2769}, [%rd248+32];
	fma.rn.f64 	%fd2770, %fd2767, %fd2758, %fd2768;
	fma.rn.f64 	%fd2771, %fd2770, %fd2758, %fd2769;
	fma.rn.f64 	%fd2772, %fd2771, %fd7019, %fd7019;
	fma.rn.f64 	%fd2773, %fd2771, %fd2758, 0d3FF0000000000000;
	selp.f64 	%fd2774, %fd2773, %fd2772, %p232;
	and.b32  	%r1153, %r2074, 2;
	setp.eq.s32 	%p233, %r1153, 0;
	mov.f64 	%fd2775, 0d0000000000000000;
	sub.f64 	%fd2776, %fd2775, %fd2774;
	selp.f64 	%fd2777, %fd2774, %fd2776, %p233;
	fma.rn.f64 	%fd2778, %fd354, %fd2777, %fd349;
	mul.f64 	%fd360, %fd339, %fd2778;
	@%p211 bra 	$L__BB3_257;
	mov.f64 	%fd2784, 0d0000000000000000;
	mul.rn.f64 	%fd7021, %fd258, %fd2784;
	mov.b32 	%r2076, 1;
	bra.uni 	$L__BB3_260;
$L__BB3_257:
	mul.f64 	%fd2779, %fd258, 0d3FE45F306DC9C883;
	cvt.rni.s32.f64 	%r2075, %fd2779;
	cvt.rn.f64.s32 	%fd2780, %r2075;
	fma.rn.f64 	%fd2781, %fd2780, 0dBFF921FB54442D18, %fd258;
	fma.rn.f64 	%fd2782, %fd2780, 0dBC91A62633145C00, %fd2781;
	fma.rn.f64 	%fd7021, %fd2780, 0dB97B839A252049C0, %fd2782;
	setp.ltu.f64 	%p234, %fd259, 0d41E0000000000000;
	@%p234 bra 	$L__BB3_259;
	{ // callseq 166, 0
	.param .b64 param0;
	st.param.f64 	[param0], %fd258;
	.param .align 16 .b8 retval0[16];
	call.uni (retval0), 
	__internal_trig_reduction_slowpathd, 
	(
	param0
	);
	ld.param.f64 	%fd7021, [retval0];
	ld.param.b32 	%r2075, [retval0+8];
	} // callseq 166
$L__BB3_259:
	add.s32 	%r2076, %r2075, 1;
$L__BB3_260:
	setp.neu.f64 	%p235, %fd267, 0d7FF0000000000000;
	shl.b32 	%r1156, %r2076, 6;
	cvt.u64.u32 	%rd249, %r1156;
	and.b64  	%rd250, %rd249, 64;
	add.s64 	%rd252, %rd223, %rd250;
	mul.rn.f64 	%fd2785, %fd7021, %fd7021;
	and.b32  	%r1157, %r2076, 1;
	setp.eq.b32 	%p236, %r1157, 1;
	selp.f64 	%fd2786, 0dBDA8FF8320FD8164, 0d3DE5DB65F9785EBA, %p236;
	ld.global.nc.v2.f64 	{%fd2787, %fd2788}, [%rd252];
	fma.rn.f64 	%fd2789, %fd2786, %fd2785, %fd2787;
	fma.rn.f64 	%fd2790, %fd2789, %fd2785, %fd2788;
	ld.global.nc.v2.f64 	{%fd2791, %fd2792}, [%rd252+16];
	fma.rn.f64 	%fd2793, %fd2790, %fd2785, %fd2791;
	fma.rn.f64 	%fd2794, %fd2793, %fd2785, %fd2792;
	ld.global.nc.v2.f64 	{%fd2795, %fd2796}, [%rd252+32];
	fma.rn.f64 	%fd2797, %fd2794, %fd2785, %fd2795;
	fma.rn.f64 	%fd2798, %fd2797, %fd2785, %fd2796;
	fma.rn.f64 	%fd2799, %fd2798, %fd7021, %fd7021;
	fma.rn.f64 	%fd2800, %fd2798, %fd2785, 0d3FF0000000000000;
	selp.f64 	%fd2801, %fd2800, %fd2799, %p236;
	and.b32  	%r1158, %r2076, 2;
	setp.eq.s32 	%p237, %r1158, 0;
	mov.f64 	%fd2802, 0d0000000000000000;
	sub.f64 	%fd2803, %fd2802, %fd2801;
	selp.f64 	%fd366, %fd2801, %fd2803, %p237;
	@%p235 bra 	$L__BB3_262;
	mov.f64 	%fd2809, 0d0000000000000000;
	mul.rn.f64 	%fd7023, %fd266, %fd2809;
	mov.b32 	%r2078, 1;
	bra.uni 	$L__BB3_265;
$L__BB3_262:
	mul.f64 	%fd2804, %fd266, 0d3FE45F306DC9C883;
	cvt.rni.s32.f64 	%r2077, %fd2804;
	cvt.rn.f64.s32 	%fd2805, %r2077;
	fma.rn.f64 	%fd2806, %fd2805, 0dBFF921FB54442D18, %fd266;
	fma.rn.f64 	%fd2807, %fd2805, 0dBC91A62633145C00, %fd2806;
	fma.rn.f64 	%fd7023, %fd2805, 0dB97B839A252049C0, %fd2807;
	setp.ltu.f64 	%p238, %fd267, 0d41E0000000000000;
	@%p238 bra 	$L__BB3_264;
	{ // callseq 167, 0
	.param .b64 param0;
	st.param.f64 	[param0], %fd266;
	.param .align 16 .b8 retval0[16];
	call.uni (retval0), 
	__internal_trig_reduction_slowpathd, 
	(
	param0
	);
	ld.param.f64 	%fd7023, [retval0];
	ld.param.b32 	%r2077, [retval0+8];
	} // callseq 167
$L__BB3_264:
	add.s32 	%r2078, %r2077, 1;
$L__BB3_265:
	shl.b32 	%r1161, %r2078, 6;
	cvt.u64.u32 	%rd253, %r1161;
	and.b64  	%rd254, %rd253, 64;
	add.s64 	%rd256, %rd223, %rd254;
	mul.rn.f64 	%fd2810, %fd7023, %fd7023;
	and.b32  	%r1162, %r2078, 1;
	setp.eq.b32 	%p240, %r1162, 1;
	selp.f64 	%fd2811, 0dBDA8FF8320FD8164, 0d3DE5DB65F9785EBA, %p240;
	ld.global.nc.v2.f64 	{%fd2812, %fd2813}, [%rd256];
	fma.rn.f64 	%fd2814, %fd2811, %fd2810, %fd2812;
	fma.rn.f64 	%fd2815, %fd2814, %fd2810, %fd2813;
	ld.global.nc.v2.f64 	{%fd2816, %fd2817}, [%rd256+16];
	fma.rn.f64 	%fd2818, %fd2815, %fd2810, %fd2816;
	fma.rn.f64 	%fd2819, %fd2818, %fd2810, %fd2817;
	ld.global.nc.v2.f64 	{%fd2820, %fd2821}, [%rd256+32];
	fma.rn.f64 	%fd2822, %fd2819, %fd2810, %fd2820;
	fma.rn.f64 	%fd2823, %fd2822, %fd2810, %fd2821;
	fma.rn.f64 	%fd2824, %fd2823, %fd7023, %fd7023;
	fma.rn.f64 	%fd2825, %fd2823, %fd2810, 0d3FF0000000000000;
	selp.f64 	%fd2826, %fd2825, %fd2824, %p240;
	and.b32  	%r1163, %r2078, 2;
	setp.eq.s32 	%p241, %r1163, 0;
	mov.f64 	%fd2827, 0d0000000000000000;
	sub.f64 	%fd2828, %fd2827, %fd2826;
	selp.f64 	%fd2829, %fd2826, %fd2828, %p241;
	mul.f64 	%fd372, %fd366, %fd2829;
	@%p215 bra 	$L__BB3_267;
	mov.f64 	%fd2835, 0d0000000000000000;
	mul.rn.f64 	%fd7024, %fd274, %fd2835;
	mov.b32 	%r2079, 0;
	bra.uni 	$L__BB3_269;
$L__BB3_267:
	mul.f64 	%fd2830, %fd274, 0d3FE45F306DC9C883;
	cvt.rni.s32.f64 	%r2079, %fd2830;
	cvt.rn.f64.s32 	%fd2831, %r2079;
	fma.rn.f64 	%fd2832, %fd2831, 0dBFF921FB54442D18, %fd274;
	fma.rn.f64 	%fd2833, %fd2831, 0dBC91A62633145C00, %fd2832;
	fma.rn.f64 	%fd7024, %fd2831, 0dB97B839A252049C0, %fd2833;
	setp.ltu.f64 	%p242, %fd275, 0d41E0000000000000;
	@%p242 bra 	$L__BB3_269;
	{ // callseq 168, 0
	.param .b64 param0;
	st.param.f64 	[param0], %fd274;
	.param .align 16 .b8 retval0[16];
	call.uni (retval0), 
	__internal_trig_reduction_slowpathd, 
	(
	param0
	);
	ld.param.f64 	%fd7024, [retval0];
	ld.param.b32 	%r2079, [retval0+8];
	} // callseq 168
$L__BB3_269:
	shl.b32 	%r1166, %r2079, 6;
	cvt.u64.u32 	%rd257, %r1166;
	and.b64  	%rd258, %rd257, 64;
	add.s64 	%rd260, %rd223, %rd258;
	mul.rn.f64 	%fd2836, %fd7024, %fd7024;
	and.b32  	%r1167, %r2079, 1;
	setp.eq.b32 	%p244, %r1167, 1;
	selp.f64 	%fd2837, 0dBDA8FF8320FD8164, 0d3DE5DB65F9785EBA, %p244;
	ld.global.nc.v2.f64 	{%fd2838, %fd2839}, [%rd260];
	fma.rn.f64 	%fd2840, %fd2837, %fd2836, %fd2838;
	fma.rn.f64 	%fd2841, %fd2840, %fd2836, %fd2839;
	ld.global.nc.v2.f64 	{%fd2842, %fd2843}, [%rd260+16];
	fma.rn.f64 	%fd2844, %fd2841, %fd2836, %fd2842;
	fma.rn.f64 	%fd2845, %fd2844, %fd2836, %fd2843;
	ld.global.nc.v2.f64 	{%fd2846, %fd2847}, [%rd260+32];
	fma.rn.f64 	%fd2848, %fd2845, %fd2836, %fd2846;
	fma.rn.f64 	%fd2849, %fd2848, %fd2836, %fd2847;
	fma.rn.f64 	%fd2850, %fd2849, %fd7024, %fd7024;
	fma.rn.f64 	%fd2851, %fd2849, %fd2836, 0d3FF0000000000000;
	selp.f64 	%fd2852, %fd2851, %fd2850, %p244;
	and.b32  	%r1168, %r2079, 2;
	setp.eq.s32 	%p245, %r1168, 0;
	mov.f64 	%fd2853, 0d0000000000000000;
	sub.f64 	%fd2854, %fd2853, %fd2852;
	selp.f64 	%fd377, %fd2852, %fd2854, %p245;
	@%p203 bra 	$L__BB3_271;
	mov.f64 	%fd2860, 0d0000000000000000;
	mul.rn.f64 	%fd7025, %fd83, %fd2860;
	mov.b32 	%r2080, 0;
	bra.uni 	$L__BB3_273;
$L__BB3_271:
	mul.f64 	%fd2855, %fd83, 0d3FE45F306DC9C883;
	cvt.rni.s32.f64 	%r2080, %fd2855;
	cvt.rn.f64.s32 	%fd2856, %r2080;
	fma.rn.f64 	%fd2857, %fd2856, 0dBFF921FB54442D18, %fd83;
	fma.rn.f64 	%fd2858, %fd2856, 0dBC91A62633145C00, %fd2857;
	fma.rn.f64 	%fd7025, %fd2856, 0dB97B839A252049C0, %fd2858;
	setp.ltu.f64 	%p246, %fd84, 0d41E0000000000000;
	@%p246 bra 	$L__BB3_273;
	{ // callseq 169, 0
	.param .b64 param0;
	st.param.f64 	[param0], %fd83;
	.param .align 16 .b8 retval0[16];
	call.uni (retval0), 
	__internal_trig_reduction_slowpathd, 
	(
	param0
	);
	ld.param.f64 	%fd7025, [retval0];
	ld.param.b32 	%r2080, [retval0+8];
	} // callseq 169
$L__BB3_273:
	shl.b32 	%r1171, %r2080, 6;
	cvt.u64.u32 	%rd261, %r1171;
	and.b64  	%rd262, %rd261, 64;
	add.s64 	%rd264, %rd223, %rd262;
	mul.rn.f64 	%fd2861, %fd7025, %fd7025;
	and.b32  	%r1172, %r2080, 1;
	setp.eq.b32 	%p248, %r1172, 1;
	selp.f64 	%fd2862, 0dBDA8FF8320FD8164, 0d3DE5DB65F9785EBA, %p248;
	ld.global.nc.v2.f64 	{%fd2863, %fd2864}, [%rd264];
	fma.rn.f64 	%fd2865, %fd2862, %fd2861, %fd2863;
	fma.rn.f64 	%fd2866, %fd2865, %fd2861, %fd2864;
	ld.global.nc.v2.f64 	{%fd2867, %fd2868}, [%rd264+16];
	fma.rn.f64 	%fd2869, %fd2866, %fd2861, %fd2867;
	fma.rn.f64 	%fd2870, %fd2869, %fd2861, %fd2868;
	ld.global.nc.v2.f64 	{%fd2871, %fd2872}, [%rd264+32];
	fma.rn.f64 	%fd2873, %fd2870, %fd2861, %fd2871;
	fma.rn.f64 	%fd2874, %fd2873, %fd2861, %fd2872;
	fma.rn.f64 	%fd2875, %fd2874, %fd7025, %fd7025;
	fma.rn.f64 	%fd2876, %fd2874, %fd2861, 0d3FF0000000000000;
	selp.f64 	%fd2877, %fd2876, %fd2875, %p248;
	and.b32  	%r1173, %r2080, 2;
	setp.eq.s32 	%p249, %r1173, 0;
	mov.f64 	%fd2878, 0d0000000000000000;
	sub.f64 	%fd2879, %fd2878, %fd2877;
	selp.f64 	%fd2880, %fd2877, %fd2879, %p249;
	mul.f64 	%fd382, %fd377, %fd2880;
	@%p223 bra 	$L__BB3_275;
	mov.f64 	%fd2886, 0d0000000000000000;
	mul.rn.f64 	%fd7026, %fd288, %fd2886;
	mov.b32 	%r2081, 0;
	bra.uni 	$L__BB3_277;
$L__BB3_275:
	mul.f64 	%fd2881, %fd288, 0d3FE45F306DC9C883;
	cvt.rni.s32.f64 	%r2081, %fd2881;
	cvt.rn.f64.s32 	%fd2882, %r2081;
	fma.rn.f64 	%fd2883, %fd2882, 0dBFF921FB54442D18, %fd288;
	fma.rn.f64 	%fd2884, %fd2882, 0dBC91A62633145C00, %fd2883;
	fma.rn.f64 	%fd7026, %fd2882, 0dB97B839A252049C0, %fd2884;
	setp.ltu.f64 	%p250, %fd289, 0d41E0000000000000;
	@%p250 bra 	$L__BB3_277;
	{ // callseq 170, 0
	.param .b64 param0;
	st.param.f64 	[param0], %fd288;
	.param .align 16 .b8 retval0[16];
	call.uni (retval0), 
	__internal_trig_reduction_slowpathd, 
	(
	param0
	);
	ld.param.f64 	%fd7026, [retval0];
	ld.param.b32 	%r2081, [retval0+8];
	} // callseq 170
$L__BB3_277:
	setp.neu.f64 	%p251, %fd84, 0d7FF0000000000000;
	shl.b32 	%r1176, %r2081, 6;
	cvt.u64.u32 	%rd265, %r1176;
	and.b64  	%rd266, %rd265, 64;
	add.s64 	%rd268, %rd223, %rd266;
	mul.rn.f64 	%fd2887, %fd7026, %fd7026;
	and.b32  	%r1177, %r2081, 1;
	setp.eq.b32 	%p252, %r1177, 1;
	selp.f64 	%fd2888, 0dBDA8FF8320FD8164, 0d3DE5DB65F9785EBA, %p252;
	ld.global.nc.v2.f64 	{%fd2889, %fd2890}, [%rd268];
	fma.rn.f64 	%fd2891, %fd2888, %fd2887, %fd2889;
	fma.rn.f64 	%fd2892, %fd2891, %fd2887, %fd2890;
	ld.global.nc.v2.f64 	{%fd2893, %fd2894}, [%rd268+16];
	fma.rn.f64 	%fd2895, %fd2892, %fd2887, %fd2893;
	fma.rn.f64 	%fd2896, %fd2895, %fd2887, %fd2894;
	ld.global.nc.v2.f64 	{%fd2897, %fd2898}, [%rd268+32];
	fma.rn.f64 	%fd2899, %fd2896, %fd2887, %fd2897;
	fma.rn.f64 	%fd2900, %fd2899, %fd2887, %fd2898;
	fma.rn.f64 	%fd2901, %fd2900, %fd7026, %fd7026;
	fma.rn.f64 	%fd2902, %fd2900, %fd2887, 0d3FF0000000000000;
	selp.f64 	%fd2903, %fd2902, %fd2901, %p252;
	and.b32  	%r1178, %r2081, 2;
	setp.eq.s32 	%p253, %r1178, 0;
	mov.f64 	%fd2904, 0d0000000000000000;
	sub.f64 	%fd2905, %fd2904, %fd2903;
	selp.f64 	%fd387, %fd2903, %fd2905, %p253;
	@%p251 bra 	$L__BB3_279;
	mov.f64 	%fd2911, 0d0000000000000000;
	mul.rn.f64 	%fd7028, %fd83, %fd2911;
	mov.b32 	%r2083, 1;
	bra.uni 	$L__BB3_282;
$L__BB3_279:
	mul.f64 	%fd2906, %fd83, 0d3FE45F306DC9C883;
	cvt.rni.s32.f64 	%r2082, %fd2906;
	cvt.rn.f64.s32 	%fd2907, %r2082;
	fma.rn.f64 	%fd2908, %fd2907, 0dBFF921FB54442D18, %fd83;
	fma.rn.f64 	%fd2909, %fd2907, 0dBC91A62633145C00, %fd2908;
	fma.rn.f64 	%fd7028, %fd2907, 0dB97B839A252049C0, %fd2909;
	setp.ltu.f64 	%p254, %fd84, 0d41E0000000000000;
	@%p254 bra 	$L__BB3_281;
	{ // callseq 171, 0
	.param .b64 param0;
	st.param.f64 	[param0], %fd83;
	.param .align 16 .b8 retval0[16];
	call.uni (retval0), 
	__internal_trig_reduction_slowpathd, 
	(
	param0
	);
	ld.param.f64 	%fd7028, [retval0];
	ld.param.b32 	%r2082, [retval0+8];
	} // callseq 171
$L__BB3_281:
	add.s32 	%r2083, %r2082, 1;
$L__BB3_282:
	shl.b32 	%r1181, %r2083, 6;
	cvt.u64.u32 	%rd269, %r1181;
	and.b64  	%rd270, %rd269, 64;
	add.s64 	%rd272, %rd223, %rd270;
	mul.rn.f64 	%fd2912, %fd7028, %fd7028;
	and.b32  	%r1182, %r2083, 1;
	setp.eq.b32 	%p256, %r1182, 1;
	selp.f64 	%fd2913, 0dBDA8FF8320FD8164, 0d3DE5DB65F9785EBA, %p256;
	ld.global.nc.v2.f64 	{%fd2914, %fd2915}, [%rd272];
	fma.rn.f64 	%fd2916, %fd2913, %fd2912, %fd2914;
	fma.rn.f64 	%fd2917, %fd2916, %fd2912, %fd2915;
	ld.global.nc.v2.f64 	{%fd2918, %fd2919}, [%rd272+16];
	fma.rn.f64 	%fd2920, %fd2917, %fd2912, %fd2918;
	fma.rn.f64 	%fd2921, %fd2920, %fd2912, %fd2919;
	ld.global.nc.v2.f64 	{%fd2922, %fd2923}, [%rd272+32];
	fma.rn.f64 	%fd2924, %fd2921, %fd2912, %fd2922;
	fma.rn.f64 	%fd2925, %fd2924, %fd2912, %fd2923;
	fma.rn.f64 	%fd2926, %fd2925, %fd7028, %fd7028;
	fma.rn.f64 	%fd2927, %fd2925, %fd2912, 0d3FF0000000000000;
	selp.f64 	%fd2928, %fd2927, %fd2926, %p256;
	and.b32  	%r1183, %r2083, 2;
	setp.eq.s32 	%p257, %r1183, 0;
	mov.f64 	%fd2929, 0d0000000000000000;
	sub.f64 	%fd2930, %fd2929, %fd2928;
	selp.f64 	%fd2931, %fd2928, %fd2930, %p257;
	fma.rn.f64 	%fd2932, %fd387, %fd2931, %fd382;
	mul.f64 	%fd2933, %fd372, %fd2932;
	mul.f64 	%fd2934, %fd3, %fd2933;
	fma.rn.f64 	%fd393, %fd360, 0d0000000000000000, %fd2934;
	@%p235 bra 	$L__BB3_284;
	mov.f64 	%fd2940, 0d0000000000000000;
	mul.rn.f64 	%fd7029, %fd266, %fd2940;
	mov.b32 	%r2084, 0;
	bra.uni 	$L__BB3_286;
$L__BB3_284:
	mul.f64 	%fd2935, %fd266, 0d3FE45F306DC9C883;
	cvt.rni.s32.f64 	%r2084, %fd2935;
	cvt.rn.f64.s32 	%fd2936, %r2084;
	fma.rn.f64 	%fd2937, %fd2936, 0dBFF921FB54442D18, %fd266;
	fma.rn.f64 	%fd2938, %fd2936, 0dBC91A62633145C00, %fd2937;
	fma.rn.f64 	%fd7029, %fd2936, 0dB97B839A252049C0, %fd2938;
	setp.ltu.f64 	%p258, %fd267, 0d41E0000000000000;
	@%p258 bra 	$L__BB3_286;
	{ // callseq 172, 0
	.param .b64 param0;
	st.param.f64 	[param0], %fd266;
	.param .align 16 .b8 retval0[16];
	call.uni (retval0), 
	__internal_trig_reduction_slowpathd, 
	(
	param0
	);
	ld.param.f64 	%fd7029, [retval0];
	ld.param.b32 	%r2084, [retval0+8];
	} // callseq 172
$L__BB3_286:
	setp.neu.f64 	%p259, %fd275, 0d7FF0000000000000;
	shl.b32 	%r1186, %r2084, 6;
	cvt.u64.u32 	%rd273, %r1186;
	and.b64  	%rd274, %rd273, 64;
	add.s64 	%rd276, %rd223, %rd274;
	mul.rn.f64 	%fd2941, %fd7029, %fd7029;
	and.b32  	%r1187, %r2084, 1;
	setp.eq.b32 	%p260, %r1187, 1;
	selp.f64 	%fd2942, 0dBDA8FF8320FD8164, 0d3DE5DB65F9785EBA, %p260;
	ld.global.nc.v2.f64 	{%fd2943, %fd2944}, [%rd276];
	fma.rn.f64 	%fd2945, %fd2942, %fd2941, %fd2943;
	fma.rn.f64 	%fd2946, %fd2945, %fd2941, %fd2944;
	ld.global.nc.v2.f64 	{%fd2947, %fd2948}, [%rd276+16];
	fma.rn.f64 	%fd2949, %fd2946, %fd2941, %fd2947;
	fma.rn.f64 	%fd2950, %fd2949, %fd2941, %fd2948;
	ld.global.nc.v2.f64 	{%fd2951, %fd2952}, [%rd276+32];
	fma.rn.f64 	%fd2953, %fd2950, %fd2941, %fd2951;
	fma.rn.f64 	%fd2954, %fd2953, %fd2941, %fd2952;
	fma.rn.f64 	%fd2955, %fd2954, %fd7029, %fd7029;
	fma.rn.f64 	%fd2956, %fd2954, %fd2941, 0d3FF0000000000000;
	selp.f64 	%fd2957, %fd2956, %fd2955, %p260;
	and.b32  	%r1188, %r2084, 2;
	setp.eq.s32 	%p261, %r1188, 0;
	mov.f64 	%fd2958, 0d0000000000000000;
	sub.f64 	%fd2959, %fd2958, %fd2957;
	selp.f64 	%fd398, %fd2957, %fd2959, %p261;
	@%p259 bra 	$L__BB3_288;
	mov.f64 	%fd2965, 0d0000000000000000;
	mul.rn.f64 	%fd7030, %fd274, %fd2965;
	mov.b32 	%r2085, 0;
	bra.uni 	$L__BB3_290;
$L__BB3_288:
	mul.f64 	%fd2960, %fd274, 0d3FE45F306DC9C883;
	cvt.rni.s32.f64 	%r2085, %fd2960;
	cvt.rn.f64.s32 	%fd2961, %r2085;
	fma.rn.f64 	%fd2962, %fd2961, 0dBFF921FB54442D18, %fd274;
	fma.rn.f64 	%fd2963, %fd2961, 0dBC91A62633145C00, %fd2962;
	fma.rn.f64 	%fd7030, %fd2961, 0dB97B839A252049C0, %fd2963;
	setp.ltu.f64 	%p262, %fd275, 0d41E0000000000000;
	@%p262 bra 	$L__BB3_290;
	{ // callseq 173, 0
	.param .b64 param0;
	st.param.f64 	[param0], %fd274;
	.param .align 16 .b8 retval0[16];
	call.uni (retval0), 
	__internal_trig_reduction_slowpathd, 
	(
	param0
	);
	ld.param.f64 	%fd7030, [retval0];
	ld.param.b32 	%r2085, [retval0+8];
	} // callseq 173
$L__BB3_290:
	setp.neu.f64 	%p263, %fd84, 0d7FF0000000000000;
	shl.b32 	%r1191, %r2085, 6;
	cvt.u64.u32 	%rd277, %r1191;
	and.b64  	%rd278, %rd277, 64;
	add.s64 	%rd280, %rd223, %rd278;
	mul.rn.f64 	%fd2966, %fd7030, %fd7030;
	and.b32  	%r1192, %r2085, 1;
	setp.eq.b32 	%p264, %r1192, 1;
	selp.f64 	%fd2967, 0dBDA8FF8320FD8164, 0d3DE5DB65F9785EBA, %p264;
	ld.global.nc.v2.f64 	{%fd2968, %fd2969}, [%rd280];
	fma.rn.f64 	%fd2970, %fd2967, %fd2966, %fd2968;
	fma.rn.f64 	%fd2971, %fd2970, %fd2966, %fd2969;
	ld.global.nc.v2.f64 	{%fd2972, %fd2973}, [%rd280+16];
	fma.rn.f64 	%fd2974, %fd2971, %fd2966, %fd2972;
	fma.rn.f64 	%fd2975, %fd2974, %fd2966, %fd2973;
	ld.global.nc.v2.f64 	{%fd2976, %fd2977}, [%rd280+32];
	fma.rn.f64 	%fd2978, %fd2975, %fd2966, %fd2976;
	fma.rn.f64 	%fd2979, %fd2978, %fd2966, %fd2977;
	fma.rn.f64 	%fd2980, %fd2979, %fd7030, %fd7030;
	fma.rn.f64 	%fd2981, %fd2979, %fd2966, 0d3FF0000000000000;
	selp.f64 	%fd2982, %fd2981, %fd2980, %p264;
	and.b32  	%r1193, %r2085, 2;
	setp.eq.s32 	%p265, %r1193, 0;
	mov.f64 	%fd2983, 0d0000000000000000;
	sub.f64 	%fd2984, %fd2983, %fd2982;
	selp.f64 	%fd403, %fd2982, %fd2984, %p265;
	@%p263 bra 	$L__BB3_292;
	mov.f64 	%fd2990, 0d0000000000000000;
	mul.rn.f64 	%fd7032, %fd83, %fd2990;
	mov.b32 	%r2087, 1;
	bra.uni 	$L__BB3_295;
$L__BB3_292:
	mul.f64 	%fd2985, %fd83, 0d3FE45F306DC9C883;
	cvt.rni.s32.f64 	%r2086, %fd2985;
	cvt.rn.f64.s32 	%fd2986, %r2086;
	fma.rn.f64 	%fd2987, %fd2986, 0dBFF921FB54442D18, %fd83;
	fma.rn.f64 	%fd2988, %fd2986, 0dBC91A62633145C00, %fd2987;
	fma.rn.f64 	%fd7032, %fd2986, 0dB97B839A252049C0, %fd2988;
	setp.ltu.f64 	%p266, %fd84, 0d41E0000000000000;
	@%p266 bra 	$L__BB3_294;
	{ // callseq 174, 0
	.param .b64 param0;
	st.param.f64 	[param0], %fd83;
	.param .align 16 .b8 retval0[16];
	call.uni (retval0), 
	__internal_trig_reduction_slowpathd, 
	(
	param0
	);
	ld.param.f64 	%fd7032, [retval0];
	ld.param.b32 	%r2086, [retval0+8];
	} // callseq 174
$L__BB3_294:
	add.s32 	%r2087, %r2086, 1;
$L__BB3_295:
	setp.neu.f64 	%p267, %fd289, 0d7FF0000000000000;
	shl.b32 	%r1196, %r2087, 6;
	cvt.u64.u32 	%rd281, %r1196;
	and.b64  	%rd282, %rd281, 64;
	add.s64 	%rd284, %rd223, %rd282;
	mul.rn.f64 	%fd2991, %fd7032, %fd7032;
	and.b32  	%r1197, %r2087, 1;
	setp.eq.b32 	%p268, %r1197, 1;
	selp.f64 	%fd2992, 0dBDA8FF8320FD8164, 0d3DE5DB65F9785EBA, %p268;
	ld.global.nc.v2.f64 	{%fd2993, %fd2994}, [%rd284];
	fma.rn.f64 	%fd2995, %fd2992, %fd2991, %fd2993;
	fma.rn.f64 	%fd2996, %fd2995, %fd2991, %fd2994;
	ld.global.nc.v2.f64 	{%fd2997, %fd2998}, [%rd284+16];
	fma.rn.f64 	%fd2999, %fd2996, %fd2991, %fd2997;
	fma.rn.f64 	%fd3000, %fd2999, %fd2991, %fd2998;
	ld.global.nc.v2.f64 	{%fd3001, %fd3002}, [%rd284+32];
	fma.rn.f64 	%fd3003, %fd3000, %fd2991, %fd3001;
	fma.rn.f64 	%fd3004, %fd3003, %fd2991, %fd3002;
	fma.rn.f64 	%fd3005, %fd3004, %fd7032, %fd7032;
	fma.rn.f64 	%fd3006, %fd3004, %fd2991, 0d3FF0000000000000;
	selp.f64 	%fd3007, %fd3006, %fd3005, %p268;
	and.b32  	%r1198, %r2087, 2;
	setp.eq.s32 	%p269, %r1198, 0;
	mov.f64 	%fd3008, 0d0000000000000000;
	sub.f64 	%fd3009, %fd3008, %fd3007;
	selp.f64 	%fd3010, %fd3007, %fd3009, %p269;
	mul.f64 	%fd409, %fd403, %fd3010;
	@%p267 bra 	$L__BB3_297;
	mov.f64 	%fd3016, 0d0000000000000000;
	mul.rn.f64 	%fd7033, %fd288, %fd3016;
	mov.b32 	%r2088, 0;
	bra.uni 	$L__BB3_299;
$L__BB3_297:
	mul.f64 	%fd3011, %fd288, 0d3FE45F306DC9C883;
	cvt.rni.s32.f64 	%r2088, %fd3011;
	cvt.rn.f64.s32 	%fd3012, %r2088;
	fma.rn.f64 	%fd3013, %fd3012, 0dBFF921FB54442D18, %fd288;
	fma.rn.f64 	%fd3014, %fd3012, 0dBC91A62633145C00, %fd3013;
	fma.rn.f64 	%fd7033, %fd3012, 0dB97B839A252049C0, %fd3014;
	setp.ltu.f64 	%p270, %fd289, 0d41E0000000000000;
	@%p270 bra 	$L__BB3_299;
	{ // callseq 175, 0
	.param .b64 param0;
	st.param.f64 	[param0], %fd288;
	.param .align 16 .b8 retval0[16];
	call.uni (retval0), 
	__internal_trig_reduction_slowpathd, 
	(
	param0
	);
	ld.param.f64 	%fd7033, [retval0];
	ld.param.b32 	%r2088, [retval0+8];
	} // callseq 175
$L__BB3_299:
	setp.neu.f64 	%p271, %fd84, 0d7FF0000000000000;
	shl.b32 	%r1201, %r2088, 6;
	cvt.u64.u32 	%rd285, %r1201;
	and.b64  	%rd286, %rd285, 64;
	add.s64 	%rd288, %rd223, %rd286;
	mul.rn.f64 	%fd3017, %fd7033, %fd7033;
	and.b32  	%r1202, %r2088, 1;
	setp.eq.b32 	%p272, %r1202, 1;
	selp.f64 	%fd3018, 0dBDA8FF8320FD8164, 0d3DE5DB65F9785EBA, %p272;
	ld.global.nc.v2.f64 	{%fd3019, %fd3020}, [%rd288];
	fma.rn.f64 	%fd3021, %fd3018, %fd3017, %fd3019;
	fma.rn.f64 	%fd3022, %fd3021, %fd3017, %fd3020;
	ld.global.nc.v2.f64 	{%fd3023, %fd3024}, [%rd288+16];
	fma.rn.f64 	%fd3025, %fd3022, %fd3017, %fd3023;
	fma.rn.f64 	%fd3026, %fd3025, %fd3017, %fd3024;
	ld.global.nc.v2.f64 	{%fd3027, %fd3028}, [%rd288+32];
	fma.rn.f64 	%fd3029, %fd3026, %fd3017, %fd3027;
	fma.rn.f64 	%fd3030, %fd3029, %fd3017, %fd3028;
	fma.rn.f64 	%fd3031, %fd3030, %fd7033, %fd7033;
	fma.rn.f64 	%fd3032, %fd3030, %fd3017, 0d3FF0000000000000;
	selp.f64 	%fd3033, %fd3032, %fd3031, %p272;
	and.b32  	%r1203, %r2088, 2;
	setp.eq.s32 	%p273, %r1203, 0;
	mov.f64 	%fd3034, 0d0000000000000000;
	sub.f64 	%fd3035, %fd3034, %fd3033;
	selp.f64 	%fd414, %fd3033, %fd3035, %p273;
	@%p271 bra 	$L__BB3_301;
	mov.f64 	%fd3041, 0d0000000000000000;
	mul.rn.f64 	%fd7034, %fd83, %fd3041;
	mov.b32 	%r2089, 0;
	bra.uni 	$L__BB3_303;
$L__BB3_301:
	mul.f64 	%fd3036, %fd83, 0d3FE45F306DC9C883;
	cvt.rni.s32.f64 	%r2089, %fd3036;
	cvt.rn.f64.s32 	%fd3037, %r2089;
	fma.rn.f64 	%fd3038, %fd3037, 0dBFF921FB54442D18, %fd83;
	fma.rn.f64 	%fd3039, %fd3037, 0dBC91A62633145C00, %fd3038;
	fma.rn.f64 	%fd7034, %fd3037, 0dB97B839A252049C0, %fd3039;
	setp.ltu.f64 	%p274, %fd84, 0d41E0000000000000;
	@%p274 bra 	$L__BB3_303;
	{ // callseq 176, 0
	.param .b64 param0;
	st.param.f64 	[param0], %fd83;
	.param .align 16 .b8 retval0[16];
	call.uni (retval0), 
	__internal_trig_reduction_slowpathd, 
	(
	param0
	);
	ld.param.f64 	%fd7034, [retval0];
	ld.param.b32 	%r2089, [retval0+8];
	} // callseq 176
$L__BB3_303:
	shl.b32 	%r1206, %r2089, 6;
	cvt.u64.u32 	%rd289, %r1206;
	and.b64  	%rd290, %rd289, 64;
	add.s64 	%rd292, %rd223, %rd290;
	mul.rn.f64 	%fd3042, %fd7034, %fd7034;
	and.b32  	%r1207, %r2089, 1;
	setp.eq.b32 	%p275, %r1207, 1;
	selp.f64 	%fd3043, 0dBDA8FF8320FD8164, 0d3DE5DB65F9785EBA, %p275;
	ld.global.nc.v2.f64 	{%fd3044, %fd3045}, [%rd292];
	fma.rn.f64 	%fd3046, %fd3043, %fd3042, %fd3044;
	fma.rn.f64 	%fd3047, %fd3046, %fd3042, %fd3045;
	ld.global.nc.v2.f64 	{%fd3048, %fd3049}, [%rd292+16];
	fma.rn.f64 	%fd3050, %fd3047, %fd3042, %fd3048;
	fma.rn.f64 	%fd3051, %fd3050, %fd3042, %fd3049;
	ld.global.nc.v2.f64 	{%fd3052, %fd3053}, [%rd292+32];
	fma.rn.f64 	%fd3054, %fd3051, %fd3042, %fd3052;
	fma.rn.f64 	%fd3055, %fd3054, %fd3042, %fd3053;
	fma.rn.f64 	%fd3056, %fd3055, %fd7034, %fd7034;
	fma.rn.f64 	%fd3057, %fd3055, %fd3042, 0d3FF0000000000000;
	selp.f64 	%fd3058, %fd3057, %fd3056, %p275;
	and.b32  	%r1208, %r2089, 2;
	setp.eq.s32 	%p276, %r1208, 0;
	mov.f64 	%fd3059, 0d0000000000000000;
	sub.f64 	%fd3060, %fd3059, %fd3058;
	selp.f64 	%fd3061, %fd3058, %fd3060, %p276;
	mul.f64 	%fd3062, %fd414, %fd3061;
	sub.f64 	%fd3063, %fd409, %fd3062;
	mul.f64 	%fd3064, %fd398, %fd3063;
	fma.rn.f64 	%fd3065, %fd3, %fd3064, %fd393;
	mul.f64 	%fd3066, %fd334, %fd3065;
	div.rn.f64 	%fd3067, %fd3066, %fd11;
	sub.f64 	%fd3068, %fd329, %fd3067;
	add.f64 	%fd3069, %fd221, %fd3068;
	st.shared.f64 	[%r5], %fd3069;
	bar.sync 	0;
	ld.shared.f64 	%fd419, [%r6];
	bar.sync 	0;
	ld.global.f64 	%fd3070, [%rd862];
	mul.f64 	%fd420, %fd3070, %fd5;
	bar.sync 	0;
	ld.global.f64 	%fd421, [%rd862];
	ld.global.f64 	%fd422, [%rd863];
	abs.f64 	%fd423, %fd422;
	setp.neu.f64 	%p277, %fd423, 0d7FF0000000000000;
	@%p277 bra 	$L__BB3_305;
	mov.f64 	%fd3076, 0d0000000000000000;
	mul.rn.f64 	%fd7035, %fd422, %fd3076;
	mov.b32 	%r2090, 0;
	bra.uni 	$L__BB3_307;
$L__BB3_305:
	mul.f64 	%fd3071, %fd422, 0d3FE45F306DC9C883;
	cvt.rni.s32.f64 	%r2090, %fd3071;
	cvt.rn.f64.s32 	%fd3072, %r2090;
	fma.rn.f64 	%fd3073, %fd3072, 0dBFF921FB54442D18, %fd422;
	fma.rn.f64 	%fd3074, %fd3072, 0dBC91A62633145C00, %fd3073;
	fma.rn.f64 	%fd7035, %fd3072, 0dB97B839A252049C0, %fd3074;
	setp.ltu.f64 	%p278, %fd423, 0d41E0000000000000;
	@%p278 bra 	$L__BB3_307;
	{ // callseq 177, 0
	.param .b64 param0;
	st.param.f64 	[param0], %fd422;
	.param .align 16 .b8 retval0[16];
	call.uni (retval0), 
	__internal_trig_reduction_slowpathd, 
	(
	param0
	);
	ld.param.f64 	%fd7035, [retval0];
	ld.param.b32 	%r2090, [retval0+8];
	} // callseq 177
$L__BB3_307:
	shl.b32 	%r1211, %r2090, 6;
	cvt.u64.u32 	%rd293, %r1211;
	and.b64  	%rd294, %rd293, 64;
	add.s64 	%rd296, %rd223, %rd294;
	mul.rn.f64 	%fd3077, %fd7035, %fd7035;
	and.b32  	%r1212, %r2090, 1;
	setp.eq.b32 	%p279, %r1212, 1;
	selp.f64 	%fd3078, 0dBDA8FF8320FD8164, 0d3DE5DB65F9785EBA, %p279;
	ld.global.nc.v2.f64 	{%fd3079, %fd3080}, [%rd296];
	fma.rn.f64 	%fd3081, %fd3078, %fd3077, %fd3079;
	fma.rn.f64 	%fd3082, %fd3081, %fd3077, %fd3080;
	ld.global.nc.v2.f64 	{%fd3083, %fd3084}, [%rd296+16];
	fma.rn.f64 	%fd3085, %fd3082, %fd3077, %fd3083;
	fma.rn.f64 	%fd3086, %fd3085, %fd3077, %fd3084;
	ld.global.nc.v2.f64 	{%fd3087, %fd3088}, [%rd296+32];
	fma.rn.f64 	%fd3089, %fd3086, %fd3077, %fd3087;
	fma.rn.f64 	%fd3090, %fd3089, %fd3077, %fd3088;
	fma.rn.f64 	%fd3091, %fd3090, %fd7035, %fd7035;
	fma.rn.f64 	%fd3092, %fd3090, %fd3077, 0d3FF0000000000000;
	selp.f64 	%fd3093, %fd3092, %fd3091, %p279;
	and.b32  	%r1213, %r2090, 2;
	setp.eq.s32 	%p280, %r1213, 0;
	mov.f64 	%fd3094, 0d0000000000000000;
	sub.f64 	%fd3095, %fd3094, %fd3093;
	selp.f64 	%fd428, %fd3093, %fd3095, %p280;
	ld.global.f64 	%fd429, [%rd863+40000];
	abs.f64 	%fd430, %fd429;
	setp.neu.f64 	%p281, %fd430, 0d7FF0000000000000;
	@%p281 bra 	$L__BB3_309;
	mov.f64 	%fd3101, 0d0000000000000000;
	mul.rn.f64 	%fd7037, %fd429, %fd3101;
	mov.b32 	%r2092, 1;
	bra.uni 	$L__BB3_312;
$L__BB3_309:
	mul.f64 	%fd3096, %fd429, 0d3FE45F306DC9C883;
	cvt.rni.s32.f64 	%r2091, %fd3096;
	cvt.rn.f64.s32 	%fd3097, %r2091;
	fma.rn.f64 	%fd3098, %fd3097, 0dBFF921FB54442D18, %fd429;
	fma.rn.f64 	%fd3099, %fd3097, 0dBC91A62633145C00, %fd3098;
	fma.rn.f64 	%fd7037, %fd3097, 0dB97B839A252049C0, %fd3099;
	setp.ltu.f64 	%p282, %fd430, 0d41E0000000000000;
	@%p282 bra 	$L__BB3_311;
	{ // callseq 178, 0
	.param .b64 param0;
	st.param.f64 	[param0], %fd429;
	.param .align 16 .b8 retval0[16];
	call.uni (retval0), 
	__internal_trig_reduction_slowpathd, 
	(
	param0
	);
	ld.param.f64 	%fd7037, [retval0];
	ld.param.b32 	%r2091, [retval0+8];
	} // callseq 178
$L__BB3_311:
	add.s32 	%r2092, %r2091, 1;
$L__BB3_312:
	setp.neu.f64 	%p283, %fd430, 0d7FF0000000000000;
	shl.b32 	%r1216, %r2092, 6;
	cvt.u64.u32 	%rd297, %r1216;
	and.b64  	%rd298, %rd297, 64;
	add.s64 	%rd300, %rd223, %rd298;
	mul.rn.f64 	%fd3102, %fd7037, %fd7037;
	and.b32  	%r1217, %r2092, 1;
	setp.eq.b32 	%p284, %r1217, 1;
	selp.f64 	%fd3103, 0dBDA8FF8320FD8164, 0d3DE5DB65F9785EBA, %p284;
	ld.global.nc.v2.f64 	{%fd3104, %fd3105}, [%rd300];
	fma.rn.f64 	%fd3106, %fd3103, %fd3102, %fd3104;
	fma.rn.f64 	%fd3107, %fd3106, %fd3102, %fd3105;
	ld.global.nc.v2.f64 	{%fd3108, %fd3109}, [%rd300+16];
	fma.rn.f64 	%fd3110, %fd3107, %fd3102, %fd3108;
	fma.rn.f64 	%fd3111, %fd3110, %fd3102, %fd3109;
	ld.global.nc.v2.f64 	{%fd3112, %fd3113}, [%rd300+32];
	fma.rn.f64 	%fd3114, %fd3111, %fd3102, %fd3112;
	fma.rn.f64 	%fd3115, %fd3114, %fd3102, %fd3113;
	fma.rn.f64 	%fd3116, %fd3115, %fd7037, %fd7037;
	fma.rn.f64 	%fd3117, %fd3115, %fd3102, 0d3FF0000000000000;
	selp.f64 	%fd3118, %fd3117, %fd3116, %p284;
	and.b32  	%r1218, %r2092, 2;
	setp.eq.s32 	%p285, %r1218, 0;
	mov.f64 	%fd3119, 0d0000000000000000;
	sub.f64 	%fd3120, %fd3119, %fd3118;
	selp.f64 	%fd3121, %fd3118, %fd3120, %p285;
	mul.f64 	%fd436, %fd428, %fd3121;
	@%p283 bra 	$L__BB3_314;
	mov.f64 	%fd3127, 0d0000000000000000;
	mul.rn.f64 	%fd7038, %fd429, %fd3127;
	mov.b32 	%r2093, 0;
	bra.uni 	$L__BB3_316;
$L__BB3_314:
	mul.f64 	%fd3122, %fd429, 0d3FE45F306DC9C883;
	cvt.rni.s32.f64 	%r2093, %fd3122;
	cvt.rn.f64.s32 	%fd3123, %r2093;
	fma.rn.f64 	%fd3124, %fd3123, 0dBFF921FB54442D18, %fd429;
	fma.rn.f64 	%fd3125, %fd3123, 0dBC91A62633145C00, %fd3124;
	fma.rn.f64 	%fd7038, %fd3123, 0dB97B839A252049C0, %fd3125;
	setp.ltu.f64 	%p286, %fd430, 0d41E0000000000000;
	@%p286 bra 	$L__BB3_316;
	{ // callseq 179, 0
	.param .b64 param0;
	st.param.f64 	[param0], %fd429;
	.param .align 16 .b8 retval0[16];
	call.uni (retval0), 
	__internal_trig_reduction_slowpathd, 
	(
	param0
	);
	ld.param.f64 	%fd7038, [retval0];
	ld.param.b32 	%r2093, [retval0+8];
	} // callseq 179
$L__BB3_316:
	setp.neu.f64 	%p287, %fd423, 0d7FF0000000000000;
	shl.b32 	%r1221, %r2093, 6;
	cvt.u64.u32 	%rd301, %r1221;
	and.b64  	%rd302, %rd301, 64;
	add.s64 	%rd304, %rd223, %rd302;
	mul.rn.f64 	%fd3128, %fd7038, %fd7038;
	and.b32  	%r1222, %r2093, 1;
	setp.eq.b32 	%p288, %r1222, 1;
	selp.f64 	%fd3129, 0dBDA8FF8320FD8164, 0d3DE5DB65F9785EBA, %p288;
	ld.global.nc.v2.f64 	{%fd3130, %fd3131}, [%rd304];
	fma.rn.f64 	%fd3132, %fd3129, %fd3128, %fd3130;
	fma.rn.f64 	%fd3133, %fd3132, %fd3128, %fd3131;
	ld.global.nc.v2.f64 	{%fd3134, %fd3135}, [%rd304+16];
	fma.rn.f64 	%fd3136, %fd3133, %fd3128, %fd3134;
	fma.rn.f64 	%fd3137, %fd3136, %fd3128, %fd3135;
	ld.global.nc.v2.f64 	{%fd3138, %fd3139}, [%rd304+32];
	fma.rn.f64 	%fd3140, %fd3137, %fd3128, %fd3138;
	fma.rn.f64 	%fd3141, %fd3140, %fd3128, %fd3139;
	fma.rn.f64 	%fd3142, %fd3141, %fd7038, %fd7038;
	fma.rn.f64 	%fd3143, %fd3141, %fd3128, 0d3FF0000000000000;
	selp.f64 	%fd3144, %fd3143, %fd3142, %p288;
	and.b32  	%r1223, %r2093, 2;
	setp.eq.s32 	%p289, %r1223, 0;
	mov.f64 	%fd3145, 0d0000000000000000;
	sub.f64 	%fd3146, %fd3145, %fd3144;
	selp.f64 	%fd3147, %fd3144, %fd3146, %p289;
	mul.f64 	%fd3148, %fd428, %fd3147;
	mul.f64 	%fd3149, %fd6935, %fd3148;
	fma.rn.f64 	%fd441, %fd6934, %fd436, %fd3149;
	@%p287 bra 	$L__BB3_318;
	mov.f64 	%fd3155, 0d0000000000000000;
	mul.rn.f64 	%fd7040, %fd422, %fd3155;
	mov.b32 	%r2095, 1;
	bra.uni 	$L__BB3_321;
$L__BB3_318:
	mul.f64 	%fd3150, %fd422, 0d3FE45F306DC9C883;
	cvt.rni.s32.f64 	%r2094, %fd3150;
	cvt.rn.f64.s32 	%fd3151, %r2094;
	fma.rn.f64 	%fd3152, %fd3151, 0dBFF921FB54442D18, %fd422;
	fma.rn.f64 	%fd3153, %fd3151, 0dBC91A62633145C00, %fd3152;
	fma.rn.f64 	%fd7040, %fd3151, 0dB97B839A252049C0, %fd3153;
	setp.ltu.f64 	%p290, %fd423, 0d41E0000000000000;
	@%p290 bra 	$L__BB3_320;
	{ // callseq 180, 0
	.param .b64 param0;
	st.param.f64 	[param0], %fd422;
	.param .align 16 .b8 retval0[16];
	call.uni (retval0), 
	__internal_trig_reduction_slowpathd, 
	(
	param0
	);
	ld.param.f64 	%fd7040, [retval0];
	ld.param.b32 	%r2094, [retval0+8];
	} // callseq 180
$L__BB3_320:
	add.s32 	%r2095, %r2094, 1;
$L__BB3_321:
	shl.b32 	%r1226, %r2095, 6;
	cvt.u64.u32 	%rd305, %r1226;
	and.b64  	%rd306, %rd305, 64;
	add.s64 	%rd308, %rd223, %rd306;
	mul.rn.f64 	%fd3156, %fd7040, %fd7040;
	and.b32  	%r1227, %r2095, 1;
	setp.eq.b32 	%p291, %r1227, 1;
	selp.f64 	%fd3157, 0dBDA8FF8320FD8164, 0d3DE5DB65F9785EBA, %p291;
	ld.global.nc.v2.f64 	{%fd3158, %fd3159}, [%rd308];
	fma.rn.f64 	%fd3160, %fd3157, %fd3156, %fd3158;
	fma.rn.f64 	%fd3161, %fd3160, %fd3156, %fd3159;
	ld.global.nc.v2.f64 	{%fd3162, %fd3163}, [%rd308+16];
	fma.rn.f64 	%fd3164, %fd3161, %fd3156, %fd3162;
	fma.rn.f64 	%fd3165, %fd3164, %fd3156, %fd3163;
	ld.global.nc.v2.f64 	{%fd3166, %fd3167}, [%rd308+32];
	fma.rn.f64 	%fd3168, %fd3165, %fd3156, %fd3166;
	fma.rn.f64 	%fd3169, %fd3168, %fd3156, %fd3167;
	fma.rn.f64 	%fd3170, %fd3169, %fd7040, %fd7040;
	fma.rn.f64 	%fd3171, %fd3169, %fd3156, 0d3FF0000000000000;
	selp.f64 	%fd3172, %fd3171, %fd3170, %p291;
	and.b32  	%r1228, %r2095, 2;
	setp.eq.s32 	%p292, %r1228, 0;
	mov.f64 	%fd3173, 0d0000000000000000;
	sub.f64 	%fd3174, %fd3173, %fd3172;
	selp.f64 	%fd3175, %fd3172, %fd3174, %p292;
	fma.rn.f64 	%fd3176, %fd6936, %fd3175, %fd441;
	mul.f64 	%fd447, %fd421, %fd3176;
	bar.sync 	0;
	mul.f64 	%fd3177, %fd420, %fd6;
	div.rn.f64 	%fd3178, %fd3177, %fd7;
	sqrt.rn.f64 	%fd3179, %fd3178;
	bar.sync 	0;
	mul.f64 	%fd448, %fd9, %fd3179;
	abs.f64 	%fd449, %fd447;
	setp.neu.f64 	%p293, %fd449, 0d7FF0000000000000;
	@%p293 bra 	$L__BB3_323;
	mov.f64 	%fd3185, 0d0000000000000000;
	mul.rn.f64 	%fd7042, %fd447, %fd3185;
	mov.b32 	%r2097, 1;
	bra.uni 	$L__BB3_326;
$L__BB3_323:
	mul.f64 	%fd3180, %fd447, 0d3FE45F306DC9C883;
	cvt.rni.s32.f64 	%r2096, %fd3180;
	cvt.rn.f64.s32 	%fd3181, %r2096;
	fma.rn.f64 	%fd3182, %fd3181, 0dBFF921FB54442D18, %fd447;
	fma.rn.f64 	%fd3183, %fd3181, 0dBC91A62633145C00, %fd3182;
	fma.rn.f64 	%fd7042, %fd3181, 0dB97B839A252049C0, %fd3183;
	setp.ltu.f64 	%p294, %fd449, 0d41E0000000000000;
	@%p294 bra 	$L__BB3_325;
	{ // callseq 181, 0
	.param .b64 param0;
	st.param.f64 	[param0], %fd447;
	.param .align 16 .b8 retval0[16];
	call.uni (retval0), 
	__internal_trig_reduction_slowpathd, 
	(
	param0
	);
	ld.param.f64 	%fd7042, [retval0];
	ld.param.b32 	%r2096, [retval0+8];
	} // callseq 181
$L__BB3_325:
	add.s32 	%r2097, %r2096, 1;
$L__BB3_326:
	shl.b32 	%r1231, %r2097, 6;
	cvt.u64.u32 	%rd309, %r1231;
	and.b64  	%rd310, %rd309, 64;
	add.s64 	%rd312, %rd223, %rd310;
	mul.rn.f64 	%fd3186, %fd7042, %fd7042;
	and.b32  	%r1232, %r2097, 1;
	setp.eq.b32 	%p295, %r1232, 1;
	selp.f64 	%fd3187, 0dBDA8FF8320FD8164, 0d3DE5DB65F9785EBA, %p295;
	ld.global.nc.v2.f64 	{%fd3188, %fd3189}, [%rd312];
	fma.rn.f64 	%fd3190, %fd3187, %fd3186, %fd3188;
	fma.rn.f64 	%fd3191, %fd3190, %fd3186, %fd3189;
	ld.global.nc.v2.f64 	{%fd3192, %fd3193}, [%rd312+16];
	fma.rn.f64 	%fd3194, %fd3191, %fd3186, %fd3192;
	fma.rn.f64 	%fd3195, %fd3194, %fd3186, %fd3193;
	ld.global.nc.v2.f64 	{%fd3196, %fd3197}, [%rd312+32];
	fma.rn.f64 	%fd3198, %fd3195, %fd3186, %fd3196;
	fma.rn.f64 	%fd3199, %fd3198, %fd3186, %fd3197;
	fma.rn.f64 	%fd3200, %fd3199, %fd7042, %fd7042;
	fma.rn.f64 	%fd3201, %fd3199, %fd3186, 0d3FF0000000000000;
	selp.f64 	%fd3202, %fd3201, %fd3200, %p295;
	and.b32  	%r1233, %r2097, 2;
	setp.eq.s32 	%p296, %r1233, 0;
	mov.f64 	%fd3203, 0d0000000000000000;
	sub.f64 	%fd3204, %fd3203, %fd3202;
	selp.f64 	%fd455, %fd3202, %fd3204, %p296;
	ld.global.f64 	%fd456, [%rd863];
	abs.f64 	%fd457, %fd456;
	setp.neu.f64 	%p297, %fd457, 0d7FF0000000000000;
	@%p297 bra 	$L__BB3_328;
	mov.f64 	%fd3210, 0d0000000000000000;
	mul.rn.f64 	%fd7043, %fd456, %fd3210;
	mov.b32 	%r2098, 0;
	bra.uni 	$L__BB3_330;
$L__BB3_328:
	mul.f64 	%fd3205, %fd456, 0d3FE45F306DC9C883;
	cvt.rni.s32.f64 	%r2098, %fd3205;
	cvt.rn.f64.s32 	%fd3206, %r2098;
	fma.rn.f64 	%fd3207, %fd3206, 0dBFF921FB54442D18, %fd456;
	fma.rn.f64 	%fd3208, %fd3206, 0dBC91A62633145C00, %fd3207;
	fma.rn.f64 	%fd7043, %fd3206, 0dB97B839A252049C0, %fd3208;
	setp.ltu.f64 	%p298, %fd457, 0d41E0000000000000;
	@%p298 bra 	$L__BB3_330;
	{ // callseq 182, 0
	.param .b64 param0;
	st.param.f64 	[param0], %fd456;
	.param .align 16 .b8 retval0[16];
	call.uni (retval0), 
	__internal_trig_reduction_slowpathd, 
	(
	param0
	);
	ld.param.f64 	%fd7043, [retval0];
	ld.param.b32 	%r2098, [retval0+8];
	} // callseq 182
$L__BB3_330:
	shl.b32 	%r1236, %r2098, 6;
	cvt.u64.u32 	%rd313, %r1236;
	and.b64  	%rd314, %rd313, 64;
	add.s64 	%rd316, %rd223, %rd314;
	mul.rn.f64 	%fd3211, %fd7043, %fd7043;
	and.b32  	%r1237, %r2098, 1;
	setp.eq.b32 	%p299, %r1237, 1;
	selp.f64 	%fd3212, 0dBDA8FF8320FD8164, 0d3DE5DB65F9785EBA, %p299;
	ld.global.nc.v2.f64 	{%fd3213, %fd3214}, [%rd316];
	fma.rn.f64 	%fd3215, %fd3212, %fd3211, %fd3213;
	fma.rn.f64 	%fd3216, %fd3215, %fd3211, %fd3214;
	ld.global.nc.v2.f64 	{%fd3217, %fd3218}, [%rd316+16];
	fma.rn.f64 	%fd3219, %fd3216, %fd3211, %fd3217;
	fma.rn.f64 	%fd3220, %fd3219, %fd3211, %fd3218;
	ld.global.nc.v2.f64 	{%fd3221, %fd3222}, [%rd316+32];
	fma.rn.f64 	%fd3223, %fd3220, %fd3211, %fd3221;
	fma.rn.f64 	%fd3224, %fd3223, %fd3211, %fd3222;
	fma.rn.f64 	%fd3225, %fd3224, %fd7043, %fd7043;
	fma.rn.f64 	%fd3226, %fd3224, %fd3211, 0d3FF0000000000000;
	selp.f64 	%fd3227, %fd3226, %fd3225, %p299;
	and.b32  	%r1238, %r2098, 2;
	setp.eq.s32 	%p300, %r1238, 0;
	mov.f64 	%fd3228, 0d0000000000000000;
	sub.f64 	%fd3229, %fd3228, %fd3227;
	selp.f64 	%fd462, %fd3227, %fd3229, %p300;
	mul.f64 	%fd463, %fd420, 0d0000000000000000;
	ld.global.f64 	%fd3230, [%rd863+80000];
	add.f64 	%fd464, %fd463, %fd3230;
	abs.f64 	%fd465, %fd464;
	setp.neu.f64 	%p301, %fd465, 0d7FF0000000000000;
	@%p301 bra 	$L__BB3_332;
	mov.f64 	%fd3236, 0d0000000000000000;
	mul.rn.f64 	%fd7045, %fd464, %fd3236;
	mov.b32 	%r2100, 1;
	bra.uni 	$L__BB3_335;
$L__BB3_332:
	mul.f64 	%fd3231, %fd464, 0d3FE45F306DC9C883;
	cvt.rni.s32.f64 	%r2099, %fd3231;
	cvt.rn.f64.s32 	%fd3232, %r2099;
	fma.rn.f64 	%fd3233, %fd3232, 0dBFF921FB54442D18, %fd464;
	fma.rn.f64 	%fd3234, %fd3232, 0dBC91A62633145C00, %fd3233;
	fma.rn.f64 	%fd7045, %fd3232, 0dB97B839A252049C0, %fd3234;
	setp.ltu.f64 	%p302, %fd465, 0d41E0000000000000;
	@%p302 bra 	$L__BB3_334;
	{ // callseq 183, 0
	.param .b64 param0;
	st.param.f64 	[param0], %fd464;
	.param .align 16 .b8 retval0[16];
	call.uni (retval0), 
	__internal_trig_reduction_slowpathd, 
	(
	param0
	);
	ld.param.f64 	%fd7045, [retval0];
	ld.param.b32 	%r2099, [retval0+8];
	} // callseq 183
$L__BB3_334:
	add.s32 	%r2100, %r2099, 1;
$L__BB3_335:
	setp.neu.f64 	%p303, %fd84, 0d7FF0000000000000;
	shl.b32 	%r1241, %r2100, 6;
	cvt.u64.u32 	%rd317, %r1241;
	and.b64  	%rd318, %rd317, 64;
	add.s64 	%rd320, %rd223, %rd318;
	mul.rn.f64 	%fd3237, %fd7045, %fd7045;
	and.b32  	%r1242, %r2100, 1;
	setp.eq.b32 	%p304, %r1242, 1;
	selp.f64 	%fd3238, 0dBDA8FF8320FD8164, 0d3DE5DB65F9785EBA, %p304;
	ld.global.nc.v2.f64 	{%fd3239, %fd3240}, [%rd320];
	fma.rn.f64 	%fd3241, %fd3238, %fd3237, %fd3239;
	fma.rn.f64 	%fd3242, %fd3241, %fd3237, %fd3240;
	ld.global.nc.v2.f64 	{%fd3243, %fd3244}, [%rd320+16];
	fma.rn.f64 	%fd3245, %fd3242, %fd3237, %fd3243;
	fma.rn.f64 	%fd3246, %fd3245, %fd3237, %fd3244;
	ld.global.nc.v2.f64 	{%fd3247, %fd3248}, [%rd320+32];
	fma.rn.f64 	%fd3249, %fd3246, %fd3237, %fd3247;
	fma.rn.f64 	%fd3250, %fd3249, %fd3237, %fd3248;
	fma.rn.f64 	%fd3251, %fd3250, %fd7045, %fd7045;
	fma.rn.f64 	%fd3252, %fd3250, %fd3237, 0d3FF0000000000000;
	selp.f64 	%fd3253, %fd3252, %fd3251, %p304;
	and.b32  	%r1243, %r2100, 2;
	setp.eq.s32 	%p305, %r1243, 0;
	mov.f64 	%fd3254, 0d0000000000000000;
	sub.f64 	%fd3255, %fd3254, %fd3253;
	selp.f64 	%fd471, %fd3253, %fd3255, %p305;
	@%p303 bra 	$L__BB3_337;
	mov.f64 	%fd3261, 0d0000000000000000;
	mul.rn.f64 	%fd7047, %fd83, %fd3261;
	mov.b32 	%r2102, 1;
	bra.uni 	$L__BB3_340;
$L__BB3_337:
	mul.f64 	%fd3256, %fd83, 0d3FE45F306DC9C883;
	cvt.rni.s32.f64 	%r2101, %fd3256;
	cvt.rn.f64.s32 	%fd3257, %r2101;
	fma.rn.f64 	%fd3258, %fd3257, 0dBFF921FB54442D18, %fd83;
	fma.rn.f64 	%fd3259, %fd3257, 0dBC91A62633145C00, %fd3258;
	fma.rn.f64 	%fd7047, %fd3257, 0dB97B839A252049C0, %fd3259;
	setp.ltu.f64 	%p306, %fd84, 0d41E0000000000000;
	@%p306 bra 	$L__BB3_339;
	{ // callseq 184, 0
	.param .b64 param0;
	st.param.f64 	[param0], %fd83;
	.param .align 16 .b8 retval0[16];
	call.uni (retval0), 
	__internal_trig_reduction_slowpathd, 
	(
	param0
	);
	ld.param.f64 	%fd7047, [retval0];
	ld.param.b32 	%r2101, [retval0+8];
	} // callseq 184
$L__BB3_339:
	add.s32 	%r2102, %r2101, 1;
$L__BB3_340:
	shl.b32 	%r1246, %r2102, 6;
	cvt.u64.u32 	%rd321, %r1246;
	and.b64  	%rd322, %rd321, 64;
	add.s64 	%rd324, %rd223, %rd322;
	mul.rn.f64 	%fd3262, %fd7047, %fd7047;
	and.b32  	%r1247, %r2102, 1;
	setp.eq.b32 	%p307, %r1247, 1;
	selp.f64 	%fd3263, 0dBDA8FF8320FD8164, 0d3DE5DB65F9785EBA, %p307;
	ld.global.nc.v2.f64 	{%fd3264, %fd3265}, [%rd324];
	fma.rn.f64 	%fd3266, %fd3263, %fd3262, %fd3264;
	fma.rn.f64 	%fd3267, %fd3266, %fd3262, %fd3265;
	ld.global.nc.v2.f64 	{%fd3268, %fd3269}, [%rd324+16];
	fma.rn.f64 	%fd3270, %fd3267, %fd3262, %fd3268;
	fma.rn.f64 	%fd3271, %fd3270, %fd3262, %fd3269;
	ld.global.nc.v2.f64 	{%fd3272, %fd3273}, [%rd324+32];
	fma.rn.f64 	%fd3274, %fd3271, %fd3262, %fd3272;
	fma.rn.f64 	%fd3275, %fd3274, %fd3262, %fd3273;
	fma.rn.f64 	%fd3276, %fd3275, %fd7047, %fd7047;
	fma.rn.f64 	%fd3277, %fd3275, %fd3262, 0d3FF0000000000000;
	selp.f64 	%fd3278, %fd3277, %fd3276, %p307;
	and.b32  	%r1248, %r2102, 2;
	setp.eq.s32 	%p308, %r1248, 0;
	mov.f64 	%fd3279, 0d0000000000000000;
	sub.f64 	%fd3280, %fd3279, %fd3278;
	selp.f64 	%fd477, %fd3278, %fd3280, %p308;
	ld.global.f64 	%fd3281, [%rd863+120000];
	add.f64 	%fd478, %fd463, %fd3281;
	abs.f64 	%fd479, %fd478;
	setp.neu.f64 	%p309, %fd479, 0d7FF0000000000000;
	@%p309 bra 	$L__BB3_342;
	mov.f64 	%fd3287, 0d0000000000000000;
	mul.rn.f64 	%fd7049, %fd478, %fd3287;
	mov.b32 	%r2104, 1;
	bra.uni 	$L__BB3_345;
$L__BB3_342:
	mul.f64 	%fd3282, %fd478, 0d3FE45F306DC9C883;
	cvt.rni.s32.f64 	%r2103, %fd3282;
	cvt.rn.f64.s32 	%fd3283, %r2103;
	fma.rn.f64 	%fd3284, %fd3283, 0dBFF921FB54442D18, %fd478;
	fma.rn.f64 	%fd3285, %fd3283, 0dBC91A62633145C00, %fd3284;
	fma.rn.f64 	%fd7049, %fd3283, 0dB97B839A252049C0, %fd3285;
	setp.ltu.f64 	%p310, %fd479, 0d41E0000000000000;
	@%p310 bra 	$L__BB3_344;
	{ // callseq 185, 0
	.param .b64 param0;
	st.param.f64 	[param0], %fd478;
	.param .align 16 .b8 retval0[16];
	call.uni (retval0), 
	__internal_trig_reduction_slowpathd, 
	(
	param0
	);
	ld.param.f64 	%fd7049, [retval0];
	ld.param.b32 	%r2103, [retval0+8];
	} // callseq 185
$L__BB3_344:
	add.s32 	%r2104, %r2103, 1;
$L__BB3_345:
	shl.b32 	%r1251, %r2104, 6;
	cvt.u64.u32 	%rd325, %r1251;
	and.b64  	%rd326, %rd325, 64;
	add.s64 	%rd328, %rd223, %rd326;
	mul.rn.f64 	%fd3288, %fd7049, %fd7049;
	and.b32  	%r1252, %r2104, 1;
	setp.eq.b32 	%p312, %r1252, 1;
	selp.f64 	%fd3289, 0dBDA8FF8320FD8164, 0d3DE5DB65F9785EBA, %p312;
	ld.global.nc.v2.f64 	{%fd3290, %fd3291}, [%rd328];
	fma.rn.f64 	%fd3292, %fd3289, %fd3288, %fd3290;
	fma.rn.f64 	%fd3293, %fd3292, %fd3288, %fd3291;
	ld.global.nc.v2.f64 	{%fd3294, %fd3295}, [%rd328+16];
	fma.rn.f64 	%fd3296, %fd3293, %fd3288, %fd3294;
	fma.rn.f64 	%fd3297, %fd3296, %fd3288, %fd3295;
	ld.global.nc.v2.f64 	{%fd3298, %fd3299}, [%rd328+32];
	fma.rn.f64 	%fd3300, %fd3297, %fd3288, %fd3298;
	fma.rn.f64 	%fd3301, %fd3300, %fd3288, %fd3299;
	fma.rn.f64 	%fd3302, %fd3301, %fd7049, %fd7049;
	fma.rn.f64 	%fd3303, %fd3301, %fd3288, 0d3FF0000000000000;
	selp.f64 	%fd3304, %fd3303, %fd3302, %p312;
	and.b32  	%r1253, %r2104, 2;
	setp.eq.s32 	%p313, %r1253, 0;
	mov.f64 	%fd3305, 0d0000000000000000;
	sub.f64 	%fd3306, %fd3305, %fd3304;
	selp.f64 	%fd485, %fd3304, %fd3306, %p313;
	@%p303 bra 	$L__BB3_347;
	mov.f64 	%fd3312, 0d0000000000000000;
	mul.rn.f64 	%fd7050, %fd83, %fd3312;
	mov.b32 	%r2105, 0;
	bra.uni 	$L__BB3_349;
$L__BB3_347:
	mul.f64 	%fd3307, %fd83, 0d3FE45F306DC9C883;
	cvt.rni.s32.f64 	%r2105, %fd3307;
	cvt.rn.f64.s32 	%fd3308, %r2105;
	fma.rn.f64 	%fd3309, %fd3308, 0dBFF921FB54442D18, %fd83;
	fma.rn.f64 	%fd3310, %fd3308, 0dBC91A62633145C00, %fd3309;
	fma.rn.f64 	%fd7050, %fd3308, 0dB97B839A252049C0, %fd3310;
	setp.ltu.f64 	%p314, %fd84, 0d41E0000000000000;
	@%p314 bra 	$L__BB3_349;
	{ // callseq 186, 0
	.param .b64 param0;
	st.param.f64 	[param0], %fd83;
	.param .align 16 .b8 retval0[16];
	call.uni (retval0), 
	__internal_trig_reduction_slowpathd, 
	(
	param0
	);
	ld.param.f64 	%fd7050, [retval0];
	ld.param.b32 	%r2105, [retval0+8];
	} // callseq 186
$L__BB3_349:
	setp.neu.f64 	%p315, %fd449, 0d7FF0000000000000;
	shl.b32 	%r1256, %r2105, 6;
	cvt.u64.u32 	%rd329, %r1256;
	and.b64  	%rd330, %rd329, 64;
	add.s64 	%rd332, %rd223, %rd330;
	mul.rn.f64 	%fd3313, %fd7050, %fd7050;
	and.b32  	%r1257, %r2105, 1;
	setp.eq.b32 	%p316, %r1257, 1;
	selp.f64 	%fd3314, 0dBDA8FF8320FD8164, 0d3DE5DB65F9785EBA, %p316;
	ld.global.nc.v2.f64 	{%fd3315, %fd3316}, [%rd332];
	fma.rn.f64 	%fd3317, %fd3314, %fd3313, %fd3315;
	fma.rn.f64 	%fd3318, %fd3317, %fd3313, %fd3316;
	ld.global.nc.v2.f64 	{%fd3319, %fd3320}, [%rd332+16];
	fma.rn.f64 	%fd3321, %fd3318, %fd3313, %fd3319;
	fma.rn.f64 	%fd3322, %fd3321, %fd3313, %fd3320;
	ld.global.nc.v2.f64 	{%fd3323, %fd3324}, [%rd332+32];
	fma.rn.f64 	%fd3325, %fd3322, %fd3313, %fd3323;
	fma.rn.f64 	%fd3326, %fd3325, %fd3313, %fd3324;
	fma.rn.f64 	%fd3327, %fd3326, %fd7050, %fd7050;
	fma.rn.f64 	%fd3328, %fd3326, %fd3313, 0d3FF0000000000000;
	selp.f64 	%fd3329, %fd3328, %fd3327, %p316;
	and.b32  	%r1258, %r2105, 2;
	setp.eq.s32 	%p317, %r1258, 0;
	mov.f64 	%fd3330, 0d0000000000000000;
	sub.f64 	%fd3331, %fd3330, %fd3329;
	selp.f64 	%fd3332, %fd3329, %fd3331, %p317;
	mul.f64 	%fd3333, %fd485, %fd3332;
	mul.f64 	%fd3334, %fd471, %fd477;
	sub.f64 	%fd3335, %fd3333, %fd3334;
	mul.f64 	%fd3336, %fd462, %fd3335;
	mul.f64 	%fd3337, %fd448, %fd455;
	mul.f64 	%fd490, %fd3337, %fd3336;
	@%p315 bra 	$L__BB3_351;
	mov.f64 	%fd3343, 0d0000000000000000;
	mul.rn.f64 	%fd7051, %fd447, %fd3343;
	mov.b32 	%r2106, 0;
	bra.uni 	$L__BB3_353;
$L__BB3_351:
	mul.f64 	%fd3338, %fd447, 0d3FE45F306DC9C883;
	cvt.rni.s32.f64 	%r2106, %fd3338;
	cvt.rn.f64.s32 	%fd3339, %r2106;
	fma.rn.f64 	%fd3340, %fd3339, 0dBFF921FB54442D18, %fd447;
	fma.rn.f64 	%fd3341, %fd3339, 0dBC91A62633145C00, %fd3340;
	fma.rn.f64 	%fd7051, %fd3339, 0dB97B839A252049C0, %fd3341;
	setp.ltu.f64 	%p318, %fd449, 0d41E0000000000000;
	@%p318 bra 	$L__BB3_353;
	{ // callseq 187, 0
	.param .b64 param0;
	st.param.f64 	[param0], %fd447;
	.param .align 16 .b8 retval0[16];
	call.uni (retval0), 
	__internal_trig_reduction_slowpathd, 
	(
	param0
	);
	ld.param.f64 	%fd7051, [retval0];
	ld.param.b32 	%r2106, [retval0+8];
	} // callseq 187
$L__BB3_353:
	setp.neu.f64 	%p319, %fd457, 0d7FF0000000000000;
	shl.b32 	%r1261, %r2106, 6;
	cvt.u64.u32 	%rd333, %r1261;
	and.b64  	%rd334, %rd333, 64;
	add.s64 	%rd336, %rd223, %rd334;
	mul.rn.f64 	%fd3344, %fd7051, %fd7051;
	and.b32  	%r1262, %r2106, 1;
	setp.eq.b32 	%p320, %r1262, 1;
	selp.f64 	%fd3345, 0dBDA8FF8320FD8164, 0d3DE5DB65F9785EBA, %p320;
	ld.global.nc.v2.f64 	{%fd3346, %fd3347}, [%rd336];
	fma.rn.f64 	%fd3348, %fd3345, %fd3344, %fd3346;
	fma.rn.f64 	%fd3349, %fd3348, %fd3344, %fd3347;
	ld.global.nc.v2.f64 	{%fd3350, %fd3351}, [%rd336+16];
	fma.rn.f64 	%fd3352, %fd3349, %fd3344, %fd3350;
	fma.rn.f64 	%fd3353, %fd3352, %fd3344, %fd3351;
	ld.global.nc.v2.f64 	{%fd3354, %fd3355}, [%rd336+32];
	fma.rn.f64 	%fd3356, %fd3353, %fd3344, %fd3354;
	fma.rn.f64 	%fd3357, %fd3356, %fd3344, %fd3355;
	fma.rn.f64 	%fd3358, %fd3357, %fd7051, %fd7051;
	fma.rn.f64 	%fd3359, %fd3357, %fd3344, 0d3FF0000000000000;
	selp.f64 	%fd3360, %fd3359, %fd3358, %p320;
	and.b32  	%r1263, %r2106, 2;
	setp.eq.s32 	%p321, %r1263, 0;
	mov.f64 	%fd3361, 0d0000000000000000;
	sub.f64 	%fd3362, %fd3361, %fd3360;
	selp.f64 	%fd3363, %fd3360, %fd3362, %p321;
	mul.f64 	%fd495, %fd448, %fd3363;
	@%p319 bra 	$L__BB3_355;
	mov.f64 	%fd3369, 0d0000000000000000;
	mul.rn.f64 	%fd7053, %fd456, %fd3369;
	mov.b32 	%r2108, 1;
	bra.uni 	$L__BB3_358;
$L__BB3_355:
	mul.f64 	%fd3364, %fd456, 0d3FE45F306DC9C883;
	cvt.rni.s32.f64 	%r2107, %fd3364;
	cvt.rn.f64.s32 	%fd3365, %r2107;
	fma.rn.f64 	%fd3366, %fd3365, 0dBFF921FB54442D18, %fd456;
	fma.rn.f64 	%fd3367, %fd3365, 0dBC91A62633145C00, %fd3366;
	fma.rn.f64 	%fd7053, %fd3365, 0dB97B839A252049C0, %fd3367;
	setp.ltu.f64 	%p322, %fd457, 0d41E0000000000000;
	@%p322 bra 	$L__BB3_357;
	{ // callseq 188, 0
	.param .b64 param0;
	st.param.f64 	[param0], %fd456;
	.param .align 16 .b8 retval0[16];
	call.uni (retval0), 
	__internal_trig_reduction_slowpathd, 
	(
	param0
	);
	ld.param.f64 	%fd7053, [retval0];
	ld.param.b32 	%r2107, [retval0+8];
	} // callseq 188
$L__BB3_357:
	add.s32 	%r2108, %r2107, 1;
$L__BB3_358:
	shl.b32 	%r1266, %r2108, 6;
	cvt.u64.u32 	%rd337, %r1266;
	and.b64  	%rd338, %rd337, 64;
	add.s64 	%rd340, %rd223, %rd338;
	mul.rn.f64 	%fd3370, %fd7053, %fd7053;
	and.b32  	%r1267, %r2108, 1;
	setp.eq.b32 	%p323, %r1267, 1;
	selp.f64 	%fd3371, 0dBDA8FF8320FD8164, 0d3DE5DB65F9785EBA, %p323;
	ld.global.nc.v2.f64 	{%fd3372, %fd3373}, [%rd340];
	fma.rn.f64 	%fd3374, %fd3371, %fd3370, %fd3372;
	fma.rn.f64 	%fd3375, %fd3374, %fd3370, %fd3373;
	ld.global.nc.v2.f64 	{%fd3376, %fd3377}, [%rd340+16];
	fma.rn.f64 	%fd3378, %fd3375, %fd3370, %fd3376;
	fma.rn.f64 	%fd3379, %fd3378, %fd3370, %fd3377;
	ld.global.nc.v2.f64 	{%fd3380, %fd3381}, [%rd340+32];
	fma.rn.f64 	%fd3382, %fd3379, %fd3370, %fd3380;
	fma.rn.f64 	%fd3383, %fd3382, %fd3370, %fd3381;
	fma.rn.f64 	%fd3384, %fd3383, %fd7053, %fd7053;
	fma.rn.f64 	%fd3385, %fd3383, %fd3370, 0d3FF0000000000000;
	selp.f64 	%fd3386, %fd3385, %fd3384, %p323;
	and.b32  	%r1268, %r2108, 2;
	setp.eq.s32 	%p324, %r1268, 0;
	mov.f64 	%fd3387, 0d0000000000000000;
	sub.f64 	%fd3388, %fd3387, %fd3386;
	selp.f64 	%fd501, %fd3386, %fd3388, %p324;
	ld.global.f64 	%fd502, [%rd863+40000];
	abs.f64 	%fd503, %fd502;
	setp.neu.f64 	%p325, %fd503, 0d7FF0000000000000;
	@%p325 bra 	$L__BB3_360;
	mov.f64 	%fd3394, 0d0000000000000000;
	mul.rn.f64 	%fd7054, %fd502, %fd3394;
	mov.b32 	%r2109, 0;
	bra.uni 	$L__BB3_362;
$L__BB3_360:
	mul.f64 	%fd3389, %fd502, 0d3FE45F306DC9C883;
	cvt.rni.s32.f64 	%r2109, %fd3389;
	cvt.rn.f64.s32 	%fd3390, %r2109;
	fma.rn.f64 	%fd3391, %fd3390, 0dBFF921FB54442D18, %fd502;
	fma.rn.f64 	%fd3392, %fd3390, 0dBC91A62633145C00, %fd3391;
	fma.rn.f64 	%fd7054, %fd3390, 0dB97B839A252049C0, %fd3392;
	setp.ltu.f64 	%p326, %fd503, 0d41E0000000000000;
	@%p326 bra 	$L__BB3_362;
	{ // callseq 189, 0
	.param .b64 param0;
	st.param.f64 	[param0], %fd502;
	.param .align 16 .b8 retval0[16];
	call.uni (retval0), 
	__internal_trig_reduction_slowpathd, 
	(
	param0
	);
	ld.param.f64 	%fd7054, [retval0];
	ld.param.b32 	%r2109, [retval0+8];
	} // callseq 189
$L__BB3_362:
	shl.b32 	%r1271, %r2109, 6;
	cvt.u64.u32 	%rd341, %r1271;
	and.b64  	%rd342, %rd341, 64;
	add.s64 	%rd344, %rd223, %rd342;
	mul.rn.f64 	%fd3395, %fd7054, %fd7054;
	and.b32  	%r1272, %r2109, 1;
	setp.eq.b32 	%p328, %r1272, 1;
	selp.f64 	%fd3396, 0dBDA8FF8320FD8164, 0d3DE5DB65F9785EBA, %p328;
	ld.global.nc.v2.f64 	{%fd3397, %fd3398}, [%rd344];
	fma.rn.f64 	%fd3399, %fd3396, %fd3395, %fd3397;
	fma.rn.f64 	%fd3400, %fd3399, %fd3395, %fd3398;
	ld.global.nc.v2.f64 	{%fd3401, %fd3402}, [%rd344+16];
	fma.rn.f64 	%fd3403, %fd3400, %fd3395, %fd3401;
	fma.rn.f64 	%fd3404, %fd3403, %fd3395, %fd3402;
	ld.global.nc.v2.f64 	{%fd3405, %fd3406}, [%rd344+32];
	fma.rn.f64 	%fd3407, %fd3404, %fd3395, %fd3405;
	fma.rn.f64 	%fd3408, %fd3407, %fd3395, %fd3406;
	fma.rn.f64 	%fd3409, %fd3408, %fd7054, %fd7054;
	fma.rn.f64 	%fd3410, %fd3408, %fd3395, 0d3FF0000000000000;
	selp.f64 	%fd3411, %fd3410, %fd3409, %p328;
	and.b32  	%r1273, %r2109, 2;
	setp.eq.s32 	%p329, %r1273, 0;
	mov.f64 	%fd3412, 0d0000000000000000;
	sub.f64 	%fd3413, %fd3412, %fd3411;
	selp.f64 	%fd3414, %fd3411, %fd3413, %p329;
	neg.f64 	%fd3415, %fd501;
	mul.f64 	%fd508, %fd3414, %fd3415;
	@%p301 bra 	$L__BB3_364;
	mov.f64 	%fd3421, 0d0000000000000000;
	mul.rn.f64 	%fd7055, %fd464, %fd3421;
	mov.b32 	%r2110, 0;
	bra.uni 	$L__BB3_366;
$L__BB3_364:
	mul.f64 	%fd3416, %fd464, 0d3FE45F306DC9C883;
	cvt.rni.s32.f64 	%r2110, %fd3416;
	cvt.rn.f64.s32 	%fd3417, %r2110;
	fma.rn.f64 	%fd3418, %fd3417, 0dBFF921FB54442D18, %fd464;
	fma.rn.f64 	%fd3419, %fd3417, 0dBC91A62633145C00, %fd3418;
	fma.rn.f64 	%fd7055, %fd3417, 0dB97B839A252049C0, %fd3419;
	setp.ltu.f64 	%p330, %fd465, 0d41E0000000000000;
	@%p330 bra 	$L__BB3_366;
	{ // callseq 190, 0
	.param .b64 param0;
	st.param.f64 	[param0], %fd464;
	.param .align 16 .b8 retval0[16];
	call.uni (retval0), 
	__internal_trig_reduction_slowpathd, 
	(
	param0
	);
	ld.param.f64 	%fd7055, [retval0];
	ld.param.b32 	%r2110, [retval0+8];
	} // callseq 190
$L__BB3_366:
	shl.b32 	%r1276, %r2110, 6;
	cvt.u64.u32 	%rd345, %r1276;
	and.b64  	%rd346, %rd345, 64;
	add.s64 	%rd348, %rd223, %rd346;
	mul.rn.f64 	%fd3422, %fd7055, %fd7055;
	and.b32  	%r1277, %r2110, 1;
	setp.eq.b32 	%p332, %r1277, 1;
	selp.f64 	%fd3423, 0dBDA8FF8320FD8164, 0d3DE5DB65F9785EBA, %p332;
	ld.global.nc.v2.f64 	{%fd3424, %fd3425}, [%rd348];
	fma.rn.f64 	%fd3426, %fd3423, %fd3422, %fd3424;
	fma.rn.f64 	%fd3427, %fd3426, %fd3422, %fd3425;
	ld.global.nc.v2.f64 	{%fd3428, %fd3429}, [%rd348+16];
	fma.rn.f64 	%fd3430, %fd3427, %fd3422, %fd3428;
	fma.rn.f64 	%fd3431, %fd3430, %fd3422, %fd3429;
	ld.global.nc.v2.f64 	{%fd3432, %fd3433}, [%rd348+32];
	fma.rn.f64 	%fd3434, %fd3431, %fd3422, %fd3432;
	fma.rn.f64 	%fd3435, %fd3434, %fd3422, %fd3433;
	fma.rn.f64 	%fd3436, %fd3435, %fd7055, %fd7055;
	fma.rn.f64 	%fd3437, %fd3435, %fd3422, 0d3FF0000000000000;
	selp.f64 	%fd3438, %fd3437, %fd3436, %p332;
	and.b32  	%r1278, %r2110, 2;
	setp.eq.s32 	%p333, %r1278, 0;
	mov.f64 	%fd3439, 0d0000000000000000;
	sub.f64 	%fd3440, %fd3439, %fd3438;
	selp.f64 	%fd513, %fd3438, %fd3440, %p333;
	@%p303 bra 	$L__BB3_368;
	mov.f64 	%fd3446, 0d0000000000000000;
	mul.rn.f64 	%fd7056, %fd83, %fd3446;
	mov.b32 	%r2111, 0;
	bra.uni 	$L__BB3_370;
$L__BB3_368:
	mul.f64 	%fd3441, %fd83, 0d3FE45F306DC9C883;
	cvt.rni.s32.f64 	%r2111, %fd3441;
	cvt.rn.f64.s32 	%fd3442, %r2111;
	fma.rn.f64 	%fd3443, %fd3442, 0dBFF921FB54442D18, %fd83;
	fma.rn.f64 	%fd3444, %fd3442, 0dBC91A62633145C00, %fd3443;
	fma.rn.f64 	%fd7056, %fd3442, 0dB97B839A252049C0, %fd3444;
	setp.ltu.f64 	%p334, %fd84, 0d41E0000000000000;
	@%p334 bra 	$L__BB3_370;
	{ // callseq 191, 0
	.param .b64 param0;
	st.param.f64 	[param0], %fd83;
	.param .align 16 .b8 retval0[16];
	call.uni (retval0), 
	__internal_trig_reduction_slowpathd, 
	(
	param0
	);
	ld.param.f64 	%fd7056, [retval0];
	ld.param.b32 	%r2111, [retval0+8];
	} // callseq 191
$L__BB3_370:
	shl.b32 	%r1281, %r2111, 6;
	cvt.u64.u32 	%rd349, %r1281;
	and.b64  	%rd350, %rd349, 64;
	add.s64 	%rd352, %rd223, %rd350;
	mul.rn.f64 	%fd3447, %fd7056, %fd7056;
	and.b32  	%r1282, %r2111, 1;
	setp.eq.b32 	%p336, %r1282, 1;
	selp.f64 	%fd3448, 0dBDA8FF8320FD8164, 0d3DE5DB65F9785EBA, %p336;
	ld.global.nc.v2.f64 	{%fd3449, %fd3450}, [%rd352];
	fma.rn.f64 	%fd3451, %fd3448, %fd3447, %fd3449;
	fma.rn.f64 	%fd3452, %fd3451, %fd3447, %fd3450;
	ld.global.nc.v2.f64 	{%fd3453, %fd3454}, [%rd352+16];
	fma.rn.f64 	%fd3455, %fd3452, %fd3447, %fd3453;
	fma.rn.f64 	%fd3456, %fd3455, %fd3447, %fd3454;
	ld.global.nc.v2.f64 	{%fd3457, %fd3458}, [%rd352+32];
	fma.rn.f64 	%fd3459, %fd3456, %fd3447, %fd3457;
	fma.rn.f64 	%fd3460, %fd3459, %fd3447, %fd3458;
	fma.rn.f64 	%fd3461, %fd3460, %fd7056, %fd7056;
	fma.rn.f64 	%fd3462, %fd3460, %fd3447, 0d3FF0000000000000;
	selp.f64 	%fd3463, %fd3462, %fd3461, %p336;
	and.b32  	%r1283, %r2111, 2;
	setp.eq.s32 	%p337, %r1283, 0;
	mov.f64 	%fd3464, 0d0000000000000000;
	sub.f64 	%fd3465, %fd3464, %fd3463;
	selp.f64 	%fd3466, %fd3463, %fd3465, %p337;
	mul.f64 	%fd518, %fd513, %fd3466;
	@%p309 bra 	$L__BB3_372;
	mov.f64 	%fd3472, 0d0000000000000000;
	mul.rn.f64 	%fd7057, %fd478, %fd3472;
	mov.b32 	%r2112, 0;
	bra.uni 	$L__BB3_374;
$L__BB3_372:
	mul.f64 	%fd3467, %fd478, 0d3FE45F306DC9C883;
	cvt.rni.s32.f64 	%r2112, %fd3467;
	cvt.rn.f64.s32 	%fd3468, %r2112;
	fma.rn.f64 	%fd3469, %fd3468, 0dBFF921FB54442D18, %fd478;
	fma.rn.f64 	%fd3470, %fd3468, 0dBC91A62633145C00, %fd3469;
	fma.rn.f64 	%fd7057, %fd3468, 0dB97B839A252049C0, %fd3470;
	setp.ltu.f64 	%p338, %fd479, 0d41E0000000000000;
	@%p338 bra 	$L__BB3_374;
	{ // callseq 192, 0
	.param .b64 param0;
	st.param.f64 	[param0], %fd478;
	.param .align 16 .b8 retval0[16];
	call.uni (retval0), 
	__internal_trig_reduction_slowpathd, 
	(
	param0
	);
	ld.param.f64 	%fd7057, [retval0];
	ld.param.b32 	%r2112, [retval0+8];
	} // callseq 192
$L__BB3_374:
	shl.b32 	%r1286, %r2112, 6;
	cvt.u64.u32 	%rd353, %r1286;
	and.b64  	%rd354, %rd353, 64;
	add.s64 	%rd356, %rd223, %rd354;
	mul.rn.f64 	%fd3473, %fd7057, %fd7057;
	and.b32  	%r1287, %r2112, 1;
	setp.eq.b32 	%p340, %r1287, 1;
	selp.f64 	%fd3474, 0dBDA8FF8320FD8164, 0d3DE5DB65F9785EBA, %p340;
	ld.global.nc.v2.f64 	{%fd3475, %fd3476}, [%rd356];
	fma.rn.f64 	%fd3477, %fd3474, %fd3473, %fd3475;
	fma.rn.f64 	%fd3478, %fd3477, %fd3473, %fd3476;
	ld.global.nc.v2.f64 	{%fd3479, %fd3480}, [%rd356+16];
	fma.rn.f64 	%fd3481, %fd3478, %fd3473, %fd3479;
	fma.rn.f64 	%fd3482, %fd3481, %fd3473, %fd3480;
	ld.global.nc.v2.f64 	{%fd3483, %fd3484}, [%rd356+32];
	fma.rn.f64 	%fd3485, %fd3482, %fd3473, %fd3483;
	fma.rn.f64 	%fd3486, %fd3485, %fd3473, %fd3484;
	fma.rn.f64 	%fd3487, %fd3486, %fd7057, %fd7057;
	fma.rn.f64 	%fd3488, %fd3486, %fd3473, 0d3FF0000000000000;
	selp.f64 	%fd3489, %fd3488, %fd3487, %p340;
	and.b32  	%r1288, %r2112, 2;
	setp.eq.s32 	%p341, %r1288, 0;
	mov.f64 	%fd3490, 0d0000000000000000;
	sub.f64 	%fd3491, %fd3490, %fd3489;
	selp.f64 	%fd523, %fd3489, %fd3491, %p341;
	@%p303 bra 	$L__BB3_376;
	mov.f64 	%fd3497, 0d0000000000000000;
	mul.rn.f64 	%fd7059, %fd83, %fd3497;
	mov.b32 	%r2114, 1;
	bra.uni 	$L__BB3_379;
$L__BB3_376:
	mul.f64 	%fd3492, %fd83, 0d3FE45F306DC9C883;
	cvt.rni.s32.f64 	%r2113, %fd3492;
	cvt.rn.f64.s32 	%fd3493, %r2113;
	fma.rn.f64 	%fd3494, %fd3493, 0dBFF921FB54442D18, %fd83;
	fma.rn.f64 	%fd3495, %fd3493, 0dBC91A62633145C00, %fd3494;
	fma.rn.f64 	%fd7059, %fd3493, 0dB97B839A252049C0, %fd3495;
	setp.ltu.f64 	%p342, %fd84, 0d41E0000000000000;
	@%p342 bra 	$L__BB3_378;
	{ // callseq 193, 0
	.param .b64 param0;
	st.param.f64 	[param0], %fd83;
	.param .align 16 .b8 retval0[16];
	call.uni (retval0), 
	__internal_trig_reduction_slowpathd, 
	(
	param0
	);
	ld.param.f64 	%fd7059, [retval0];
	ld.param.b32 	%r2113, [retval0+8];
	} // callseq 193
$L__BB3_378:
	add.s32 	%r2114, %r2113, 1;
$L__BB3_379:
	shl.b32 	%r1291, %r2114, 6;
	cvt.u64.u32 	%rd357, %r1291;
	and.b64  	%rd358, %rd357, 64;
	add.s64 	%rd360, %rd223, %rd358;
	mul.rn.f64 	%fd3498, %fd7059, %fd7059;
	and.b32  	%r1292, %r2114, 1;
	setp.eq.b32 	%p344, %r1292, 1;
	selp.f64 	%fd3499, 0dBDA8FF8320FD8164, 0d3DE5DB65F9785EBA, %p344;
	ld.global.nc.v2.f64 	{%fd3500, %fd3501}, [%rd360];
	fma.rn.f64 	%fd3502, %fd3499, %fd3498, %fd3500;
	fma.rn.f64 	%fd3503, %fd3502, %fd3498, %fd3501;
	ld.global.nc.v2.f64 	{%fd3504, %fd3505}, [%rd360+16];
	fma.rn.f64 	%fd3506, %fd3503, %fd3498, %fd3504;
	fma.rn.f64 	%fd3507, %fd3506, %fd3498, %fd3505;
	ld.global.nc.v2.f64 	{%fd3508, %fd3509}, [%rd360+32];
	fma.rn.f64 	%fd3510, %fd3507, %fd3498, %fd3508;
	fma.rn.f64 	%fd3511, %fd3510, %fd3498, %fd3509;
	fma.rn.f64 	%fd3512, %fd3511, %fd7059, %fd7059;
	fma.rn.f64 	%fd3513, %fd3511, %fd3498, 0d3FF0000000000000;
	selp.f64 	%fd3514, %fd3513, %fd3512, %p344;
	and.b32  	%r1293, %r2114, 2;
	setp.eq.s32 	%p345, %r1293, 0;
	mov.f64 	%fd3515, 0d0000000000000000;
	sub.f64 	%fd3516, %fd3515, %fd3514;
	selp.f64 	%fd3517, %fd3514, %fd3516, %p345;
	fma.rn.f64 	%fd3518, %fd523, %fd3517, %fd518;
	mul.f64 	%fd529, %fd508, %fd3518;
	@%p325 bra 	$L__BB3_381;
	mov.f64 	%fd3524, 0d0000000000000000;
	mul.rn.f64 	%fd7061, %fd502, %fd3524;
	mov.b32 	%r2116, 1;
	bra.uni 	$L__BB3_384;
$L__BB3_381:
	mul.f64 	%fd3519, %fd502, 0d3FE45F306DC9C883;
	cvt.rni.s32.f64 	%r2115, %fd3519;
	cvt.rn.f64.s32 	%fd3520, %r2115;
	fma.rn.f64 	%fd3521, %fd3520, 0dBFF921FB54442D18, %fd502;
	fma.rn.f64 	%fd3522, %fd3520, 0dBC91A62633145C00, %fd3521;
	fma.rn.f64 	%fd7061, %fd3520, 0dB97B839A252049C0, %fd3522;
	setp.ltu.f64 	%p346, %fd503, 0d41E0000000000000;
	@%p346 bra 	$L__BB3_383;
	{ // callseq 194, 0
	.param .b64 param0;
	st.param.f64 	[param0], %fd502;
	.param .align 16 .b8 retval0[16];
	call.uni (retval0), 
	__internal_trig_reduction_slowpathd, 
	(
	param0
	);
	ld.param.f64 	%fd7061, [retval0];
	ld.param.b32 	%r2115, [retval0+8];
	} // callseq 194
$L__BB3_383:
	add.s32 	%r2116, %r2115, 1;
$L__BB3_384:
	setp.neu.f64 	%p347, %fd465, 0d7FF0000000000000;
	shl.b32 	%r1296, %r2116, 6;
	cvt.u64.u32 	%rd361, %r1296;
	and.b64  	%rd362, %rd361, 64;
	add.s64 	%rd364, %rd223, %rd362;
	mul.rn.f64 	%fd3525, %fd7061, %fd7061;
	and.b32  	%r1297, %r2116, 1;
	setp.eq.b32 	%p348, %r1297, 1;
	selp.f64 	%fd3526, 0dBDA8FF8320FD8164, 0d3DE5DB65F9785EBA, %p348;
	ld.global.nc.v2.f64 	{%fd3527, %fd3528}, [%rd364];
	fma.rn.f64 	%fd3529, %fd3526, %fd3525, %fd3527;
	fma.rn.f64 	%fd3530, %fd3529, %fd3525, %fd3528;
	ld.global.nc.v2.f64 	{%fd3531, %fd3532}, [%rd364+16];
	fma.rn.f64 	%fd3533, %fd3530, %fd3525, %fd3531;
	fma.rn.f64 	%fd3534, %fd3533, %fd3525, %fd3532;
	ld.global.nc.v2.f64 	{%fd3535, %fd3536}, [%rd364+32];
	fma.rn.f64 	%fd3537, %fd3534, %fd3525, %fd3535;
	fma.rn.f64 	%fd3538, %fd3537, %fd3525, %fd3536;
	fma.rn.f64 	%fd3539, %fd3538, %fd7061, %fd7061;
	fma.rn.f64 	%fd3540, %fd3538, %fd3525, 0d3FF0000000000000;
	selp.f64 	%fd3541, %fd3540, %fd3539, %p348;
	and.b32  	%r1298, %r2116, 2;
	setp.eq.s32 	%p349, %r1298, 0;
	mov.f64 	%fd3542, 0d0000000000000000;
	sub.f64 	%fd3543, %fd3542, %fd3541;
	selp.f64 	%fd535, %fd3541, %fd3543, %p349;
	@%p347 bra 	$L__BB3_386;
	mov.f64 	%fd3549, 0d0000000000000000;
	mul.rn.f64 	%fd7062, %fd464, %fd3549;
	mov.b32 	%r2117, 0;
	bra.uni 	$L__BB3_388;
$L__BB3_386:
	mul.f64 	%fd3544, %fd464, 0d3FE45F306DC9C883;
	cvt.rni.s32.f64 	%r2117, %fd3544;
	cvt.rn.f64.s32 	%fd3545, %r2117;
	fma.rn.f64 	%fd3546, %fd3545, 0dBFF921FB54442D18, %fd464;
	fma.rn.f64 	%fd3547, %fd3545, 0dBC91A62633145C00, %fd3546;
	fma.rn.f64 	%fd7062, %fd3545, 0dB97B839A252049C0, %fd3547;
	setp.ltu.f64 	%p350, %fd465, 0d41E0000000000000;
	@%p350 bra 	$L__BB3_388;
	{ // callseq 195, 0
	.param .b64 param0;
	st.param.f64 	[param0], %fd464;
	.param .align 16 .b8 retval0[16];
	call.uni (retval0), 
	__internal_trig_reduction_slowpathd, 
	(
	param0
	);
	ld.param.f64 	%fd7062, [retval0];
	ld.param.b32 	%r2117, [retval0+8];
	} // callseq 195
$L__BB3_388:
	setp.neu.f64 	%p351, %fd84, 0d7FF0000000000000;
	shl.b32 	%r1301, %r2117, 6;
	cvt.u64.u32 	%rd365, %r1301;
	and.b64  	%rd366, %rd365, 64;
	add.s64 	%rd368, %rd223, %rd366;
	mul.rn.f64 	%fd3550, %fd7062, %fd7062;
	and.b32  	%r1302, %r2117, 1;
	setp.eq.b32 	%p352, %r1302, 1;
	selp.f64 	%fd3551, 0dBDA8FF8320FD8164, 0d3DE5DB65F9785EBA, %p352;
	ld.global.nc.v2.f64 	{%fd3552, %fd3553}, [%rd368];
	fma.rn.f64 	%fd3554, %fd3551, %fd3550, %fd3552;
	fma.rn.f64 	%fd3555, %fd3554, %fd3550, %fd3553;
	ld.global.nc.v2.f64 	{%fd3556, %fd3557}, [%rd368+16];
	fma.rn.f64 	%fd3558, %fd3555, %fd3550, %fd3556;
	fma.rn.f64 	%fd3559, %fd3558, %fd3550, %fd3557;
	ld.global.nc.v2.f64 	{%fd3560, %fd3561}, [%rd368+32];
	fma.rn.f64 	%fd3562, %fd3559, %fd3550, %fd3560;
	fma.rn.f64 	%fd3563, %fd3562, %fd3550, %fd3561;
	fma.rn.f64 	%fd3564, %fd3563, %fd7062, %fd7062;
	fma.rn.f64 	%fd3565, %fd3563, %fd3550, 0d3FF0000000000000;
	selp.f64 	%fd3566, %fd3565, %fd3564, %p352;
	and.b32  	%r1303, %r2117, 2;
	setp.eq.s32 	%p353, %r1303, 0;
	mov.f64 	%fd3567, 0d0000000000000000;
	sub.f64 	%fd3568, %fd3567, %fd3566;
	selp.f64 	%fd540, %fd3566, %fd3568, %p353;
	@%p351 bra 	$L__BB3_390;
	mov.f64 	%fd3574, 0d0000000000000000;
	mul.rn.f64 	%fd7064, %fd83, %fd3574;
	mov.b32 	%r2119, 1;
	bra.uni 	$L__BB3_393;
$L__BB3_390:
	mul.f64 	%fd3569, %fd83, 0d3FE45F306DC9C883;
	cvt.rni.s32.f64 	%r2118, %fd3569;
	cvt.rn.f64.s32 	%fd3570, %r2118;
	fma.rn.f64 	%fd3571, %fd3570, 0dBFF921FB54442D18, %fd83;
	fma.rn.f64 	%fd3572, %fd3570, 0dBC91A62633145C00, %fd3571;
	fma.rn.f64 	%fd7064, %fd3570, 0dB97B839A252049C0, %fd3572;
	setp.ltu.f64 	%p354, %fd84, 0d41E0000000000000;
	@%p354 bra 	$L__BB3_392;
	{ // callseq 196, 0
	.param .b64 param0;
	st.param.f64 	[param0], %fd83;
	.param .align 16 .b8 retval0[16];
	call.uni (retval0), 
	__internal_trig_reduction_slowpathd, 
	(
	param0
	);
	ld.param.f64 	%fd7064, [retval0];
	ld.param.b32 	%r2118, [retval0+8];
	} // callseq 196
$L__BB3_392:
	add.s32 	%r2119, %r2118, 1;
$L__BB3_393:
	setp.neu.f64 	%p355, %fd479, 0d7FF0000000000000;
	shl.b32 	%r1306, %r2119, 6;
	cvt.u64.u32 	%rd369, %r1306;
	and.b64  	%rd370, %rd369, 64;
	add.s64 	%rd372, %rd223, %rd370;
	mul.rn.f64 	%fd3575, %fd7064, %fd7064;
	and.b32  	%r1307, %r2119, 1;
	setp.eq.b32 	%p356, %r1307, 1;
	selp.f64 	%fd3576, 0dBDA8FF8320FD8164, 0d3DE5DB65F9785EBA, %p356;
	ld.global.nc.v2.f64 	{%fd3577, %fd3578}, [%rd372];
	fma.rn.f64 	%fd3579, %fd3576, %fd3575, %fd3577;
	fma.rn.f64 	%fd3580, %fd3579, %fd3575, %fd3578;
	ld.global.nc.v2.f64 	{%fd3581, %fd3582}, [%rd372+16];
	fma.rn.f64 	%fd3583, %fd3580, %fd3575, %fd3581;
	fma.rn.f64 	%fd3584, %fd3583, %fd3575, %fd3582;
	ld.global.nc.v2.f64 	{%fd3585, %fd3586}, [%rd372+32];
	fma.rn.f64 	%fd3587, %fd3584, %fd3575, %fd3585;
	fma.rn.f64 	%fd3588, %fd3587, %fd3575, %fd3586;
	fma.rn.f64 	%fd3589, %fd3588, %fd7064, %fd7064;
	fma.rn.f64 	%fd3590, %fd3588, %fd3575, 0d3FF0000000000000;
	selp.f64 	%fd3591, %fd3590, %fd3589, %p356;
	and.b32  	%r1308, %r2119, 2;
	setp.eq.s32 	%p357, %r1308, 0;
	mov.f64 	%fd3592, 0d0000000000000000;
	sub.f64 	%fd3593, %fd3592, %fd3591;
	selp.f64 	%fd3594, %fd3591, %fd3593, %p357;
	mul.f64 	%fd546, %fd540, %fd3594;
	@%p355 bra 	$L__BB3_395;
	mov.f64 	%fd3600, 0d0000000000000000;
	mul.rn.f64 	%fd7065, %fd478, %fd3600;
	mov.b32 	%r2120, 0;
	bra.uni 	$L__BB3_397;
$L__BB3_395:
	mul.f64 	%fd3595, %fd478, 0d3FE45F306DC9C883;
	cvt.rni.s32.f64 	%r2120, %fd3595;
	cvt.rn.f64.s32 	%fd3596, %r2120;
	fma.rn.f64 	%fd3597, %fd3596, 0dBFF921FB54442D18, %fd478;
	fma.rn.f64 	%fd3598, %fd3596, 0dBC91A62633145C00, %fd3597;
	fma.rn.f64 	%fd7065, %fd3596, 0dB97B839A252049C0, %fd3598;
	setp.ltu.f64 	%p358, %fd479, 0d41E0000000000000;
	@%p358 bra 	$L__BB3_397;
	{ // callseq 197, 0
	.param .b64 param0;
	st.param.f64 	[param0], %fd478;
	.param .align 16 .b8 retval0[16];
	call.uni (retval0), 
	__internal_trig_reduction_slowpathd, 
	(
	param0
	);
	ld.param.f64 	%fd7065, [retval0];
	ld.param.b32 	%r2120, [retval0+8];
	} // callseq 197
$L__BB3_397:
	shl.b32 	%r1311, %r2120, 6;
	cvt.u64.u32 	%rd373, %r1311;
	and.b64  	%rd374, %rd373, 64;
	add.s64 	%rd376, %rd223, %rd374;
	mul.rn.f64 	%fd3601, %fd7065, %fd7065;
	and.b32  	%r1312, %r2120, 1;
	setp.eq.b32 	%p360, %r1312, 1;
	selp.f64 	%fd3602, 0dBDA8FF8320FD8164, 0d3DE5DB65F9785EBA, %p360;
	ld.global.nc.v2.f64 	{%fd3603, %fd3604}, [%rd376];
	fma.rn.f64 	%fd3605, %fd3602, %fd3601, %fd3603;
	fma.rn.f64 	%fd3606, %fd3605, %fd3601, %fd3604;
	ld.global.nc.v2.f64 	{%fd3607, %fd3608}, [%rd376+16];
	fma.rn.f64 	%fd3609, %fd3606, %fd3601, %fd3607;
	fma.rn.f64 	%fd3610, %fd3609, %fd3601, %fd3608;
	ld.global.nc.v2.f64 	{%fd3611, %fd3612}, [%rd376+32];
	fma.rn.f64 	%fd3613, %fd3610, %fd3601, %fd3611;
	fma.rn.f64 	%fd3614, %fd3613, %fd3601, %fd3612;
	fma.rn.f64 	%fd3615, %fd3614, %fd7065, %fd7065;
	fma.rn.f64 	%fd3616, %fd3614, %fd3601, 0d3FF0000000000000;
	selp.f64 	%fd3617, %fd3616, %fd3615, %p360;
	and.b32  	%r1313, %r2120, 2;
	setp.eq.s32 	%p361, %r1313, 0;
	mov.f64 	%fd3618, 0d0000000000000000;
	sub.f64 	%fd3619, %fd3618, %fd3617;
	selp.f64 	%fd551, %fd3617, %fd3619, %p361;
	@%p351 bra 	$L__BB3_399;
	mov.f64 	%fd3625, 0d0000000000000000;
	mul.rn.f64 	%fd7066, %fd83, %fd3625;
	mov.b32 	%r2121, 0;
	bra.uni 	$L__BB3_401;
$L__BB3_399:
	mul.f64 	%fd3620, %fd83, 0d3FE45F306DC9C883;
	cvt.rni.s32.f64 	%r2121, %fd3620;
	cvt.rn.f64.s32 	%fd3621, %r2121;
	fma.rn.f64 	%fd3622, %fd3621, 0dBFF921FB54442D18, %fd83;
	fma.rn.f64 	%fd3623, %fd3621, 0dBC91A62633145C00, %fd3622;
	fma.rn.f64 	%fd7066, %fd3621, 0dB97B839A252049C0, %fd3623;
	setp.ltu.f64 	%p362, %fd84, 0d41E0000000000000;
	@%p362 bra 	$L__BB3_401;
	{ // callseq 198, 0
	.param .b64 param0;
	st.param.f64 	[param0], %fd83;
	.param .align 16 .b8 retval0[16];
	call.uni (retval0), 
	__internal_trig_reduction_slowpathd, 
	(
	param0
	);
	ld.param.f64 	%fd7066, [retval0];
	ld.param.b32 	%r2121, [retval0+8];
	} // callseq 198
$L__BB3_401:
	setp.neu.f64 	%p363, %fd457, 0d7FF0000000000000;
	shl.b32 	%r1316, %r2121, 6;
	cvt.u64.u32 	%rd377, %r1316;
	and.b64  	%rd378, %rd377, 64;
	add.s64 	%rd380, %rd223, %rd378;
	mul.rn.f64 	%fd3626, %fd7066, %fd7066;
	and.b32  	%r1317, %r2121, 1;
	setp.eq.b32 	%p364, %r1317, 1;
	selp.f64 	%fd3627, 0dBDA8FF8320FD8164, 0d3DE5DB65F9785EBA, %p364;
	ld.global.nc.v2.f64 	{%fd3628, %fd3629}, [%rd380];
	fma.rn.f64 	%fd3630, %fd3627, %fd3626, %fd3628;
	fma.rn.f64 	%fd3631, %fd3630, %fd3626, %fd3629;
	ld.global.nc.v2.f64 	{%fd3632, %fd3633}, [%rd380+16];
	fma.rn.f64 	%fd3634, %fd3631, %fd3626, %fd3632;
	fma.rn.f64 	%fd3635, %fd3634, %fd3626, %fd3633;
	ld.global.nc.v2.f64 	{%fd3636, %fd3637}, [%rd380+32];
	fma.rn.f64 	%fd3638, %fd3635, %fd3626, %fd3636;
	fma.rn.f64 	%fd3639, %fd3638, %fd3626, %fd3637;
	fma.rn.f64 	%fd3640, %fd3639, %fd7066, %fd7066;
	fma.rn.f64 	%fd3641, %fd3639, %fd3626, 0d3FF0000000000000;
	selp.f64 	%fd3642, %fd3641, %fd3640, %p364;
	and.b32  	%r1318, %r2121, 2;
	setp.eq.s32 	%p365, %r1318, 0;
	mov.f64 	%fd3643, 0d0000000000000000;
	sub.f64 	%fd3644, %fd3643, %fd3642;
	selp.f64 	%fd3645, %fd3642, %fd3644, %p365;
	mul.f64 	%fd3646, %fd551, %fd3645;
	sub.f64 	%fd3647, %fd546, %fd3646;
	mul.f64 	%fd3648, %fd535, %fd3647;
	mul.f64 	%fd3649, %fd3648, 0d0000000000000000;
	fma.rn.f64 	%fd556, %fd529, 0d0000000000000000, %fd3649;
	@%p363 bra 	$L__BB3_403;
	mov.f64 	%fd3655, 0d0000000000000000;
	mul.rn.f64 	%fd7068, %fd456, %fd3655;
	mov.b32 	%r2123, 1;
	bra.uni 	$L__BB3_406;
$L__BB3_403:
	mul.f64 	%fd3650, %fd456, 0d3FE45F306DC9C883;
	cvt.rni.s32.f64 	%r2122, %fd3650;
	cvt.rn.f64.s32 	%fd3651, %r2122;
	fma.rn.f64 	%fd3652, %fd3651, 0dBFF921FB54442D18, %fd456;
	fma.rn.f64 	%fd3653, %fd3651, 0dBC91A62633145C00, %fd3652;
	fma.rn.f64 	%fd7068, %fd3651, 0dB97B839A252049C0, %fd3653;
	setp.ltu.f64 	%p366, %fd457, 0d41E0000000000000;
	@%p366 bra 	$L__BB3_405;
	{ // callseq 199, 0
	.param .b64 param0;
	st.param.f64 	[param0], %fd456;
	.param .align 16 .b8 retval0[16];
	call.uni (retval0), 
	__internal_trig_reduction_slowpathd, 
	(
	param0
	);
	ld.param.f64 	%fd7068, [retval0];
	ld.param.b32 	%r2122, [retval0+8];
	} // callseq 199
$L__BB3_405:
	add.s32 	%r2123, %r2122, 1;
$L__BB3_406:
	setp.neu.f64 	%p367, %fd503, 0d7FF0000000000000;
	shl.b32 	%r1321, %r2123, 6;
	cvt.u64.u32 	%rd381, %r1321;
	and.b64  	%rd382, %rd381, 64;
	add.s64 	%rd384, %rd223, %rd382;
	mul.rn.f64 	%fd3656, %fd7068, %fd7068;
	and.b32  	%r1322, %r2123, 1;
	setp.eq.b32 	%p368, %r1322, 1;
	selp.f64 	%fd3657, 0dBDA8FF8320FD8164, 0d3DE5DB65F9785EBA, %p368;
	ld.global.nc.v2.f64 	{%fd3658, %fd3659}, [%rd384];
	fma.rn.f64 	%fd3660, %fd3657, %fd3656, %fd3658;
	fma.rn.f64 	%fd3661, %fd3660, %fd3656, %fd3659;
	ld.global.nc.v2.f64 	{%fd3662, %fd3663}, [%rd384+16];
	fma.rn.f64 	%fd3664, %fd3661, %fd3656, %fd3662;
	fma.rn.f64 	%fd3665, %fd3664, %fd3656, %fd3663;
	ld.global.nc.v2.f64 	{%fd3666, %fd3667}, [%rd384+32];
	fma.rn.f64 	%fd3668, %fd3665, %fd3656, %fd3666;
	fma.rn.f64 	%fd3669, %fd3668, %fd3656, %fd3667;
	fma.rn.f64 	%fd3670, %fd3669, %fd7068, %fd7068;
	fma.rn.f64 	%fd3671, %fd3669, %fd3656, 0d3FF0000000000000;
	selp.f64 	%fd3672, %fd3671, %fd3670, %p368;
	and.b32  	%r1323, %r2123, 2;
	setp.eq.s32 	%p369, %r1323, 0;
	mov.f64 	%fd3673, 0d0000000000000000;
	sub.f64 	%fd3674, %fd3673, %fd3672;
	selp.f64 	%fd562, %fd3672, %fd3674, %p369;
	@%p367 bra 	$L__BB3_408;
	mov.f64 	%fd3680, 0d0000000000000000;
	mul.rn.f64 	%fd7070, %fd502, %fd3680;
	mov.b32 	%r2125, 1;
	bra.uni 	$L__BB3_411;
$L__BB3_408:
	mul.f64 	%fd3675, %fd502, 0d3FE45F306DC9C883;
	cvt.rni.s32.f64 	%r2124, %fd3675;
	cvt.rn.f64.s32 	%fd3676, %r2124;
	fma.rn.f64 	%fd3677, %fd3676, 0dBFF921FB54442D18, %fd502;
	fma.rn.f64 	%fd3678, %fd3676, 0dBC91A62633145C00, %fd3677;
	fma.rn.f64 	%fd7070, %fd3676, 0dB97B839A252049C0, %fd3678;
	setp.ltu.f64 	%p370, %fd503, 0d41E0000000000000;
	@%p370 bra 	$L__BB3_410;
	{ // callseq 200, 0
	.param .b64 param0;
	st.param.f64 	[param0], %fd502;
	.param .align 16 .b8 retval0[16];
	call.uni (retval0), 
	__internal_trig_reduction_slowpathd, 
	(
	param0
	);
	ld.param.f64 	%fd7070, [retval0];
	ld.param.b32 	%r2124, [retval0+8];
	} // callseq 200
$L__BB3_410:
	add.s32 	%r2125, %r2124, 1;
$L__BB3_411:
	shl.b32 	%r1326, %r2125, 6;
	cvt.u64.u32 	%rd385, %r1326;
	and.b64  	%rd386, %rd385, 64;
	add.s64 	%rd388, %rd223, %rd386;
	mul.rn.f64 	%fd3681, %fd7070, %fd7070;
	and.b32  	%r1327, %r2125, 1;
	setp.eq.b32 	%p372, %r1327, 1;
	selp.f64 	%fd3682, 0dBDA8FF8320FD8164, 0d3DE5DB65F9785EBA, %p372;
	ld.global.nc.v2.f64 	{%fd3683, %fd3684}, [%rd388];
	fma.rn.f64 	%fd3685, %fd3682, %fd3681, %fd3683;
	fma.rn.f64 	%fd3686, %fd3685, %fd3681, %fd3684;
	ld.global.nc.v2.f64 	{%fd3687, %fd3688}, [%rd388+16];
	fma.rn.f64 	%fd3689, %fd3686, %fd3681, %fd3687;
	fma.rn.f64 	%fd3690, %fd3689, %fd3681, %fd3688;
	ld.global.nc.v2.f64 	{%fd3691, %fd3692}, [%rd388+32];
	fma.rn.f64 	%fd3693, %fd3690, %fd3681, %fd3691;
	fma.rn.f64 	%fd3694, %fd3693, %fd3681, %fd3692;
	fma.rn.f64 	%fd3695, %fd3694, %fd7070, %fd7070;
	fma.rn.f64 	%fd3696, %fd3694, %fd3681, 0d3FF0000000000000;
	selp.f64 	%fd3697, %fd3696, %fd3695, %p372;
	and.b32  	%r1328, %r2125, 2;
	setp.eq.s32 	%p373, %r1328, 0;
	mov.f64 	%fd3698, 0d0000000000000000;
	sub.f64 	%fd3699, %fd3698, %fd3697;
	selp.f64 	%fd3700, %fd3697, %fd3699, %p373;
	mul.f64 	%fd568, %fd562, %fd3700;
	@%p347 bra 	$L__BB3_413;
	mov.f64 	%fd3706, 0d0000000000000000;
	mul.rn.f64 	%fd7071, %fd464, %fd3706;
	mov.b32 	%r2126, 0;
	bra.uni 	$L__BB3_415;
$L__BB3_413:
	mul.f64 	%fd3701, %fd464, 0d3FE45F306DC9C883;
	cvt.rni.s32.f64 	%r2126, %fd3701;
	cvt.rn.f64.s32 	%fd3702, %r2126;
	fma.rn.f64 	%fd3703, %fd3702, 0dBFF921FB54442D18, %fd464;
	fma.rn.f64 	%fd3704, %fd3702, 0dBC91A62633145C00, %fd3703;
	fma.rn.f64 	%fd7071, %fd3702, 0dB97B839A252049C0, %fd3704;
	setp.ltu.f64 	%p374, %fd465, 0d41E0000000000000;
	@%p374 bra 	$L__BB3_415;
	{ // callseq 201, 0
	.param .b64 param0;
	st.param.f64 	[param0], %fd464;
	.param .align 16 .b8 retval0[16];
	call.uni (retval0), 
	__internal_trig_reduction_slowpathd, 
	(
	param0
	);
	ld.param.f64 	%fd7071, [retval0];
	ld.param.b32 	%r2126, [retval0+8];
	} // callseq 201
$L__BB3_415:
	shl.b32 	%r1331, %r2126, 6;
	cvt.u64.u32 	%rd389, %r1331;
	and.b64  	%rd390, %rd389, 64;
	add.s64 	%rd392, %rd223, %rd390;
	mul.rn.f64 	%fd3707, %fd7071, %fd7071;
	and.b32  	%r1332, %r2126, 1;
	setp.eq.b32 	%p376, %r1332, 1;
	selp.f64 	%fd3708, 0dBDA8FF8320FD8164, 0d3DE5DB65F9785EBA, %p376;
	ld.global.nc.v2.f64 	{%fd3709, %fd3710}, [%rd392];
	fma.rn.f64 	%fd3711, %fd3708, %fd3707, %fd3709;
	fma.rn.f64 	%fd3712, %fd3711, %fd3707, %fd3710;
	ld.global.nc.v2.f64 	{%fd3713, %fd3714}, [%rd392+16];
	fma.rn.f64 	%fd3715, %fd3712, %fd3707, %fd3713;
	fma.rn.f64 	%fd3716, %fd3715, %fd3707, %fd3714;
	ld.global.nc.v2.f64 	{%fd3717, %fd3718}, [%rd392+32];
	fma.rn.f64 	%fd3719, %fd3716, %fd3707, %fd3717;
	fma.rn.f64 	%fd3720, %fd3719, %fd3707, %fd3718;
	fma.rn.f64 	%fd3721, %fd3720, %fd7071, %fd7071;
	fma.rn.f64 	%fd3722, %fd3720, %fd3707, 0d3FF0000000000000;
	selp.f64 	%fd3723, %fd3722, %fd3721, %p376;
	and.b32  	%r1333, %r2126, 2;
	setp.eq.s32 	%p377, %r1333, 0;
	mov.f64 	%fd3724, 0d0000000000000000;
	sub.f64 	%fd3725, %fd3724, %fd3723;
	selp.f64 	%fd573, %fd3723, %fd3725, %p377;
	@%p351 bra 	$L__BB3_417;
	mov.f64 	%fd3731, 0d0000000000000000;
	mul.rn.f64 	%fd7072, %fd83, %fd3731;
	mov.b32 	%r2127, 0;
	bra.uni 	$L__BB3_419;
$L__BB3_417:
	mul.f64 	%fd3726, %fd83, 0d3FE45F306DC9C883;
	cvt.rni.s32.f64 	%r2127, %fd3726;
	cvt.rn.f64.s32 	%fd3727, %r2127;
	fma.rn.f64 	%fd3728, %fd3727, 0dBFF921FB54442D18, %fd83;
	fma.rn.f64 	%fd3729, %fd3727, 0dBC91A62633145C00, %fd3728;
	fma.rn.f64 	%fd7072, %fd3727, 0dB97B839A252049C0, %fd3729;
	setp.ltu.f64 	%p378, %fd84, 0d41E0000000000000;
	@%p378 bra 	$L__BB3_419;
	{ // callseq 202, 0
	.param .b64 param0;
	st.param.f64 	[param0], %fd83;
	.param .align 16 .b8 retval0[16];
	call.uni (retval0), 
	__internal_trig_reduction_slowpathd, 
	(
	param0
	);
	ld.param.f64 	%fd7072, [retval0];
	ld.param.b32 	%r2127, [retval0+8];
	} // callseq 202
$L__BB3_419:
	shl.b32 	%r1336, %r2127, 6;
	cvt.u64.u32 	%rd393, %r1336;
	and.b64  	%rd394, %rd393, 64;
	add.s64 	%rd396, %rd223, %rd394;
	mul.rn.f64 	%fd3732, %fd7072, %fd7072;
	and.b32  	%r1337, %r2127, 1;
	setp.eq.b32 	%p380, %r1337, 1;
	selp.f64 	%fd3733, 0dBDA8FF8320FD8164, 0d3DE5DB65F9785EBA, %p380;
	ld.global.nc.v2.f64 	{%fd3734, %fd3735}, [%rd396];
	fma.rn.f64 	%fd3736, %fd3733, %fd3732, %fd3734;
	fma.rn.f64 	%fd3737, %fd3736, %fd3732, %fd3735;
	ld.global.nc.v2.f64 	{%fd3738, %fd3739}, [%rd396+16];
	fma.rn.f64 	%fd3740, %fd3737, %fd3732, %fd3738;
	fma.rn.f64 	%fd3741, %fd3740, %fd3732, %fd3739;
	ld.global.nc.v2.f64 	{%fd3742, %fd3743}, [%rd396+32];
	fma.rn.f64 	%fd3744, %fd3741, %fd3732, %fd3742;
	fma.rn.f64 	%fd3745, %fd3744, %fd3732, %fd3743;
	fma.rn.f64 	%fd3746, %fd3745, %fd7072, %fd7072;
	fma.rn.f64 	%fd3747, %fd3745, %fd3732, 0d3FF0000000000000;
	selp.f64 	%fd3748, %fd3747, %fd3746, %p380;
	and.b32  	%r1338, %r2127, 2;
	setp.eq.s32 	%p381, %r1338, 0;
	mov.f64 	%fd3749, 0d0000000000000000;
	sub.f64 	%fd3750, %fd3749, %fd3748;
	selp.f64 	%fd3751, %fd3748, %fd3750, %p381;
	mul.f64 	%fd578, %fd573, %fd3751;
	@%p355 bra 	$L__BB3_421;
	mov.f64 	%fd3757, 0d0000000000000000;
	mul.rn.f64 	%fd7073, %fd478, %fd3757;
	mov.b32 	%r2128, 0;
	bra.uni 	$L__BB3_423;
$L__BB3_421:
	mul.f64 	%fd3752, %fd478, 0d3FE45F306DC9C883;
	cvt.rni.s32.f64 	%r2128, %fd3752;
	cvt.rn.f64.s32 	%fd3753, %r2128;
	fma.rn.f64 	%fd3754, %fd3753, 0dBFF921FB54442D18, %fd478;
	fma.rn.f64 	%fd3755, %fd3753, 0dBC91A62633145C00, %fd3754;
	fma.rn.f64 	%fd7073, %fd3753, 0dB97B839A252049C0, %fd3755;
	setp.ltu.f64 	%p382, %fd479, 0d41E0000000000000;
	@%p382 bra 	$L__BB3_423;
	{ // callseq 203, 0
	.param .b64 param0;
	st.param.f64 	[param0], %fd478;
	.param .align 16 .b8 retval0[16];
	call.uni (retval0), 
	__internal_trig_reduction_slowpathd, 
	(
	param0
	);
	ld.param.f64 	%fd7073, [retval0];
	ld.param.b32 	%r2128, [retval0+8];
	} // callseq 203
$L__BB3_423:
	shl.b32 	%r1341, %r2128, 6;
	cvt.u64.u32 	%rd397, %r1341;
	and.b64  	%rd398, %rd397, 64;
	add.s64 	%rd400, %rd223, %rd398;
	mul.rn.f64 	%fd3758, %fd7073, %fd7073;
	and.b32  	%r1342, %r2128, 1;
	setp.eq.b32 	%p384, %r1342, 1;
	selp.f64 	%fd3759, 0dBDA8FF8320FD8164, 0d3DE5DB65F9785EBA, %p384;
	ld.global.nc.v2.f64 	{%fd3760, %fd3761}, [%rd400];
	fma.rn.f64 	%fd3762, %fd3759, %fd3758, %fd3760;
	fma.rn.f64 	%fd3763, %fd3762, %fd3758, %fd3761;
	ld.global.nc.v2.f64 	{%fd3764, %fd3765}, [%rd400+16];
	fma.rn.f64 	%fd3766, %fd3763, %fd3758, %fd3764;
	fma.rn.f64 	%fd3767, %fd3766, %fd3758, %fd3765;
	ld.global.nc.v2.f64 	{%fd3768, %fd3769}, [%rd400+32];
	fma.rn.f64 	%fd3770, %fd3767, %fd3758, %fd3768;
	fma.rn.f64 	%fd3771, %fd3770, %fd3758, %fd3769;
	fma.rn.f64 	%fd3772, %fd3771, %fd7073, %fd7073;
	fma.rn.f64 	%fd3773, %fd3771, %fd3758, 0d3FF0000000000000;
	selp.f64 	%fd3774, %fd3773, %fd3772, %p384;
	and.b32  	%r1343, %r2128, 2;
	setp.eq.s32 	%p385, %r1343, 0;
	mov.f64 	%fd3775, 0d0000000000000000;
	sub.f64 	%fd3776, %fd3775, %fd3774;
	selp.f64 	%fd583, %fd3774, %fd3776, %p385;
	@%p351 bra 	$L__BB3_425;
	mov.f64 	%fd3782, 0d0000000000000000;
	mul.rn.f64 	%fd7075, %fd83, %fd3782;
	mov.b32 	%r2130, 1;
	bra.uni 	$L__BB3_428;
$L__BB3_425:
	mul.f64 	%fd3777, %fd83, 0d3FE45F306DC9C883;
	cvt.rni.s32.f64 	%r2129, %fd3777;
	cvt.rn.f64.s32 	%fd3778, %r2129;
	fma.rn.f64 	%fd3779, %fd3778, 0dBFF921FB54442D18, %fd83;
	fma.rn.f64 	%fd3780, %fd3778, 0dBC91A62633145C00, %fd3779;
	fma.rn.f64 	%fd7075, %fd3778, 0dB97B839A252049C0, %fd3780;
	setp.ltu.f64 	%p386, %fd84, 0d41E0000000000000;
	@%p386 bra 	$L__BB3_427;
	{ // callseq 204, 0
	.param .b64 param0;
	st.param.f64 	[param0], %fd83;
	.param .align 16 .b8 retval0[16];
	call.uni (retval0), 
	__internal_trig_reduction_slowpathd, 
	(
	param0
	);
	ld.param.f64 	%fd7075, [retval0];
	ld.param.b32 	%r2129, [retval0+8];
	} // callseq 204
$L__BB3_427:
	add.s32 	%r2130, %r2129, 1;
$L__BB3_428:
	shl.b32 	%r1346, %r2130, 6;
	cvt.u64.u32 	%rd401, %r1346;
	and.b64  	%rd402, %rd401, 64;
	add.s64 	%rd404, %rd223, %rd402;
	mul.rn.f64 	%fd3783, %fd7075, %fd7075;
	and.b32  	%r1347, %r2130, 1;
	setp.eq.b32 	%p388, %r1347, 1;
	selp.f64 	%fd3784, 0dBDA8FF8320FD8164, 0d3DE5DB65F9785EBA, %p388;
	ld.global.nc.v2.f64 	{%fd3785, %fd3786}, [%rd404];
	fma.rn.f64 	%fd3787, %fd3784, %fd3783, %fd3785;
	fma.rn.f64 	%fd3788, %fd3787, %fd3783, %fd3786;
	ld.global.nc.v2.f64 	{%fd3789, %fd3790}, [%rd404+16];
	fma.rn.f64 	%fd3791, %fd3788, %fd3783, %fd3789;
	fma.rn.f64 	%fd3792, %fd3791, %fd3783, %fd3790;
	ld.global.nc.v2.f64 	{%fd3793, %fd3794}, [%rd404+32];
	fma.rn.f64 	%fd3795, %fd3792, %fd3783, %fd3793;
	fma.rn.f64 	%fd3796, %fd3795, %fd3783, %fd3794;
	fma.rn.f64 	%fd3797, %fd3796, %fd7075, %fd7075;
	fma.rn.f64 	%fd3798, %fd3796, %fd3783, 0d3FF0000000000000;
	selp.f64 	%fd3799, %fd3798, %fd3797, %p388;
	and.b32  	%r1348, %r2130, 2;
	setp.eq.s32 	%p389, %r1348, 0;
	mov.f64 	%fd3800, 0d0000000000000000;
	sub.f64 	%fd3801, %fd3800, %fd3799;
	selp.f64 	%fd3802, %fd3799, %fd3801, %p389;
	fma.rn.f64 	%fd3803, %fd583, %fd3802, %fd578;
	mul.f64 	%fd3804, %fd568, %fd3803;
	fma.rn.f64 	%fd589, %fd2, %fd3804, %fd556;
	@%p367 bra 	$L__BB3_430;
	mov.f64 	%fd3810, 0d0000000000000000;
	mul.rn.f64 	%fd7076, %fd502, %fd3810;
	mov.b32 	%r2131, 0;
	bra.uni 	$L__BB3_432;
$L__BB3_430:
	mul.f64 	%fd3805, %fd502, 0d3FE45F306DC9C883;
	cvt.rni.s32.f64 	%r2131, %fd3805;
	cvt.rn.f64.s32 	%fd3806, %r2131;
	fma.rn.f64 	%fd3807, %fd3806, 0dBFF921FB54442D18, %fd502;
	fma.rn.f64 	%fd3808, %fd3806, 0dBC91A62633145C00, %fd3807;
	fma.rn.f64 	%fd7076, %fd3806, 0dB97B839A252049C0, %fd3808;
	setp.ltu.f64 	%p390, %fd503, 0d41E0000000000000;
	@%p390 bra 	$L__BB3_432;
	{ // callseq 205, 0
	.param .b64 param0;
	st.param.f64 	[param0], %fd502;
	.param .align 16 .b8 retval0[16];
	call.uni (retval0), 
	__internal_trig_reduction_slowpathd, 
	(
	param0
	);
	ld.param.f64 	%fd7076, [retval0];
	ld.param.b32 	%r2131, [retval0+8];
	} // callseq 205
$L__BB3_432:
	setp.neu.f64 	%p391, %fd465, 0d7FF0000000000000;
	shl.b32 	%r1351, %r2131, 6;
	cvt.u64.u32 	%rd405, %r1351;
	and.b64  	%rd406, %rd405, 64;
	add.s64 	%rd408, %rd223, %rd406;
	mul.rn.f64 	%fd3811, %fd7076, %fd7076;
	and.b32  	%r1352, %r2131, 1;
	setp.eq.b32 	%p392, %r1352, 1;
	selp.f64 	%fd3812, 0dBDA8FF8320FD8164, 0d3DE5DB65F9785EBA, %p392;
	ld.global.nc.v2.f64 	{%fd3813, %fd3814}, [%rd408];
	fma.rn.f64 	%fd3815, %fd3812, %fd3811, %fd3813;
	fma.rn.f64 	%fd3816, %fd3815, %fd3811, %fd3814;
	ld.global.nc.v2.f64 	{%fd3817, %fd3818}, [%rd408+16];
	fma.rn.f64 	%fd3819, %fd3816, %fd3811, %fd3817;
	fma.rn.f64 	%fd3820, %fd3819, %fd3811, %fd3818;
	ld.global.nc.v2.f64 	{%fd3821, %fd3822}, [%rd408+32];
	fma.rn.f64 	%fd3823, %fd3820, %fd3811, %fd3821;
	fma.rn.f64 	%fd3824, %fd3823, %fd3811, %fd3822;
	fma.rn.f64 	%fd3825, %fd3824, %fd7076, %fd7076;
	fma.rn.f64 	%fd3826, %fd3824, %fd3811, 0d3FF0000000000000;
	selp.f64 	%fd3827, %fd3826, %fd3825, %p392;
	and.b32  	%r1353, %r2131, 2;
	setp.eq.s32 	%p393, %r1353, 0;
	mov.f64 	%fd3828, 0d0000000000000000;
	sub.f64 	%fd3829, %fd3828, %fd3827;
	selp.f64 	%fd594, %fd3827, %fd3829, %p393;
	@%p391 bra 	$L__BB3_434;
	mov.f64 	%fd3835, 0d0000000000000000;
	mul.rn.f64 	%fd7077, %fd464, %fd3835;
	mov.b32 	%r2132, 0;
	bra.uni 	$L__BB3_436;
$L__BB3_434:
	mul.f64 	%fd3830, %fd464, 0d3FE45F306DC9C883;
	cvt.rni.s32.f64 	%r2132, %fd3830;
	cvt.rn.f64.s32 	%fd3831, %r2132;
	fma.rn.f64 	%fd3832, %fd3831, 0dBFF921FB54442D18, %fd464;
	fma.rn.f64 	%fd3833, %fd3831, 0dBC91A62633145C00, %fd3832;
	fma.rn.f64 	%fd7077, %fd3831, 0dB97B839A252049C0, %fd3833;
	setp.ltu.f64 	%p394, %fd465, 0d41E0000000000000;
	@%p394 bra 	$L__BB3_436;
	{ // callseq 206, 0
	.param .b64 param0;
	st.param.f64 	[param0], %fd464;
	.param .align 16 .b8 retval0[16];
	call.uni (retval0), 
	__internal_trig_reduction_slowpathd, 
	(
	param0
	);
	ld.param.f64 	%fd7077, [retval0];
	ld.param.b32 	%r2132, [retval0+8];
	} // callseq 206
$L__BB3_436:
	setp.neu.f64 	%p395, %fd84, 0d7FF0000000000000;
	shl.b32 	%r1356, %r2132, 6;
	cvt.u64.u32 	%rd409, %r1356;
	and.b64  	%rd410, %rd409, 64;
	add.s64 	%rd412, %rd223, %rd410;
	mul.rn.f64 	%fd3836, %fd7077, %fd7077;
	and.b32  	%r1357, %r2132, 1;
	setp.eq.b32 	%p396, %r1357, 1;
	selp.f64 	%fd3837, 0dBDA8FF8320FD8164, 0d3DE5DB65F9785EBA, %p396;
	ld.global.nc.v2.f64 	{%fd3838, %fd3839}, [%rd412];
	fma.rn.f64 	%fd3840, %fd3837, %fd3836, %fd3838;
	fma.rn.f64 	%fd3841, %fd3840, %fd3836, %fd3839;
	ld.global.nc.v2.f64 	{%fd3842, %fd3843}, [%rd412+16];
	fma.rn.f64 	%fd3844, %fd3841, %fd3836, %fd3842;
	fma.rn.f64 	%fd3845, %fd3844, %fd3836, %fd3843;
	ld.global.nc.v2.f64 	{%fd3846, %fd3847}, [%rd412+32];
	fma.rn.f64 	%fd3848, %fd3845, %fd3836, %fd3846;
	fma.rn.f64 	%fd3849, %fd3848, %fd3836, %fd3847;
	fma.rn.f64 	%fd3850, %fd3849, %fd7077, %fd7077;
	fma.rn.f64 	%fd3851, %fd3849, %fd3836, 0d3FF0000000000000;
	selp.f64 	%fd3852, %fd3851, %fd3850, %p396;
	and.b32  	%r1358, %r2132, 2;
	setp.eq.s32 	%p397, %r1358, 0;
	mov.f64 	%fd3853, 0d0000000000000000;
	sub.f64 	%fd3854, %fd3853, %fd3852;
	selp.f64 	%fd599, %fd3852, %fd3854, %p397;
	@%p395 bra 	$L__BB3_438;
	mov.f64 	%fd3860, 0d0000000000000000;
	mul.rn.f64 	%fd7079, %fd83, %fd3860;
	mov.b32 	%r2134, 1;
	bra.uni 	$L__BB3_441;
$L__BB3_438:
	mul.f64 	%fd3855, %fd83, 0d3FE45F306DC9C883;
	cvt.rni.s32.f64 	%r2133, %fd3855;
	cvt.rn.f64.s32 	%fd3856, %r2133;
	fma.rn.f64 	%fd3857, %fd3856, 0dBFF921FB54442D18, %fd83;
	fma.rn.f64 	%fd3858, %fd3856, 0dBC91A62633145C00, %fd3857;
	fma.rn.f64 	%fd7079, %fd3856, 0dB97B839A252049C0, %fd3858;
	setp.ltu.f64 	%p398, %fd84, 0d41E0000000000000;
	@%p398 bra 	$L__BB3_440;
	{ // callseq 207, 0
	.param .b64 param0;
	st.param.f64 	[param0], %fd83;
	.param .align 16 .b8 retval0[16];
	call.uni (retval0), 
	__internal_trig_reduction_slowpathd, 
	(
	param0
	);
	ld.param.f64 	%fd7079, [retval0];
	ld.param.b32 	%r2133, [retval0+8];
	} // callseq 207
$L__BB3_440:
	add.s32 	%r2134, %r2133, 1;
$L__BB3_441:
	setp.neu.f64 	%p399, %fd479, 0d7FF0000000000000;
	shl.b32 	%r1361, %r2134, 6;
	cvt.u64.u32 	%rd413, %r1361;
	and.b64  	%rd414, %rd413, 64;
	add.s64 	%rd416, %rd223, %rd414;
	mul.rn.f64 	%fd3861, %fd7079, %fd7079;
	and.b32  	%r1362, %r2134, 1;
	setp.eq.b32 	%p400, %r1362, 1;
	selp.f64 	%fd3862, 0dBDA8FF8320FD8164, 0d3DE5DB65F9785EBA, %p400;
	ld.global.nc.v2.f64 	{%fd3863, %fd3864}, [%rd416];
	fma.rn.f64 	%fd3865, %fd3862, %fd3861, %fd3863;
	fma.rn.f64 	%fd3866, %fd3865, %fd3861, %fd3864;
	ld.global.nc.v2.f64 	{%fd3867, %fd3868}, [%rd416+16];
	fma.rn.f64 	%fd3869, %fd3866, %fd3861, %fd3867;
	fma.rn.f64 	%fd3870, %fd3869, %fd3861, %fd3868;
	ld.global.nc.v2.f64 	{%fd3871, %fd3872}, [%rd416+32];
	fma.rn.f64 	%fd3873, %fd3870, %fd3861, %fd3871;
	fma.rn.f64 	%fd3874, %fd3873, %fd3861, %fd3872;
	fma.rn.f64 	%fd3875, %fd3874, %fd7079, %fd7079;
	fma.rn.f64 	%fd3876, %fd3874, %fd3861, 0d3FF0000000000000;
	selp.f64 	%fd3877, %fd3876, %fd3875, %p400;
	and.b32  	%r1363, %r2134, 2;
	setp.eq.s32 	%p401, %r1363, 0;
	mov.f64 	%fd3878, 0d0000000000000000;
	sub.f64 	%fd3879, %fd3878, %fd3877;
	selp.f64 	%fd3880, %fd3877, %fd3879, %p401;
	mul.f64 	%fd605, %fd599, %fd3880;
	@%p399 bra 	$L__BB3_443;
	mov.f64 	%fd3886, 0d0000000000000000;
	mul.rn.f64 	%fd7080, %fd478, %fd3886;
	mov.b32 	%r2135, 0;
	bra.uni 	$L__BB3_445;
$L__BB3_443:
	mul.f64 	%fd3881, %fd478, 0d3FE45F306DC9C883;
	cvt.rni.s32.f64 	%r2135, %fd3881;
	cvt.rn.f64.s32 	%fd3882, %r2135;
	fma.rn.f64 	%fd3883, %fd3882, 0dBFF921FB54442D18, %fd478;
	fma.rn.f64 	%fd3884, %fd3882, 0dBC91A62633145C00, %fd3883;
	fma.rn.f64 	%fd7080, %fd3882, 0dB97B839A252049C0, %fd3884;
	setp.ltu.f64 	%p402, %fd479, 0d41E0000000000000;
	@%p402 bra 	$L__BB3_445;
	{ // callseq 208, 0
	.param .b64 param0;
	st.param.f64 	[param0], %fd478;
	.param .align 16 .b8 retval0[16];
	call.uni (retval0), 
	__internal_trig_reduction_slowpathd, 
	(
	param0
	);
	ld.param.f64 	%fd7080, [retval0];
	ld.param.b32 	%r2135, [retval0+8];
	} // callseq 208
$L__BB3_445:
	setp.neu.f64 	%p403, %fd84, 0d7FF0000000000000;
	shl.b32 	%r1366, %r2135, 6;
	cvt.u64.u32 	%rd417, %r1366;
	and.b64  	%rd418, %rd417, 64;
	add.s64 	%rd420, %rd223, %rd418;
	mul.rn.f64 	%fd3887, %fd7080, %fd7080;
	and.b32  	%r1367, %r2135, 1;
	setp.eq.b32 	%p404, %r1367, 1;
	selp.f64 	%fd3888, 0dBDA8FF8320FD8164, 0d3DE5DB65F9785EBA, %p404;
	ld.global.nc.v2.f64 	{%fd3889, %fd3890}, [%rd420];
	fma.rn.f64 	%fd3891, %fd3888, %fd3887, %fd3889;
	fma.rn.f64 	%fd3892, %fd3891, %fd3887, %fd3890;
	ld.global.nc.v2.f64 	{%fd3893, %fd3894}, [%rd420+16];
	fma.rn.f64 	%fd3895, %fd3892, %fd3887, %fd3893;
	fma.rn.f64 	%fd3896, %fd3895, %fd3887, %fd3894;
	ld.global.nc.v2.f64 	{%fd3897, %fd3898}, [%rd420+32];
	fma.rn.f64 	%fd3899, %fd3896, %fd3887, %fd3897;
	fma.rn.f64 	%fd3900, %fd3899, %fd3887, %fd3898;
	fma.rn.f64 	%fd3901, %fd3900, %fd7080, %fd7080;
	fma.rn.f64 	%fd3902, %fd3900, %fd3887, 0d3FF0000000000000;
	selp.f64 	%fd3903, %fd3902, %fd3901, %p404;
	and.b32  	%r1368, %r2135, 2;
	setp.eq.s32 	%p405, %r1368, 0;
	mov.f64 	%fd3904, 0d0000000000000000;
	sub.f64 	%fd3905, %fd3904, %fd3903;
	selp.f64 	%fd610, %fd3903, %fd3905, %p405;
	@%p403 bra 	$L__BB3_447;
	mov.f64 	%fd3911, 0d0000000000000000;
	mul.rn.f64 	%fd7081, %fd83, %fd3911;
	mov.b32 	%r2136, 0;
	bra.uni 	$L__BB3_449;
$L__BB3_447:
	mul.f64 	%fd3906, %fd83, 0d3FE45F306DC9C883;
	cvt.rni.s32.f64 	%r2136, %fd3906;
	cvt.rn.f64.s32 	%fd3907, %r2136;
	fma.rn.f64 	%fd3908, %fd3907, 0dBFF921FB54442D18, %fd83;
	fma.rn.f64 	%fd3909, %fd3907, 0dBC91A62633145C00, %fd3908;
	fma.rn.f64 	%fd7081, %fd3907, 0dB97B839A252049C0, %fd3909;
	setp.ltu.f64 	%p406, %fd84, 0d41E0000000000000;
	@%p406 bra 	$L__BB3_449;
	{ // callseq 209, 0
	.param .b64 param0;
	st.param.f64 	[param0], %fd83;
	.param .align 16 .b8 retval0[16];
	call.uni (retval0), 
	__internal_trig_reduction_slowpathd, 
	(
	param0
	);
	ld.param.f64 	%fd7081, [retval0];
	ld.param.b32 	%r2136, [retval0+8];
	} // callseq 209
$L__BB3_449:
	shl.b32 	%r1371, %r2136, 6;
	cvt.u64.u32 	%rd421, %r1371;
	and.b64  	%rd422, %rd421, 64;
	add.s64 	%rd424, %rd223, %rd422;
	mul.rn.f64 	%fd3912, %fd7081, %fd7081;
	and.b32  	%r1372, %r2136, 1;
	setp.eq.b32 	%p407, %r1372, 1;
	selp.f64 	%fd3913, 0dBDA8FF8320FD8164, 0d3DE5DB65F9785EBA, %p407;
	ld.global.nc.v2.f64 	{%fd3914, %fd3915}, [%rd424];
	fma.rn.f64 	%fd3916, %fd3913, %fd3912, %fd3914;
	fma.rn.f64 	%fd3917, %fd3916, %fd3912, %fd3915;
	ld.global.nc.v2.f64 	{%fd3918, %fd3919}, [%rd424+16];
	fma.rn.f64 	%fd3920, %fd3917, %fd3912, %fd3918;
	fma.rn.f64 	%fd3921, %fd3920, %fd3912, %fd3919;
	ld.global.nc.v2.f64 	{%fd3922, %fd3923}, [%rd424+32];
	fma.rn.f64 	%fd3924, %fd3921, %fd3912, %fd3922;
	fma.rn.f64 	%fd3925, %fd3924, %fd3912, %fd3923;
	fma.rn.f64 	%fd3926, %fd3925, %fd7081, %fd7081;
	fma.rn.f64 	%fd3927, %fd3925, %fd3912, 0d3FF0000000000000;
	selp.f64 	%fd3928, %fd3927, %fd3926, %p407;
	and.b32  	%r1373, %r2136, 2;
	setp.eq.s32 	%p408, %r1373, 0;
	mov.f64 	%fd3929, 0d0000000000000000;
	sub.f64 	%fd3930, %fd3929, %fd3928;
	selp.f64 	%fd3931, %fd3928, %fd3930, %p408;
	mul.f64 	%fd3932, %fd610, %fd3931;
	sub.f64 	%fd3933, %fd605, %fd3932;
	mul.f64 	%fd3934, %fd594, %fd3933;
	fma.rn.f64 	%fd3935, %fd2, %fd3934, %fd589;
	mul.f64 	%fd3936, %fd495, %fd3935;
	div.rn.f64 	%fd3937, %fd3936, %fd11;
	add.f64 	%fd3938, %fd490, %fd3937;
	add.f64 	%fd3939, %fd419, %fd3938;
	st.shared.f64 	[%r6], %fd3939;
	add.s32 	%r1991, %r1991, 1;
	add.s64 	%rd864, %rd864, 8;
	add.s64 	%rd863, %rd863, 8;
	add.s64 	%rd862, %rd862, 8;
	setp.ne.s32 	%p409, %r1991, 5000;
	@%p409 bra 	$L__BB3_7;
	setp.lt.s32 	%p410, %r10, 0;
	and.b32  	%r1374, %r10, 2146435072;
	setp.eq.s32 	%p411, %r1374, 1062207488;
	ld.shared.f64 	%fd615, [%r5];
	bar.sync 	0;
	mul.f64 	%fd3941, %fd6935, %fd3940;
	sub.f64 	%fd616, %fd3943, %fd3941;
	bar.sync 	0;
	add.f64 	%fd617, %fd3943, %fd3941;
	bar.sync 	0;
	fma.rn.f64 	%fd618, %fd7251, 0dBFE0000000000000, %fd6936;
	{
	.reg .b32 %temp; 
	mov.b64 	{%temp, %r406}, %fd618;
	}
	abs.f64 	%fd619, %fd618;
	{ // callseq 210, 0
	.param .b64 param0;
	st.param.f64 	[param0], %fd619;
	.param .b64 param1;
	st.param.f64 	[param1], 0d4000000000000000;
	.param .b64 retval0;
	call.uni (retval0), 
	__internal_accurate_pow, 
	(
	param0, 
	param1
	);
	ld.param.f64 	%fd3944, [retval0];
	} // callseq 210
	setp.lt.s32 	%p412, %r406, 0;
	neg.f64 	%fd3946, %fd3944;
	selp.f64 	%fd3947, %fd3946, %fd3944, %p411;
	selp.f64 	%fd3948, %fd3947, %fd3944, %p412;
	setp.eq.f64 	%p413, %fd618, 0d0000000000000000;
	selp.b32 	%r1375, %r406, 0, %p411;
	or.b32  	%r1376, %r1375, 2146435072;
	selp.b32 	%r1377, %r1376, %r1375, %p410;
	mov.b32 	%r1378, 0;
	mov.b64 	%fd3949, {%r1378, %r1377};
	selp.f64 	%fd7088, %fd3949, %fd3948, %p413;
	add.f64 	%fd3950, %fd618, 0d4000000000000000;
	{
	.reg .b32 %temp; 
	mov.b64 	{%temp, %r1379}, %fd3950;
	}
	and.b32  	%r407, %r1379, 2146435072;
	setp.ne.s32 	%p414, %r407, 2146435072;
	mov.f64 	%fd7082, %fd7088;
	@%p414 bra 	$L__BB3_455;
	setp.num.f64 	%p415, %fd618, %fd618;
	@%p415 bra 	$L__BB3_453;
	mov.f64 	%fd3951, 0d4000000000000000;
	add.rn.f64 	%fd7082, %fd618, %fd3951;
	bra.uni 	$L__BB3_455;
$L__BB3_453:
	setp.neu.f64 	%p416, %fd619, 0d7FF0000000000000;
	mov.f64 	%fd7082, %fd7088;
	@%p416 bra 	$L__BB3_455;
	setp.lt.s32 	%p417, %r406, 0;
	setp.eq.s32 	%p418, %r1374, 1062207488;
	and.b32  	%r1381, %r10, 2147483647;
	setp.ne.s32 	%p419, %r1381, 1071644672;
	selp.b32 	%r1382, %r12, %r11, %p419;
	selp.b32 	%r1383, %r1382, %r11, %p418;
	selp.b32 	%r1384, %r1383, %r11, %p417;
	mov.b32 	%r1385, 0;
	mov.b64 	%fd7082, {%r1385, %r1384};
$L__BB3_455:
	setp.eq.f64 	%p420, %fd1332, 0d3FF0000000000000;
	setp.neu.f64 	%p421, %fd13, 0d7FF0000000000000;
	setp.nan.f64 	%p422, %fd1332, %fd1332;
	setp.eq.s32 	%p423, %r13, 2146435072;
	setp.eq.f64 	%p424, %fd1332, 0d0000000000000000;
	setp.eq.f64 	%p425, %fd618, 0d3FF0000000000000;
	neg.f64 	%fd3953, %fd7082;
	selp.f64 	%fd3954, 0dBFF0000000000000, %fd3953, %p425;
	{ // callseq 211, 0
	.param .b64 param0;
	st.param.f64 	[param0], %fd13;
	.param .b64 param1;
	st.param.f64 	[param1], 0d4000000000000000;
	.param .b64 retval0;
	call.uni (retval0), 
	__internal_accurate_pow, 
	(
	param0, 
	param1
	);
	ld.param.f64 	%fd3955, [retval0];
	} // callseq 211
	neg.f64 	%fd3957, %fd3955;
	selp.f64 	%fd3958, %fd3957, %fd3955, %p1;
	selp.f64 	%fd3959, %fd14, %fd3958, %p424;
	mov.f64 	%fd3960, 0d4000000000000000;
	add.rn.f64 	%fd3961, %fd1332, %fd3960;
	selp.f64 	%fd3962, %fd3961, %fd3959, %p422;
	selp.f64 	%fd3963, %fd3962, %fd15, %p421;
	selp.f64 	%fd3964, %fd3963, %fd3959, %p423;
	add.f64 	%fd3965, %fd3964, %fd3964;
	selp.f64 	%fd624, 0d4000000000000000, %fd3965, %p420;
	div.rn.f64 	%fd625, %fd3954, %fd624;
	fma.rn.f64 	%fd3966, %fd625, 0d3FF71547652B82FE, 0d4338000000000000;
	{
	.reg .b32 %temp; 
	mov.b64 	{%r408, %temp}, %fd3966;
	}
	mov.f64 	%fd3967, 0dC338000000000000;
	add.rn.f64 	%fd3968, %fd3966, %fd3967;
	fma.rn.f64 	%fd3969, %fd3968, 0dBFE62E42FEFA39EF, %fd625;
	fma.rn.f64 	%fd3970, %fd3968, 0dBC7ABC9E3B39803F, %fd3969;
	fma.rn.f64 	%fd3971, %fd3970, 0d3E5ADE1569CE2BDF, 0d3E928AF3FCA213EA;
	fma.rn.f64 	%fd3972, %fd3971, %fd3970, 0d3EC71DEE62401315;
	fma.rn.f64 	%fd3973, %fd3972, %fd3970, 0d3EFA01997C89EB71;
	fma.rn.f64 	%fd3974, %fd3973, %fd3970, 0d3F2A01A014761F65;
	fma.rn.f64 	%fd3975, %fd3974, %fd3970, 0d3F56C16C1852B7AF;
	fma.rn.f64 	%fd3976, %fd3975, %fd3970, 0d3F81111111122322;
	fma.rn.f64 	%fd3977, %fd3976, %fd3970, 0d3FA55555555502A1;
	fma.rn.f64 	%fd3978, %fd3977, %fd3970, 0d3FC5555555555511;
	fma.rn.f64 	%fd3979, %fd3978, %fd3970, 0d3FE000000000000B;
	fma.rn.f64 	%fd3980, %fd3979, %fd3970, 0d3FF0000000000000;
	fma.rn.f64 	%fd3981, %fd3980, %fd3970, 0d3FF0000000000000;
	{
	.reg .b32 %temp; 
	mov.b64 	{%r409, %temp}, %fd3981;
	}
	{
	.reg .b32 %temp; 
	mov.b64 	{%temp, %r410}, %fd3981;
	}
	shl.b32 	%r1386, %r408, 20;
	add.s32 	%r1387, %r1386, %r410;
	mov.b64 	%fd7083, {%r409, %r1387};
	{
	.reg .b32 %temp; 
	mov.b64 	{%temp, %r1388}, %fd625;
	}
	mov.b32 	%f5, %r1388;
	abs.f32 	%f1, %f5;
	setp.lt.f32 	%p426, %f1, 0f4086232B;
	@%p426 bra 	$L__BB3_458;
	setp.lt.f64 	%p427, %fd625, 0d0000000000000000;
	add.f64 	%fd3982, %fd625, 0d7FF0000000000000;
	selp.f64 	%fd7083, 0d0000000000000000, %fd3982, %p427;
	setp.geu.f32 	%p428, %f1, 0f40874800;
	@%p428 bra 	$L__BB3_458;
	shr.u32 	%r1389, %r408, 31;
	add.s32 	%r1390, %r408, %r1389;
	shr.s32 	%r1391, %r1390, 1;
	shl.b32 	%r1392, %r1391, 20;
	add.s32 	%r1393, %r410, %r1392;
	mov.b64 	%fd3983, {%r409, %r1393};
	sub.s32 	%r1394, %r408, %r1391;
	shl.b32 	%r1395, %r1394, 20;
	add.s32 	%r1396, %r1395, 1072693248;
	mov.b32 	%r1397, 0;
	mov.b64 	%fd3984, {%r1397, %r1396};
	mul.f64 	%fd7083, %fd3984, %fd3983;
$L__BB3_458:
	mul.f64 	%fd630, %fd12, %fd7083;
	bar.sync 	0;
	abs.f64 	%fd631, %fd616;
	setp.neu.f64 	%p429, %fd631, 0d7FF0000000000000;
	@%p429 bra 	$L__BB3_460;
	mov.f64 	%fd3990, 0d0000000000000000;
	mul.rn.f64 	%fd7085, %fd616, %fd3990;
	mov.b32 	%r2138, 1;
	bra.uni 	$L__BB3_463;
$L__BB3_460:
	mul.f64 	%fd3985, %fd616, 0d3FE45F306DC9C883;
	cvt.rni.s32.f64 	%r2137, %fd3985;
	cvt.rn.f64.s32 	%fd3986, %r2137;
	fma.rn.f64 	%fd3987, %fd3986, 0dBFF921FB54442D18, %fd616;
	fma.rn.f64 	%fd3988, %fd3986, 0dBC91A62633145C00, %fd3987;
	fma.rn.f64 	%fd7085, %fd3986, 0dB97B839A252049C0, %fd3988;
	setp.ltu.f64 	%p430, %fd631, 0d41E0000000000000;
	@%p430 bra 	$L__BB3_462;
	{ // callseq 212, 0
	.param .b64 param0;
	st.param.f64 	[param0], %fd616;
	.param .align 16 .b8 retval0[16];
	call.uni (retval0), 
	__internal_trig_reduction_slowpathd, 
	(
	param0
	);
	ld.param.f64 	%fd7085, [retval0];
	ld.param.b32 	%r2137, [retval0+8];
	} // callseq 212
$L__BB3_462:
	add.s32 	%r2138, %r2137, 1;
$L__BB3_463:
	shl.b32 	%r1400, %r2138, 6;
	cvt.u64.u32 	%rd425, %r1400;
	and.b64  	%rd426, %rd425, 64;
	add.s64 	%rd428, %rd223, %rd426;
	mul.rn.f64 	%fd3991, %fd7085, %fd7085;
	and.b32  	%r1401, %r2138, 1;
	setp.eq.b32 	%p431, %r1401, 1;
	selp.f64 	%fd3992, 0dBDA8FF8320FD8164, 0d3DE5DB65F9785EBA, %p431;
	ld.global.nc.v2.f64 	{%fd3993, %fd3994}, [%rd428];
	fma.rn.f64 	%fd3995, %fd3992, %fd3991, %fd3993;
	fma.rn.f64 	%fd3996, %fd3995, %fd3991, %fd3994;
	ld.global.nc.v2.f64 	{%fd3997, %fd3998}, [%rd428+16];
	fma.rn.f64 	%fd3999, %fd3996, %fd3991, %fd3997;
	fma.rn.f64 	%fd4000, %fd3999, %fd3991, %fd3998;
	ld.global.nc.v2.f64 	{%fd4001, %fd4002}, [%rd428+32];
	fma.rn.f64 	%fd4003, %fd4000, %fd3991, %fd4001;
	fma.rn.f64 	%fd4004, %fd4003, %fd3991, %fd4002;
	fma.rn.f64 	%fd4005, %fd4004, %fd7085, %fd7085;
	fma.rn.f64 	%fd4006, %fd4004, %fd3991, 0d3FF0000000000000;
	selp.f64 	%fd4007, %fd4006, %fd4005, %p431;
	and.b32  	%r1402, %r2138, 2;
	setp.eq.s32 	%p432, %r1402, 0;
	mov.f64 	%fd4008, 0d0000000000000000;
	sub.f64 	%fd4009, %fd4008, %fd4007;
	selp.f64 	%fd637, %fd4007, %fd4009, %p432;
	abs.f64 	%fd638, %fd617;
	setp.neu.f64 	%p433, %fd638, 0d7FF0000000000000;
	@%p433 bra 	$L__BB3_465;
	mov.f64 	%fd4015, 0d0000000000000000;
	mul.rn.f64 	%fd7087, %fd617, %fd4015;
	mov.b32 	%r2140, 1;
	bra.uni 	$L__BB3_468;
$L__BB3_465:
	mul.f64 	%fd4010, %fd617, 0d3FE45F306DC9C883;
	cvt.rni.s32.f64 	%r2139, %fd4010;
	cvt.rn.f64.s32 	%fd4011, %r2139;
	fma.rn.f64 	%fd4012, %fd4011, 0dBFF921FB54442D18, %fd617;
	fma.rn.f64 	%fd4013, %fd4011, 0dBC91A62633145C00, %fd4012;
	fma.rn.f64 	%fd7087, %fd4011, 0dB97B839A252049C0, %fd4013;
	setp.ltu.f64 	%p434, %fd638, 0d41E0000000000000;
	@%p434 bra 	$L__BB3_467;
	{ // callseq 213, 0
	.param .b64 param0;
	st.param.f64 	[param0], %fd617;
	.param .align 16 .b8 retval0[16];
	call.uni (retval0), 
	__internal_trig_reduction_slowpathd, 
	(
	param0
	);
	ld.param.f64 	%fd7087, [retval0];
	ld.param.b32 	%r2139, [retval0+8];
	} // callseq 213
$L__BB3_467:
	add.s32 	%r2140, %r2139, 1;
$L__BB3_468:
	setp.eq.s32 	%p435, %r1374, 1062207488;
	and.b32  	%r1406, %r10, 2147483647;
	setp.ne.s32 	%p436, %r1406, 1071644672;
	and.pred  	%p2, %p435, %p436;
	setp.ne.s32 	%p437, %r407, 2146435072;
	shl.b32 	%r1407, %r2140, 6;
	cvt.u64.u32 	%rd429, %r1407;
	and.b64  	%rd430, %rd429, 64;
	add.s64 	%rd432, %rd223, %rd430;
	mul.rn.f64 	%fd4016, %fd7087, %fd7087;
	and.b32  	%r1408, %r2140, 1;
	setp.eq.b32 	%p438, %r1408, 1;
	selp.f64 	%fd4017, 0dBDA8FF8320FD8164, 0d3DE5DB65F9785EBA, %p438;
	ld.global.nc.v2.f64 	{%fd4018, %fd4019}, [%rd432];
	fma.rn.f64 	%fd4020, %fd4017, %fd4016, %fd4018;
	fma.rn.f64 	%fd4021, %fd4020, %fd4016, %fd4019;
	ld.global.nc.v2.f64 	{%fd4022, %fd4023}, [%rd432+16];
	fma.rn.f64 	%fd4024, %fd4021, %fd4016, %fd4022;
	fma.rn.f64 	%fd4025, %fd4024, %fd4016, %fd4023;
	ld.global.nc.v2.f64 	{%fd4026, %fd4027}, [%rd432+32];
	fma.rn.f64 	%fd4028, %fd4025, %fd4016, %fd4026;
	fma.rn.f64 	%fd4029, %fd4028, %fd4016, %fd4027;
	fma.rn.f64 	%fd4030, %fd4029, %fd7087, %fd7087;
	fma.rn.f64 	%fd4031, %fd4029, %fd4016, 0d3FF0000000000000;
	selp.f64 	%fd4032, %fd4031, %fd4030, %p438;
	and.b32  	%r1409, %r2140, 2;
	setp.eq.s32 	%p439, %r1409, 0;
	mov.f64 	%fd4033, 0d0000000000000000;
	sub.f64 	%fd4034, %fd4033, %fd4032;
	selp.f64 	%fd4035, %fd4032, %fd4034, %p439;
	sub.f64 	%fd4036, %fd637, %fd4035;
	mul.f64 	%fd4037, %fd630, %fd8;
	mul.f64 	%fd4038, %fd4037, %fd4036;
	mul.f64 	%fd4039, %fd3, %fd4038;
	div.rn.f64 	%fd4040, %fd4039, %fd11;
	add.f64 	%fd4041, %fd615, %fd4040;
	st.shared.f64 	[%r5], %fd4041;
	ld.shared.f64 	%fd644, [%r6];
	bar.sync 	0;
	bar.sync 	0;
	bar.sync 	0;
	@%p437 bra 	$L__BB3_473;
	setp.num.f64 	%p440, %fd618, %fd618;
	@%p440 bra 	$L__BB3_471;
	mov.f64 	%fd4042, 0d4000000000000000;
	add.rn.f64 	%fd7088, %fd618, %fd4042;
	bra.uni 	$L__BB3_473;
$L__BB3_471:
	setp.neu.f64 	%p441, %fd619, 0d7FF0000000000000;
	@%p441 bra 	$L__BB3_473;
	setp.lt.s32 	%p442, %r406, 0;
	selp.b32 	%r1410, %r12, %r11, %p2;
	selp.b32 	%r1411, %r1410, %r11, %p442;
	mov.b32 	%r1412, 0;
	mov.b64 	%fd7088, {%r1412, %r1411};
$L__BB3_473:
	setp.eq.f64 	%p443, %fd618, 0d3FF0000000000000;
	neg.f64 	%fd4043, %fd7088;
	selp.f64 	%fd4044, 0dBFF0000000000000, %fd4043, %p443;
	div.rn.f64 	%fd648, %fd4044, %fd624;
	fma.rn.f64 	%fd4045, %fd648, 0d3FF71547652B82FE, 0d4338000000000000;
	{
	.reg .b32 %temp; 
	mov.b64 	{%r421, %temp}, %fd4045;
	}
	mov.f64 	%fd4046, 0dC338000000000000;
	add.rn.f64 	%fd4047, %fd4045, %fd4046;
	fma.rn.f64 	%fd4048, %fd4047, 0dBFE62E42FEFA39EF, %fd648;
	fma.rn.f64 	%fd4049, %fd4047, 0dBC7ABC9E3B39803F, %fd4048;
	fma.rn.f64 	%fd4050, %fd4049, 0d3E5ADE1569CE2BDF, 0d3E928AF3FCA213EA;
	fma.rn.f64 	%fd4051, %fd4050, %fd4049, 0d3EC71DEE62401315;
	fma.rn.f64 	%fd4052, %fd4051, %fd4049, 0d3EFA01997C89EB71;
	fma.rn.f64 	%fd4053, %fd4052, %fd4049, 0d3F2A01A014761F65;
	fma.rn.f64 	%fd4054, %fd4053, %fd4049, 0d3F56C16C1852B7AF;
	fma.rn.f64 	%fd4055, %fd4054, %fd4049, 0d3F81111111122322;
	fma.rn.f64 	%fd4056, %fd4055, %fd4049, 0d3FA55555555502A1;
	fma.rn.f64 	%fd4057, %fd4056, %fd4049, 0d3FC5555555555511;
	fma.rn.f64 	%fd4058, %fd4057, %fd4049, 0d3FE000000000000B;
	fma.rn.f64 	%fd4059, %fd4058, %fd4049, 0d3FF0000000000000;
	fma.rn.f64 	%fd4060, %fd4059, %fd4049, 0d3FF0000000000000;
	{
	.reg .b32 %temp; 
	mov.b64 	{%r422, %temp}, %fd4060;
	}
	{
	.reg .b32 %temp; 
	mov.b64 	{%temp, %r423}, %fd4060;
	}
	shl.b32 	%r1413, %r421, 20;
	add.s32 	%r1414, %r1413, %r423;
	mov.b64 	%fd7089, {%r422, %r1414};
	{
	.reg .b32 %temp; 
	mov.b64 	{%temp, %r1415}, %fd648;
	}
	mov.b32 	%f6, %r1415;
	abs.f32 	%f2, %f6;
	setp.lt.f32 	%p444, %f2, 0f4086232B;
	@%p444 bra 	$L__BB3_476;
	setp.lt.f64 	%p445, %fd648, 0d0000000000000000;
	add.f64 	%fd4061, %fd648, 0d7FF0000000000000;
	selp.f64 	%fd7089, 0d0000000000000000, %fd4061, %p445;
	setp.geu.f32 	%p446, %f2, 0f40874800;
	@%p446 bra 	$L__BB3_476;
	shr.u32 	%r1416, %r421, 31;
	add.s32 	%r1417, %r421, %r1416;
	shr.s32 	%r1418, %r1417, 1;
	shl.b32 	%r1419, %r1418, 20;
	add.s32 	%r1420, %r423, %r1419;
	mov.b64 	%fd4062, {%r422, %r1420};
	sub.s32 	%r1421, %r421, %r1418;
	shl.b32 	%r1422, %r1421, 20;
	add.s32 	%r1423, %r1422, 1072693248;
	mov.b32 	%r1424, 0;
	mov.b64 	%fd4063, {%r1424, %r1423};
	mul.f64 	%fd7089, %fd4063, %fd4062;
$L__BB3_476:
	setp.neu.f64 	%p447, %fd631, 0d7FF0000000000000;
	mul.f64 	%fd653, %fd12, %fd7089;
	bar.sync 	0;
	@%p447 bra 	$L__BB3_478;
	mov.f64 	%fd4069, 0d0000000000000000;
	mul.rn.f64 	%fd7091, %fd616, %fd4069;
	mov.b32 	%r2142, 1;
	bra.uni 	$L__BB3_481;
$L__BB3_478:
	mul.f64 	%fd4064, %fd616, 0d3FE45F306DC9C883;
	cvt.rni.s32.f64 	%r2141, %fd4064;
	cvt.rn.f64.s32 	%fd4065, %r2141;
	fma.rn.f64 	%fd4066, %fd4065, 0dBFF921FB54442D18, %fd616;
	fma.rn.f64 	%fd4067, %fd4065, 0dBC91A62633145C00, %fd4066;
	fma.rn.f64 	%fd7091, %fd4065, 0dB97B839A252049C0, %fd4067;
	setp.ltu.f64 	%p448, %fd631, 0d41E0000000000000;
	@%p448 bra 	$L__BB3_480;
	{ // callseq 214, 0
	.param .b64 param0;
	st.param.f64 	[param0], %fd616;
	.param .align 16 .b8 retval0[16];
	call.uni (retval0), 
	__internal_trig_reduction_slowpathd, 
	(
	param0
	);
	ld.param.f64 	%fd7091, [retval0];
	ld.param.b32 	%r2141, [retval0+8];
	} // callseq 214
$L__BB3_480:
	add.s32 	%r2142, %r2141, 1;
$L__BB3_481:
	setp.neu.f64 	%p449, %fd638, 0d7FF0000000000000;
	shl.b32 	%r1427, %r2142, 6;
	cvt.u64.u32 	%rd433, %r1427;
	and.b64  	%rd434, %rd433, 64;
	add.s64 	%rd436, %rd223, %rd434;
	mul.rn.f64 	%fd4070, %fd7091, %fd7091;
	and.b32  	%r1428, %r2142, 1;
	setp.eq.b32 	%p450, %r1428, 1;
	selp.f64 	%fd4071, 0dBDA8FF8320FD8164, 0d3DE5DB65F9785EBA, %p450;
	ld.global.nc.v2.f64 	{%fd4072, %fd4073}, [%rd436];
	fma.rn.f64 	%fd4074, %fd4071, %fd4070, %fd4072;
	fma.rn.f64 	%fd4075, %fd4074, %fd4070, %fd4073;
	ld.global.nc.v2.f64 	{%fd4076, %fd4077}, [%rd436+16];
	fma.rn.f64 	%fd4078, %fd4075, %fd4070, %fd4076;
	fma.rn.f64 	%fd4079, %fd4078, %fd4070, %fd4077;
	ld.global.nc.v2.f64 	{%fd4080, %fd4081}, [%rd436+32];
	fma.rn.f64 	%fd4082, %fd4079, %fd4070, %fd4080;
	fma.rn.f64 	%fd4083, %fd4082, %fd4070, %fd4081;
	fma.rn.f64 	%fd4084, %fd4083, %fd7091, %fd7091;
	fma.rn.f64 	%fd4085, %fd4083, %fd4070, 0d3FF0000000000000;
	selp.f64 	%fd4086, %fd4085, %fd4084, %p450;
	and.b32  	%r1429, %r2142, 2;
	setp.eq.s32 	%p451, %r1429, 0;
	mov.f64 	%fd4087, 0d0000000000000000;
	sub.f64 	%fd4088, %fd4087, %fd4086;
	selp.f64 	%fd659, %fd4086, %fd4088, %p451;
	@%p449 bra 	$L__BB3_483;
	mov.f64 	%fd4094, 0d0000000000000000;
	mul.rn.f64 	%fd7093, %fd617, %fd4094;
	mov.b32 	%r2144, 1;
	bra.uni 	$L__BB3_486;
$L__BB3_483:
	mul.f64 	%fd4089, %fd617, 0d3FE45F306DC9C883;
	cvt.rni.s32.f64 	%r2143, %fd4089;
	cvt.rn.f64.s32 	%fd4090, %r2143;
	fma.rn.f64 	%fd4091, %fd4090, 0dBFF921FB54442D18, %fd617;
	fma.rn.f64 	%fd4092, %fd4090, 0dBC91A62633145C00, %fd4091;
	fma.rn.f64 	%fd7093, %fd4090, 0dB97B839A252049C0, %fd4092;
	setp.ltu.f64 	%p452, %fd638, 0d41E0000000000000;
	@%p452 bra 	$L__BB3_485;
	{ // callseq 215, 0
	.param .b64 param0;
	st.param.f64 	[param0], %fd617;
	.param .align 16 .b8 retval0[16];
	call.uni (retval0), 
	__internal_trig_reduction_slowpathd, 
	(
	param0
	);
	ld.param.f64 	%fd7093, [retval0];
	ld.param.b32 	%r2143, [retval0+8];
	} // callseq 215
$L__BB3_485:
	add.s32 	%r2144, %r2143, 1;
$L__BB3_486:
	mul.f64 	%fd4095, %fd653, %fd8;
	shl.b32 	%r1433, %r2144, 6;
	cvt.u64.u32 	%rd437, %r1433;
	and.b64  	%rd438, %rd437, 64;
	add.s64 	%rd440, %rd223, %rd438;
	mul.rn.f64 	%fd4096, %fd7093, %fd7093;
	and.b32  	%r1434, %r2144, 1;
	setp.eq.b32 	%p453, %r1434, 1;
	selp.f64 	%fd4097, 0dBDA8FF8320FD8164, 0d3DE5DB65F9785EBA, %p453;
	ld.global.nc.v2.f64 	{%fd4098, %fd4099}, [%rd440];
	fma.rn.f64 	%fd4100, %fd4097, %fd4096, %fd4098;
	fma.rn.f64 	%fd4101, %fd4100, %fd4096, %fd4099;
	ld.global.nc.v2.f64 	{%fd4102, %fd4103}, [%rd440+16];
	fma.rn.f64 	%fd4104, %fd4101, %fd4096, %fd4102;
	fma.rn.f64 	%fd4105, %fd4104, %fd4096, %fd4103;
	ld.global.nc.v2.f64 	{%fd4106, %fd4107}, [%rd440+32];
	fma.rn.f64 	%fd4108, %fd4105, %fd4096, %fd4106;
	fma.rn.f64 	%fd4109, %fd4108, %fd4096, %fd4107;
	fma.rn.f64 	%fd4110, %fd4109, %fd7093, %fd7093;
	fma.rn.f64 	%fd4111, %fd4109, %fd4096, 0d3FF0000000000000;
	selp.f64 	%fd4112, %fd4111, %fd4110, %p453;
	and.b32  	%r1435, %r2144, 2;
	setp.eq.s32 	%p454, %r1435, 0;
	mov.f64 	%fd4113, 0d0000000000000000;
	sub.f64 	%fd4114, %fd4113, %fd4112;
	selp.f64 	%fd4115, %fd4112, %fd4114, %p454;
	add.f64 	%fd4116, %fd659, %fd4115;
	mul.f64 	%fd4117, %fd4095, %fd4116;
	div.rn.f64 	%fd4118, %fd4117, %fd10;
	sub.f64 	%fd4119, %fd659, %fd4115;
	mul.f64 	%fd4120, %fd4095, %fd4119;
	mul.f64 	%fd4121, %fd2, %fd4120;
	div.rn.f64 	%fd4122, %fd4121, %fd11;
	sub.f64 	%fd4123, %fd4118, %fd4122;
	add.f64 	%fd4124, %fd644, %fd4123;
	st.shared.f64 	[%r6], %fd4124;
	fma.rn.f64 	%fd665, %fd16, 0d0000000000000000, %fd6934;
	fma.rn.f64 	%fd666, %fd2, %fd16, %fd6935;
	fma.rn.f64 	%fd667, %fd3, %fd16, %fd6936;
	mov.b32 	%r2145, 0;
$L__BB3_487:
	bar.sync 	0;
	ld.shared.f64 	%fd668, [%r7];
	cvt.u64.u32 	%rd11, %r2145;
	mul.wide.u32 	%rd441, %r2145, 8;
	add.s64 	%rd12, %rd2, %rd441;
	add.s64 	%rd13, %rd1, %rd441;
	ld.shared.f64 	%fd4125, [%r5];
	fma.rn.f64 	%fd669, %fd16, %fd4125, %fd2;
	ld.shared.f64 	%fd4126, [%r6];
	fma.rn.f64 	%fd670, %fd16, %fd4126, %fd3;
	bar.sync 	0;
	ld.global.f64 	%fd4127, [%rd12];
	mul.f64 	%fd671, %fd4127, %fd5;
	bar.sync 	0;
	ld.global.f64 	%fd672, [%rd12];
	ld.global.f64 	%fd673, [%rd13];
	abs.f64 	%fd674, %fd673;
	setp.neu.f64 	%p455, %fd674, 0d7FF0000000000000;
	@%p455 bra 	$L__BB3_489;
	mov.f64 	%fd4133, 0d0000000000000000;
	mul.rn.f64 	%fd7094, %fd673, %fd4133;
	mov.b32 	%r2146, 0;
	bra.uni 	$L__BB3_491;
$L__BB3_489:
	mul.f64 	%fd4128, %fd673, 0d3FE45F306DC9C883;
	cvt.rni.s32.f64 	%r2146, %fd4128;
	cvt.rn.f64.s32 	%fd4129, %r2146;
	fma.rn.f64 	%fd4130, %fd4129, 0dBFF921FB54442D18, %fd673;
	fma.rn.f64 	%fd4131, %fd4129, 0dBC91A62633145C00, %fd4130;
	fma.rn.f64 	%fd7094, %fd4129, 0dB97B839A252049C0, %fd4131;
	setp.ltu.f64 	%p456, %fd674, 0d41E0000000000000;
	@%p456 bra 	$L__BB3_491;
	{ // callseq 216, 0
	.param .b64 param0;
	st.param.f64 	[param0], %fd673;
	.param .align 16 .b8 retval0[16];
	call.uni (retval0), 
	__internal_trig_reduction_slowpathd, 
	(
	param0
	);
	ld.param.f64 	%fd7094, [retval0];
	ld.param.b32 	%r2146, [retval0+8];
	} // callseq 216
$L__BB3_491:
	shl.b32 	%r1438, %r2146, 6;
	cvt.u64.u32 	%rd442, %r1438;
	and.b64  	%rd443, %rd442, 64;
	mov.u64 	%rd444, __cudart_sin_cos_coeffs;
	add.s64 	%rd445, %rd444, %rd443;
	mul.rn.f64 	%fd4134, %fd7094, %fd7094;
	and.b32  	%r1439, %r2146, 1;
	setp.eq.b32 	%p457, %r1439, 1;
	selp.f64 	%fd4135, 0dBDA8FF8320FD8164, 0d3DE5DB65F9785EBA, %p457;
	ld.global.nc.v2.f64 	{%fd4136, %fd4137}, [%rd445];
	fma.rn.f64 	%fd4138, %fd4135, %fd4134, %fd4136;
	fma.rn.f64 	%fd4139, %fd4138, %fd4134, %fd4137;
	ld.global.nc.v2.f64 	{%fd4140, %fd4141}, [%rd445+16];
	fma.rn.f64 	%fd4142, %fd4139, %fd4134, %fd4140;
	fma.rn.f64 	%fd4143, %fd4142, %fd4134, %fd4141;
	ld.global.nc.v2.f64 	{%fd4144, %fd4145}, [%rd445+32];
	fma.rn.f64 	%fd4146, %fd4143, %fd4134, %fd4144;
	fma.rn.f64 	%fd4147, %fd4146, %fd4134, %fd4145;
	fma.rn.f64 	%fd4148, %fd4147, %fd7094, %fd7094;
	fma.rn.f64 	%fd4149, %fd4147, %fd4134, 0d3FF0000000000000;
	selp.f64 	%fd4150, %fd4149, %fd4148, %p457;
	and.b32  	%r1440, %r2146, 2;
	setp.eq.s32 	%p458, %r1440, 0;
	mov.f64 	%fd4151, 0d0000000000000000;
	sub.f64 	%fd4152, %fd4151, %fd4150;
	selp.f64 	%fd679, %fd4150, %fd4152, %p458;
	ld.global.f64 	%fd680, [%rd13+40000];
	abs.f64 	%fd681, %fd680;
	setp.neu.f64 	%p459, %fd681, 0d7FF0000000000000;
	@%p459 bra 	$L__BB3_493;
	mov.f64 	%fd4158, 0d0000000000000000;
	mul.rn.f64 	%fd7096, %fd680, %fd4158;
	mov.b32 	%r2148, 1;
	bra.uni 	$L__BB3_496;
$L__BB3_493:
	mul.f64 	%fd4153, %fd680, 0d3FE45F306DC9C883;
	cvt.rni.s32.f64 	%r2147, %fd4153;
	cvt.rn.f64.s32 	%fd4154, %r2147;
	fma.rn.f64 	%fd4155, %fd4154, 0dBFF921FB54442D18, %fd680;
	fma.rn.f64 	%fd4156, %fd4154, 0dBC91A62633145C00, %fd4155;
	fma.rn.f64 	%fd7096, %fd4154, 0dB97B839A252049C0, %fd4156;
	setp.ltu.f64 	%p460, %fd681, 0d41E0000000000000;
	@%p460 bra 	$L__BB3_495;
	{ // callseq 217, 0
	.param .b64 param0;
	st.param.f64 	[param0], %fd680;
	.param .align 16 .b8 retval0[16];
	call.uni (retval0), 
	__internal_trig_reduction_slowpathd, 
	(
	param0
	);
	ld.param.f64 	%fd7096, [retval0];
	ld.param.b32 	%r2147, [retval0+8];
	} // callseq 217
$L__BB3_495:
	add.s32 	%r2148, %r2147, 1;
$L__BB3_496:
	shl.b32 	%r1443, %r2148, 6;
	cvt.u64.u32 	%rd446, %r1443;
	and.b64  	%rd447, %rd446, 64;
	add.s64 	%rd449, %rd444, %rd447;
	mul.rn.f64 	%fd4159, %fd7096, %fd7096;
	and.b32  	%r1444, %r2148, 1;
	setp.eq.b32 	%p462, %r1444, 1;
	selp.f64 	%fd4160, 0dBDA8FF8320FD8164, 0d3DE5DB65F9785EBA, %p462;
	ld.global.nc.v2.f64 	{%fd4161, %fd4162}, [%rd449];
	fma.rn.f64 	%fd4163, %fd4160, %fd4159, %fd4161;
	fma.rn.f64 	%fd4164, %fd4163, %fd4159, %fd4162;
	ld.global.nc.v2.f64 	{%fd4165, %fd4166}, [%rd449+16];
	fma.rn.f64 	%fd4167, %fd4164, %fd4159, %fd4165;
	fma.rn.f64 	%fd4168, %fd4167, %fd4159, %fd4166;
	ld.global.nc.v2.f64 	{%fd4169, %fd4170}, [%rd449+32];
	fma.rn.f64 	%fd4171, %fd4168, %fd4159, %fd4169;
	fma.rn.f64 	%fd4172, %fd4171, %fd4159, %fd4170;
	fma.rn.f64 	%fd4173, %fd4172, %fd7096, %fd7096;
	fma.rn.f64 	%fd4174, %fd4172, %fd4159, 0d3FF0000000000000;
	selp.f64 	%fd4175, %fd4174, %fd4173, %p462;
	and.b32  	%r1445, %r2148, 2;
	setp.eq.s32 	%p463, %r1445, 0;
	mov.f64 	%fd4176, 0d0000000000000000;
	sub.f64 	%fd4177, %fd4176, %fd4175;
	selp.f64 	%fd4178, %fd4175, %fd4177, %p463;
	mul.f64 	%fd687, %fd679, %fd4178;
	@%p459 bra 	$L__BB3_498;
	mov.f64 	%fd4184, 0d0000000000000000;
	mul.rn.f64 	%fd7097, %fd680, %fd4184;
	mov.b32 	%r2149, 0;
	bra.uni 	$L__BB3_500;
$L__BB3_498:
	mul.f64 	%fd4179, %fd680, 0d3FE45F306DC9C883;
	cvt.rni.s32.f64 	%r2149, %fd4179;
	cvt.rn.f64.s32 	%fd4180, %r2149;
	fma.rn.f64 	%fd4181, %fd4180, 0dBFF921FB54442D18, %fd680;
	fma.rn.f64 	%fd4182, %fd4180, 0dBC91A62633145C00, %fd4181;
	fma.rn.f64 	%fd7097, %fd4180, 0dB97B839A252049C0, %fd4182;
	setp.ltu.f64 	%p464, %fd681, 0d41E0000000000000;
	@%p464 bra 	$L__BB3_500;
	{ // callseq 218, 0
	.param .b64 param0;
	st.param.f64 	[param0], %fd680;
	.param .align 16 .b8 retval0[16];
	call.uni (retval0), 
	__internal_trig_reduction_slowpathd, 
	(
	param0
	);
	ld.param.f64 	%fd7097, [retval0];
	ld.param.b32 	%r2149, [retval0+8];
	} // callseq 218
$L__BB3_500:
	setp.neu.f64 	%p465, %fd674, 0d7FF0000000000000;
	shl.b32 	%r1448, %r2149, 6;
	cvt.u64.u32 	%rd450, %r1448;
	and.b64  	%rd451, %rd450, 64;
	add.s64 	%rd453, %rd444, %rd451;
	mul.rn.f64 	%fd4185, %fd7097, %fd7097;
	and.b32  	%r1449, %r2149, 1;
	setp.eq.b32 	%p466, %r1449, 1;
	selp.f64 	%fd4186, 0dBDA8FF8320FD8164, 0d3DE5DB65F9785EBA, %p466;
	ld.global.nc.v2.f64 	{%fd4187, %fd4188}, [%rd453];
	fma.rn.f64 	%fd4189, %fd4186, %fd4185, %fd4187;
	fma.rn.f64 	%fd4190, %fd4189, %fd4185, %fd4188;
	ld.global.nc.v2.f64 	{%fd4191, %fd4192}, [%rd453+16];
	fma.rn.f64 	%fd4193, %fd4190, %fd4185, %fd4191;
	fma.rn.f64 	%fd4194, %fd4193, %fd4185, %fd4192;
	ld.global.nc.v2.f64 	{%fd4195, %fd4196}, [%rd453+32];
	fma.rn.f64 	%fd4197, %fd4194, %fd4185, %fd4195;
	fma.rn.f64 	%fd4198, %fd4197, %fd4185, %fd4196;
	fma.rn.f64 	%fd4199, %fd4198, %fd7097, %fd7097;
	fma.rn.f64 	%fd4200, %fd4198, %fd4185, 0d3FF0000000000000;
	selp.f64 	%fd4201, %fd4200, %fd4199, %p466;
	and.b32  	%r1450, %r2149, 2;
	setp.eq.s32 	%p467, %r1450, 0;
	mov.f64 	%fd4202, 0d0000000000000000;
	sub.f64 	%fd4203, %fd4202, %fd4201;
	selp.f64 	%fd4204, %fd4201, %fd4203, %p467;
	mul.f64 	%fd4205, %fd679, %fd4204;
	mul.f64 	%fd4206, %fd666, %fd4205;
	fma.rn.f64 	%fd692, %fd665, %fd687, %fd4206;
	@%p465 bra 	$L__BB3_502;
	mov.f64 	%fd4212, 0d0000000000000000;
	mul.rn.f64 	%fd7099, %fd673, %fd4212;
	mov.b32 	%r2151, 1;
	bra.uni 	$L__BB3_505;
$L__BB3_502:
	mul.f64 	%fd4207, %fd673, 0d3FE45F306DC9C883;
	cvt.rni.s32.f64 	%r2150, %fd4207;
	cvt.rn.f64.s32 	%fd4208, %r2150;
	fma.rn.f64 	%fd4209, %fd4208, 0dBFF921FB54442D18, %fd673;
	fma.rn.f64 	%fd4210, %fd4208, 0dBC91A62633145C00, %fd4209;
	fma.rn.f64 	%fd7099, %fd4208, 0dB97B839A252049C0, %fd4210;
	setp.ltu.f64 	%p468, %fd674, 0d41E0000000000000;
	@%p468 bra 	$L__BB3_504;
	{ // callseq 219, 0
	.param .b64 param0;
	st.param.f64 	[param0], %fd673;
	.param .align 16 .b8 retval0[16];
	call.uni (retval0), 
	__internal_trig_reduction_slowpathd, 
	(
	param0
	);
	ld.param.f64 	%fd7099, [retval0];
	ld.param.b32 	%r2150, [retval0+8];
	} // callseq 219
$L__BB3_504:
	add.s32 	%r2151, %r2150, 1;
$L__BB3_505:
	shl.b32 	%r1453, %r2151, 6;
	cvt.u64.u32 	%rd454, %r1453;
	and.b64  	%rd455, %rd454, 64;
	add.s64 	%rd457, %rd444, %rd455;
	mul.rn.f64 	%fd4213, %fd7099, %fd7099;
	and.b32  	%r1454, %r2151, 1;
	setp.eq.b32 	%p469, %r1454, 1;
	selp.f64 	%fd4214, 0dBDA8FF8320FD8164, 0d3DE5DB65F9785EBA, %p469;
	ld.global.nc.v2.f64 	{%fd4215, %fd4216}, [%rd457];
	fma.rn.f64 	%fd4217, %fd4214, %fd4213, %fd4215;
	fma.rn.f64 	%fd4218, %fd4217, %fd4213, %fd4216;
	ld.global.nc.v2.f64 	{%fd4219, %fd4220}, [%rd457+16];
	fma.rn.f64 	%fd4221, %fd4218, %fd4213, %fd4219;
	fma.rn.f64 	%fd4222, %fd4221, %fd4213, %fd4220;
	ld.global.nc.v2.f64 	{%fd4223, %fd4224}, [%rd457+32];
	fma.rn.f64 	%fd4225, %fd4222, %fd4213, %fd4223;
	fma.rn.f64 	%fd4226, %fd4225, %fd4213, %fd4224;
	fma.rn.f64 	%fd4227, %fd4226, %fd7099, %fd7099;
	fma.rn.f64 	%fd4228, %fd4226, %fd4213, 0d3FF0000000000000;
	selp.f64 	%fd4229, %fd4228, %fd4227, %p469;
	and.b32  	%r1455, %r2151, 2;
	setp.eq.s32 	%p470, %r1455, 0;
	mov.f64 	%fd4230, 0d0000000000000000;
	sub.f64 	%fd4231, %fd4230, %fd4229;
	selp.f64 	%fd4232, %fd4229, %fd4231, %p470;
	fma.rn.f64 	%fd4233, %fd667, %fd4232, %fd692;
	mul.f64 	%fd698, %fd672, %fd4233;
	bar.sync 	0;
	mul.f64 	%fd4234, %fd671, %fd6;
	div.rn.f64 	%fd4235, %fd4234, %fd7;
	sqrt.rn.f64 	%fd4236, %fd4235;
	bar.sync 	0;
	mul.f64 	%fd699, %fd9, %fd4236;
	abs.f64 	%fd700, %fd698;
	setp.neu.f64 	%p471, %fd700, 0d7FF0000000000000;
	@%p471 bra 	$L__BB3_507;
	mov.f64 	%fd4242, 0d0000000000000000;
	mul.rn.f64 	%fd7101, %fd698, %fd4242;
	mov.b32 	%r2153, 1;
	bra.uni 	$L__BB3_510;
$L__BB3_507:
	mul.f64 	%fd4237, %fd698, 0d3FE45F306DC9C883;
	cvt.rni.s32.f64 	%r2152, %fd4237;
	cvt.rn.f64.s32 	%fd4238, %r2152;
	fma.rn.f64 	%fd4239, %fd4238, 0dBFF921FB54442D18, %fd698;
	fma.rn.f64 	%fd4240, %fd4238, 0dBC91A62633145C00, %fd4239;
	fma.rn.f64 	%fd7101, %fd4238, 0dB97B839A252049C0, %fd4240;
	setp.ltu.f64 	%p472, %fd700, 0d41E0000000000000;
	@%p472 bra 	$L__BB3_509;
	{ // callseq 220, 0
	.param .b64 param0;
	st.param.f64 	[param0], %fd698;
	.param .align 16 .b8 retval0[16];
	call.uni (retval0), 
	__internal_trig_reduction_slowpathd, 
	(
	param0
	);
	ld.param.f64 	%fd7101, [retval0];
	ld.param.b32 	%r2152, [retval0+8];
	} // callseq 220
$L__BB3_509:
	add.s32 	%r2153, %r2152, 1;
$L__BB3_510:
	shl.b32 	%r1458, %r2153, 6;
	cvt.u64.u32 	%rd458, %r1458;
	and.b64  	%rd459, %rd458, 64;
	add.s64 	%rd461, %rd444, %rd459;
	mul.rn.f64 	%fd4243, %fd7101, %fd7101;
	and.b32  	%r1459, %r2153, 1;
	setp.eq.b32 	%p473, %r1459, 1;
	selp.f64 	%fd4244, 0dBDA8FF8320FD8164, 0d3DE5DB65F9785EBA, %p473;
	ld.global.nc.v2.f64 	{%fd4245, %fd4246}, [%rd461];
	fma.rn.f64 	%fd4247, %fd4244, %fd4243, %fd4245;
	fma.rn.f64 	%fd4248, %fd4247, %fd4243, %fd4246;
	ld.global.nc.v2.f64 	{%fd4249, %fd4250}, [%rd461+16];
	fma.rn.f64 	%fd4251, %fd4248, %fd4243, %fd4249;
	fma.rn.f64 	%fd4252, %fd4251, %fd4243, %fd4250;
	ld.global.nc.v2.f64 	{%fd4253, %fd4254}, [%rd461+32];
	fma.rn.f64 	%fd4255, %fd4252, %fd4243, %fd4253;
	fma.rn.f64 	%fd4256, %fd4255, %fd4243, %fd4254;
	fma.rn.f64 	%fd4257, %fd4256, %fd7101, %fd7101;
	fma.rn.f64 	%fd4258, %fd4256, %fd4243, 0d3FF0000000000000;
	selp.f64 	%fd4259, %fd4258, %fd4257, %p473;
	and.b32  	%r1460, %r2153, 2;
	setp.eq.s32 	%p474, %r1460, 0;
	mov.f64 	%fd4260, 0d0000000000000000;
	sub.f64 	%fd4261, %fd4260, %fd4259;
	selp.f64 	%fd706, %fd4259, %fd4261, %p474;
	ld.global.f64 	%fd707, [%rd13];
	abs.f64 	%fd708, %fd707;
	setp.neu.f64 	%p475, %fd708, 0d7FF0000000000000;
	@%p475 bra 	$L__BB3_512;
	mov.f64 	%fd4267, 0d0000000000000000;
	mul.rn.f64 	%fd7103, %fd707, %fd4267;
	mov.b32 	%r2155, 1;
	bra.uni 	$L__BB3_515;
$L__BB3_512:
	mul.f64 	%fd4262, %fd707, 0d3FE45F306DC9C883;
	cvt.rni.s32.f64 	%r2154, %fd4262;
	cvt.rn.f64.s32 	%fd4263, %r2154;
	fma.rn.f64 	%fd4264, %fd4263, 0dBFF921FB54442D18, %fd707;
	fma.rn.f64 	%fd4265, %fd4263, 0dBC91A62633145C00, %fd4264;
	fma.rn.f64 	%fd7103, %fd4263, 0dB97B839A252049C0, %fd4265;
	setp.ltu.f64 	%p476, %fd708, 0d41E0000000000000;
	@%p476 bra 	$L__BB3_514;
	{ // callseq 221, 0
	.param .b64 param0;
	st.param.f64 	[param0], %fd707;
	.param .align 16 .b8 retval0[16];
	call.uni (retval0), 
	__internal_trig_reduction_slowpathd, 
	(
	param0
	);
	ld.param.f64 	%fd7103, [retval0];
	ld.param.b32 	%r2154, [retval0+8];
	} // callseq 221
$L__BB3_514:
	add.s32 	%r2155, %r2154, 1;
$L__BB3_515:
	shl.b32 	%r1463, %r2155, 6;
	cvt.u64.u32 	%rd462, %r1463;
	and.b64  	%rd463, %rd462, 64;
	add.s64 	%rd465, %rd444, %rd463;
	mul.rn.f64 	%fd4268, %fd7103, %fd7103;
	and.b32  	%r1464, %r2155, 1;
	setp.eq.b32 	%p477, %r1464, 1;
	selp.f64 	%fd4269, 0dBDA8FF8320FD8164, 0d3DE5DB65F9785EBA, %p477;
	ld.global.nc.v2.f64 	{%fd4270, %fd4271}, [%rd465];
	fma.rn.f64 	%fd4272, %fd4269, %fd4268, %fd4270;
	fma.rn.f64 	%fd4273, %fd4272, %fd4268, %fd4271;
	ld.global.nc.v2.f64 	{%fd4274, %fd4275}, [%rd465+16];
	fma.rn.f64 	%fd4276, %fd4273, %fd4268, %fd4274;
	fma.rn.f64 	%fd4277, %fd4276, %fd4268, %fd4275;
	ld.global.nc.v2.f64 	{%fd4278, %fd4279}, [%rd465+32];
	fma.rn.f64 	%fd4280, %fd4277, %fd4268, %fd4278;
	fma.rn.f64 	%fd4281, %fd4280, %fd4268, %fd4279;
	fma.rn.f64 	%fd4282, %fd4281, %fd7103, %fd7103;
	fma.rn.f64 	%fd4283, %fd4281, %fd4268, 0d3FF0000000000000;
	selp.f64 	%fd4284, %fd4283, %fd4282, %p477;
	and.b32  	%r1465, %r2155, 2;
	setp.eq.s32 	%p478, %r1465, 0;
	mov.f64 	%fd4285, 0d0000000000000000;
	sub.f64 	%fd4286, %fd4285, %fd4284;
	selp.f64 	%fd714, %fd4284, %fd4286, %p478;
	ld.global.f64 	%fd715, [%rd13+40000];
	abs.f64 	%fd716, %fd715;
	setp.neu.f64 	%p479, %fd716, 0d7FF0000000000000;
	@%p479 bra 	$L__BB3_517;
	mov.f64 	%fd4292, 0d0000000000000000;
	mul.rn.f64 	%fd7105, %fd715, %fd4292;
	mov.b32 	%r2157, 1;
	bra.uni 	$L__BB3_520;
$L__BB3_517:
	mul.f64 	%fd4287, %fd715, 0d3FE45F306DC9C883;
	cvt.rni.s32.f64 	%r2156, %fd4287;
	cvt.rn.f64.s32 	%fd4288, %r2156;
	fma.rn.f64 	%fd4289, %fd4288, 0dBFF921FB54442D18, %fd715;
	fma.rn.f64 	%fd4290, %fd4288, 0dBC91A62633145C00, %fd4289;
	fma.rn.f64 	%fd7105, %fd4288, 0dB97B839A252049C0, %fd4290;
	setp.ltu.f64 	%p480, %fd716, 0d41E0000000000000;
	@%p480 bra 	$L__BB3_519;
	{ // callseq 222, 0
	.param .b64 param0;
	st.param.f64 	[param0], %fd715;
	.param .align 16 .b8 retval0[16];
	call.uni (retval0), 
	__internal_trig_reduction_slowpathd, 
	(
	param0
	);
	ld.param.f64 	%fd7105, [retval0];
	ld.param.b32 	%r2156, [retval0+8];
	} // callseq 222
$L__BB3_519:
	add.s32 	%r2157, %r2156, 1;
$L__BB3_520:
	shl.b32 	%r1468, %r2157, 6;
	cvt.u64.u32 	%rd466, %r1468;
	and.b64  	%rd467, %rd466, 64;
	add.s64 	%rd469, %rd444, %rd467;
	mul.rn.f64 	%fd4293, %fd7105, %fd7105;
	and.b32  	%r1469, %r2157, 1;
	setp.eq.b32 	%p481, %r1469, 1;
	selp.f64 	%fd4294, 0dBDA8FF8320FD8164, 0d3DE5DB65F9785EBA, %p481;
	ld.global.nc.v2.f64 	{%fd4295, %fd4296}, [%rd469];
	fma.rn.f64 	%fd4297, %fd4294, %fd4293, %fd4295;
	fma.rn.f64 	%fd4298, %fd4297, %fd4293, %fd4296;
	ld.global.nc.v2.f64 	{%fd4299, %fd4300}, [%rd469+16];
	fma.rn.f64 	%fd4301, %fd4298, %fd4293, %fd4299;
	fma.rn.f64 	%fd4302, %fd4301, %fd4293, %fd4300;
	ld.global.nc.v2.f64 	{%fd4303, %fd4304}, [%rd469+32];
	fma.rn.f64 	%fd4305, %fd4302, %fd4293, %fd4303;
	fma.rn.f64 	%fd4306, %fd4305, %fd4293, %fd4304;
	fma.rn.f64 	%fd4307, %fd4306, %fd7105, %fd7105;
	fma.rn.f64 	%fd4308, %fd4306, %fd4293, 0d3FF0000000000000;
	selp.f64 	%fd4309, %fd4308, %fd4307, %p481;
	and.b32  	%r1470, %r2157, 2;
	setp.eq.s32 	%p482, %r1470, 0;
	mov.f64 	%fd4310, 0d0000000000000000;
	sub.f64 	%fd4311, %fd4310, %fd4309;
	selp.f64 	%fd4312, %fd4309, %fd4311, %p482;
	mul.f64 	%fd722, %fd714, %fd4312;
	mul.f64 	%fd723, %fd17, %fd671;
	ld.global.f64 	%fd4313, [%rd13+80000];
	add.f64 	%fd724, %fd723, %fd4313;
	abs.f64 	%fd725, %fd724;
	setp.neu.f64 	%p483, %fd725, 0d7FF0000000000000;
	@%p483 bra 	$L__BB3_522;
	mov.f64 	%fd4319, 0d0000000000000000;
	mul.rn.f64 	%fd7107, %fd724, %fd4319;
	mov.b32 	%r2159, 1;
	bra.uni 	$L__BB3_525;
$L__BB3_522:
	mul.f64 	%fd4314, %fd724, 0d3FE45F306DC9C883;
	cvt.rni.s32.f64 	%r2158, %fd4314;
	cvt.rn.f64.s32 	%fd4315, %r2158;
	fma.rn.f64 	%fd4316, %fd4315, 0dBFF921FB54442D18, %fd724;
	fma.rn.f64 	%fd4317, %fd4315, 0dBC91A62633145C00, %fd4316;
	fma.rn.f64 	%fd7107, %fd4315, 0dB97B839A252049C0, %fd4317;
	setp.ltu.f64 	%p484, %fd725, 0d41E0000000000000;
	@%p484 bra 	$L__BB3_524;
	{ // callseq 223, 0
	.param .b64 param0;
	st.param.f64 	[param0], %fd724;
	.param .align 16 .b8 retval0[16];
	call.uni (retval0), 
	__internal_trig_reduction_slowpathd, 
	(
	param0
	);
	ld.param.f64 	%fd7107, [retval0];
	ld.param.b32 	%r2158, [retval0+8];
	} // callseq 223
$L__BB3_524:
	add.s32 	%r2159, %r2158, 1;
$L__BB3_525:
	shl.b32 	%r1473, %r2159, 6;
	cvt.u64.u32 	%rd470, %r1473;
	and.b64  	%rd471, %rd470, 64;
	mov.u64 	%rd472, __cudart_sin_cos_coeffs;
	add.s64 	%rd473, %rd472, %rd471;
	mul.rn.f64 	%fd4320, %fd7107, %fd7107;
	and.b32  	%r1474, %r2159, 1;
	setp.eq.b32 	%p485, %r1474, 1;
	selp.f64 	%fd4321, 0dBDA8FF8320FD8164, 0d3DE5DB65F9785EBA, %p485;
	ld.global.nc.v2.f64 	{%fd4322, %fd4323}, [%rd473];
	fma.rn.f64 	%fd4324, %fd4321, %fd4320, %fd4322;
	fma.rn.f64 	%fd4325, %fd4324, %fd4320, %fd4323;
	ld.global.nc.v2.f64 	{%fd4326, %fd4327}, [%rd473+16];
	fma.rn.f64 	%fd4328, %fd4325, %fd4320, %fd4326;
	fma.rn.f64 	%fd4329, %fd4328, %fd4320, %fd4327;
	ld.global.nc.v2.f64 	{%fd4330, %fd4331}, [%rd473+32];
	fma.rn.f64 	%fd4332, %fd4329, %fd4320, %fd4330;
	fma.rn.f64 	%fd4333, %fd4332, %fd4320, %fd4331;
	fma.rn.f64 	%fd4334, %fd4333, %fd7107, %fd7107;
	fma.rn.f64 	%fd4335, %fd4333, %fd4320, 0d3FF0000000000000;
	selp.f64 	%fd4336, %fd4335, %fd4334, %p485;
	and.b32  	%r1475, %r2159, 2;
	setp.eq.s32 	%p486, %r1475, 0;
	mov.f64 	%fd4337, 0d0000000000000000;
	sub.f64 	%fd4338, %fd4337, %fd4336;
	selp.f64 	%fd731, %fd4336, %fd4338, %p486;
	shl.b64 	%rd474, %rd11, 3;
	mov.u64 	%rd475, xi;
	add.s64 	%rd476, %rd475, %rd474;
	ld.const.f64 	%fd732, [%rd476];
	abs.f64 	%fd733, %fd732;
	setp.neu.f64 	%p487, %fd733, 0d7FF0000000000000;
	@%p487 bra 	$L__BB3_527;
	mov.f64 	%fd4344, 0d0000000000000000;
	mul.rn.f64 	%fd7109, %fd732, %fd4344;
	mov.b32 	%r2161, 1;
	bra.uni 	$L__BB3_530;
$L__BB3_527:
	mul.f64 	%fd4339, %fd732, 0d3FE45F306DC9C883;
	cvt.rni.s32.f64 	%r2160, %fd4339;
	cvt.rn.f64.s32 	%fd4340, %r2160;
	fma.rn.f64 	%fd4341, %fd4340, 0dBFF921FB54442D18, %fd732;
	fma.rn.f64 	%fd4342, %fd4340, 0dBC91A62633145C00, %fd4341;
	fma.rn.f64 	%fd7109, %fd4340, 0dB97B839A252049C0, %fd4342;
	setp.ltu.f64 	%p488, %fd733, 0d41E0000000000000;
	@%p488 bra 	$L__BB3_529;
	{ // callseq 224, 0
	.param .b64 param0;
	st.param.f64 	[param0], %fd732;
	.param .align 16 .b8 retval0[16];
	call.uni (retval0), 
	__internal_trig_reduction_slowpathd, 
	(
	param0
	);
	ld.param.f64 	%fd7109, [retval0];
	ld.param.b32 	%r2160, [retval0+8];
	} // callseq 224
$L__BB3_529:
	add.s32 	%r2161, %r2160, 1;
$L__BB3_530:
	shl.b32 	%r1478, %r2161, 6;
	cvt.u64.u32 	%rd477, %r1478;
	and.b64  	%rd478, %rd477, 64;
	mov.u64 	%rd479, __cudart_sin_cos_coeffs;
	add.s64 	%rd480, %rd479, %rd478;
	mul.rn.f64 	%fd4345, %fd7109, %fd7109;
	and.b32  	%r1479, %r2161, 1;
	setp.eq.b32 	%p489, %r1479, 1;
	selp.f64 	%fd4346, 0dBDA8FF8320FD8164, 0d3DE5DB65F9785EBA, %p489;
	ld.global.nc.v2.f64 	{%fd4347, %fd4348}, [%rd480];
	fma.rn.f64 	%fd4349, %fd4346, %fd4345, %fd4347;
	fma.rn.f64 	%fd4350, %fd4349, %fd4345, %fd4348;
	ld.global.nc.v2.f64 	{%fd4351, %fd4352}, [%rd480+16];
	fma.rn.f64 	%fd4353, %fd4350, %fd4345, %fd4351;
	fma.rn.f64 	%fd4354, %fd4353, %fd4345, %fd4352;
	ld.global.nc.v2.f64 	{%fd4355, %fd4356}, [%rd480+32];
	fma.rn.f64 	%fd4357, %fd4354, %fd4345, %fd4355;
	fma.rn.f64 	%fd4358, %fd4357, %fd4345, %fd4356;
	fma.rn.f64 	%fd4359, %fd4358, %fd7109, %fd7109;
	fma.rn.f64 	%fd4360, %fd4358, %fd4345, 0d3FF0000000000000;
	selp.f64 	%fd4361, %fd4360, %fd4359, %p489;
	and.b32  	%r1480, %r2161, 2;
	setp.eq.s32 	%p490, %r1480, 0;
	mov.f64 	%fd4362, 0d0000000000000000;
	sub.f64 	%fd4363, %fd4362, %fd4361;
	selp.f64 	%fd4364, %fd4361, %fd4363, %p490;
	mul.f64 	%fd739, %fd731, %fd4364;
	ld.global.f64 	%fd4365, [%rd13+120000];
	add.f64 	%fd740, %fd723, %fd4365;
	abs.f64 	%fd741, %fd740;
	setp.neu.f64 	%p491, %fd741, 0d7FF0000000000000;
	@%p491 bra 	$L__BB3_532;
	mov.f64 	%fd4371, 0d0000000000000000;
	mul.rn.f64 	%fd7111, %fd740, %fd4371;
	mov.b32 	%r2163, 1;
	bra.uni 	$L__BB3_535;
$L__BB3_532:
	mul.f64 	%fd4366, %fd740, 0d3FE45F306DC9C883;
	cvt.rni.s32.f64 	%r2162, %fd4366;
	cvt.rn.f64.s32 	%fd4367, %r2162;
	fma.rn.f64 	%fd4368, %fd4367, 0dBFF921FB54442D18, %fd740;
	fma.rn.f64 	%fd4369, %fd4367, 0dBC91A62633145C00, %fd4368;
	fma.rn.f64 	%fd7111, %fd4367, 0dB97B839A252049C0, %fd4369;
	setp.ltu.f64 	%p492, %fd741, 0d41E0000000000000;
	@%p492 bra 	$L__BB3_534;
	{ // callseq 225, 0
	.param .b64 param0;
	st.param.f64 	[param0], %fd740;
	.param .align 16 .b8 retval0[16];
	call.uni (retval0), 
	__internal_trig_reduction_slowpathd, 
	(
	param0
	);
	ld.param.f64 	%fd7111, [retval0];
	ld.param.b32 	%r2162, [retval0+8];
	} // callseq 225
$L__BB3_534:
	add.s32 	%r2163, %r2162, 1;
$L__BB3_535:
	shl.b32 	%r1483, %r2163, 6;
	cvt.u64.u32 	%rd481, %r1483;
	and.b64  	%rd482, %rd481, 64;
	mov.u64 	%rd483, __cudart_sin_cos_coeffs;
	add.s64 	%rd484, %rd483, %rd482;
	mul.rn.f64 	%fd4372, %fd7111, %fd7111;
	and.b32  	%r1484, %r2163, 1;
	setp.eq.b32 	%p494, %r1484, 1;
	selp.f64 	%fd4373, 0dBDA8FF8320FD8164, 0d3DE5DB65F9785EBA, %p494;
	ld.global.nc.v2.f64 	{%fd4374, %fd4375}, [%rd484];
	fma.rn.f64 	%fd4376, %fd4373, %fd4372, %fd4374;
	fma.rn.f64 	%fd4377, %fd4376, %fd4372, %fd4375;
	ld.global.nc.v2.f64 	{%fd4378, %fd4379}, [%rd484+16];
	fma.rn.f64 	%fd4380, %fd4377, %fd4372, %fd4378;
	fma.rn.f64 	%fd4381, %fd4380, %fd4372, %fd4379;
	ld.global.nc.v2.f64 	{%fd4382, %fd4383}, [%rd484+32];
	fma.rn.f64 	%fd4384, %fd4381, %fd4372, %fd4382;
	fma.rn.f64 	%fd4385, %fd4384, %fd4372, %fd4383;
	fma.rn.f64 	%fd4386, %fd4385, %fd7111, %fd7111;
	fma.rn.f64 	%fd4387, %fd4385, %fd4372, 0d3FF0000000000000;
	selp.f64 	%fd4388, %fd4387, %fd4386, %p494;
	and.b32  	%r1485, %r2163, 2;
	setp.eq.s32 	%p495, %r1485, 0;
	mov.f64 	%fd4389, 0d0000000000000000;
	sub.f64 	%fd4390, %fd4389, %fd4388;
	selp.f64 	%fd747, %fd4388, %fd4390, %p495;
	@%p487 bra 	$L__BB3_537;
	mov.f64 	%fd4396, 0d0000000000000000;
	mul.rn.f64 	%fd7112, %fd732, %fd4396;
	mov.b32 	%r2164, 0;
	bra.uni 	$L__BB3_539;
$L__BB3_537:
	mul.f64 	%fd4391, %fd732, 0d3FE45F306DC9C883;
	cvt.rni.s32.f64 	%r2164, %fd4391;
	cvt.rn.f64.s32 	%fd4392, %r2164;
	fma.rn.f64 	%fd4393, %fd4392, 0dBFF921FB54442D18, %fd732;
	fma.rn.f64 	%fd4394, %fd4392, 0dBC91A62633145C00, %fd4393;
	fma.rn.f64 	%fd7112, %fd4392, 0dB97B839A252049C0, %fd4394;
	setp.ltu.f64 	%p496, %fd733, 0d41E0000000000000;
	@%p496 bra 	$L__BB3_539;
	{ // callseq 226, 0
	.param .b64 param0;
	st.param.f64 	[param0], %fd732;
	.param .align 16 .b8 retval0[16];
	call.uni (retval0), 
	__internal_trig_reduction_slowpathd, 
	(
	param0
	);
	ld.param.f64 	%fd7112, [retval0];
	ld.param.b32 	%r2164, [retval0+8];
	} // callseq 226
$L__BB3_539:
	shl.b32 	%r1488, %r2164, 6;
	cvt.u64.u32 	%rd485, %r1488;
	and.b64  	%rd486, %rd485, 64;
	mov.u64 	%rd487, __cudart_sin_cos_coeffs;
	add.s64 	%rd488, %rd487, %rd486;
	mul.rn.f64 	%fd4397, %fd7112, %fd7112;
	and.b32  	%r1489, %r2164, 1;
	setp.eq.b32 	%p498, %r1489, 1;
	selp.f64 	%fd4398, 0dBDA8FF8320FD8164, 0d3DE5DB65F9785EBA, %p498;
	ld.global.nc.v2.f64 	{%fd4399, %fd4400}, [%rd488];
	fma.rn.f64 	%fd4401, %fd4398, %fd4397, %fd4399;
	fma.rn.f64 	%fd4402, %fd4401, %fd4397, %fd4400;
	ld.global.nc.v2.f64 	{%fd4403, %fd4404}, [%rd488+16];
	fma.rn.f64 	%fd4405, %fd4402, %fd4397, %fd4403;
	fma.rn.f64 	%fd4406, %fd4405, %fd4397, %fd4404;
	ld.global.nc.v2.f64 	{%fd4407, %fd4408}, [%rd488+32];
	fma.rn.f64 	%fd4409, %fd4406, %fd4397, %fd4407;
	fma.rn.f64 	%fd4410, %fd4409, %fd4397, %fd4408;
	fma.rn.f64 	%fd4411, %fd4410, %fd7112, %fd7112;
	fma.rn.f64 	%fd4412, %fd4410, %fd4397, 0d3FF0000000000000;
	selp.f64 	%fd4413, %fd4412, %fd4411, %p498;
	and.b32  	%r1490, %r2164, 2;
	setp.eq.s32 	%p499, %r1490, 0;
	mov.f64 	%fd4414, 0d0000000000000000;
	sub.f64 	%fd4415, %fd4414, %fd4413;
	selp.f64 	%fd4416, %fd4413, %fd4415, %p499;
	mul.f64 	%fd4417, %fd747, %fd4416;
	sub.f64 	%fd4418, %fd739, %fd4417;
	mul.f64 	%fd752, %fd722, %fd4418;
	@%p479 bra 	$L__BB3_541;
	mov.f64 	%fd4424, 0d0000000000000000;
	mul.rn.f64 	%fd7113, %fd715, %fd4424;
	mov.b32 	%r2165, 0;
	bra.uni 	$L__BB3_543;
$L__BB3_541:
	mul.f64 	%fd4419, %fd715, 0d3FE45F306DC9C883;
	cvt.rni.s32.f64 	%r2165, %fd4419;
	cvt.rn.f64.s32 	%fd4420, %r2165;
	fma.rn.f64 	%fd4421, %fd4420, 0dBFF921FB54442D18, %fd715;
	fma.rn.f64 	%fd4422, %fd4420, 0dBC91A62633145C00, %fd4421;
	fma.rn.f64 	%fd7113, %fd4420, 0dB97B839A252049C0, %fd4422;
	setp.ltu.f64 	%p500, %fd716, 0d41E0000000000000;
	@%p500 bra 	$L__BB3_543;
	{ // callseq 227, 0
	.param .b64 param0;
	st.param.f64 	[param0], %fd715;
	.param .align 16 .b8 retval0[16];
	call.uni (retval0), 
	__internal_trig_reduction_slowpathd, 
	(
	param0
	);
	ld.param.f64 	%fd7113, [retval0];
	ld.param.b32 	%r2165, [retval0+8];
	} // callseq 227
$L__BB3_543:
	shl.b32 	%r1493, %r2165, 6;
	cvt.u64.u32 	%rd489, %r1493;
	and.b64  	%rd490, %rd489, 64;
	mov.u64 	%rd491, __cudart_sin_cos_coeffs;
	add.s64 	%rd492, %rd491, %rd490;
	mul.rn.f64 	%fd4425, %fd7113, %fd7113;
	and.b32  	%r1494, %r2165, 1;
	setp.eq.b32 	%p502, %r1494, 1;
	selp.f64 	%fd4426, 0dBDA8FF8320FD8164, 0d3DE5DB65F9785EBA, %p502;
	ld.global.nc.v2.f64 	{%fd4427, %fd4428}, [%rd492];
	fma.rn.f64 	%fd4429, %fd4426, %fd4425, %fd4427;
	fma.rn.f64 	%fd4430, %fd4429, %fd4425, %fd4428;
	ld.global.nc.v2.f64 	{%fd4431, %fd4432}, [%rd492+16];
	fma.rn.f64 	%fd4433, %fd4430, %fd4425, %fd4431;
	fma.rn.f64 	%fd4434, %fd4433, %fd4425, %fd4432;
	ld.global.nc.v2.f64 	{%fd4435, %fd4436}, [%rd492+32];
	fma.rn.f64 	%fd4437, %fd4434, %fd4425, %fd4435;
	fma.rn.f64 	%fd4438, %fd4437, %fd4425, %fd4436;
	fma.rn.f64 	%fd4439, %fd4438, %fd7113, %fd7113;
	fma.rn.f64 	%fd4440, %fd4438, %fd4425, 0d3FF0000000000000;
	selp.f64 	%fd4441, %fd4440, %fd4439, %p502;
	and.b32  	%r1495, %r2165, 2;
	setp.eq.s32 	%p503, %r1495, 0;
	mov.f64 	%fd4442, 0d0000000000000000;
	sub.f64 	%fd4443, %fd4442, %fd4441;
	selp.f64 	%fd757, %fd4441, %fd4443, %p503;
	@%p483 bra 	$L__BB3_545;
	mov.f64 	%fd4449, 0d0000000000000000;
	mul.rn.f64 	%fd7115, %fd724, %fd4449;
	mov.b32 	%r2167, 1;
	bra.uni 	$L__BB3_548;
$L__BB3_545:
	mul.f64 	%fd4444, %fd724, 0d3FE45F306DC9C883;
	cvt.rni.s32.f64 	%r2166, %fd4444;
	cvt.rn.f64.s32 	%fd4445, %r2166;
	fma.rn.f64 	%fd4446, %fd4445, 0dBFF921FB54442D18, %fd724;
	fma.rn.f64 	%fd4447, %fd4445, 0dBC91A62633145C00, %fd4446;
	fma.rn.f64 	%fd7115, %fd4445, 0dB97B839A252049C0, %fd4447;
	setp.ltu.f64 	%p504, %fd725, 0d41E0000000000000;
	@%p504 bra 	$L__BB3_547;
	{ // callseq 228, 0
	.param .b64 param0;
	st.param.f64 	[param0], %fd724;
	.param .align 16 .b8 retval0[16];
	call.uni (retval0), 
	__internal_trig_reduction_slowpathd, 
	(
	param0
	);
	ld.param.f64 	%fd7115, [retval0];
	ld.param.b32 	%r2166, [retval0+8];
	} // callseq 228
$L__BB3_547:
	add.s32 	%r2167, %r2166, 1;
$L__BB3_548:
	setp.neu.f64 	%p505, %fd733, 0d7FF0000000000000;
	shl.b32 	%r1498, %r2167, 6;
	cvt.u64.u32 	%rd493, %r1498;
	and.b64  	%rd494, %rd493, 64;
	mov.u64 	%rd495, __cudart_sin_cos_coeffs;
	add.s64 	%rd496, %rd495, %rd494;
	mul.rn.f64 	%fd4450, %fd7115, %fd7115;
	and.b32  	%r1499, %r2167, 1;
	setp.eq.b32 	%p506, %r1499, 1;
	selp.f64 	%fd4451, 0dBDA8FF8320FD8164, 0d3DE5DB65F9785EBA, %p506;
	ld.global.nc.v2.f64 	{%fd4452, %fd4453}, [%rd496];
	fma.rn.f64 	%fd4454, %fd4451, %fd4450, %fd4452;
	fma.rn.f64 	%fd4455, %fd4454, %fd4450, %fd4453;
	ld.global.nc.v2.f64 	{%fd4456, %fd4457}, [%rd496+16];
	fma.rn.f64 	%fd4458, %fd4455, %fd4450, %fd4456;
	fma.rn.f64 	%fd4459, %fd4458, %fd4450, %fd4457;
	ld.global.nc.v2.f64 	{%fd4460, %fd4461}, [%rd496+32];
	fma.rn.f64 	%fd4462, %fd4459, %fd4450, %fd4460;
	fma.rn.f64 	%fd4463, %fd4462, %fd4450, %fd4461;
	fma.rn.f64 	%fd4464, %fd4463, %fd7115, %fd7115;
	fma.rn.f64 	%fd4465, %fd4463, %fd4450, 0d3FF0000000000000;
	selp.f64 	%fd4466, %fd4465, %fd4464, %p506;
	and.b32  	%r1500, %r2167, 2;
	setp.eq.s32 	%p507, %r1500, 0;
	mov.f64 	%fd4467, 0d0000000000000000;
	sub.f64 	%fd4468, %fd4467, %fd4466;
	selp.f64 	%fd763, %fd4466, %fd4468, %p507;
	@%p505 bra 	$L__BB3_550;
	mov.f64 	%fd4474, 0d0000000000000000;
	mul.rn.f64 	%fd7116, %fd732, %fd4474;
	mov.b32 	%r2168, 0;
	bra.uni 	$L__BB3_552;
$L__BB3_550:
	mul.f64 	%fd4469, %fd732, 0d3FE45F306DC9C883;
	cvt.rni.s32.f64 	%r2168, %fd4469;
	cvt.rn.f64.s32 	%fd4470, %r2168;
	fma.rn.f64 	%fd4471, %fd4470, 0dBFF921FB54442D18, %fd732;
	fma.rn.f64 	%fd4472, %fd4470, 0dBC91A62633145C00, %fd4471;
	fma.rn.f64 	%fd7116, %fd4470, 0dB97B839A252049C0, %fd4472;
	setp.ltu.f64 	%p508, %fd733, 0d41E0000000000000;
	@%p508 bra 	$L__BB3_552;
	{ // callseq 229, 0
	.param .b64 param0;
	st.param.f64 	[param0], %fd732;
	.param .align 16 .b8 retval0[16];
	call.uni (retval0), 
	__internal_trig_reduction_slowpathd, 
	(
	param0
	);
	ld.param.f64 	%fd7116, [retval0];
	ld.param.b32 	%r2168, [retval0+8];
	} // callseq 229
$L__BB3_552:
	setp.neu.f64 	%p509, %fd741, 0d7FF0000000000000;
	shl.b32 	%r1503, %r2168, 6;
	cvt.u64.u32 	%rd497, %r1503;
	and.b64  	%rd498, %rd497, 64;
	mov.u64 	%rd499, __cudart_sin_cos_coeffs;
	add.s64 	%rd500, %rd499, %rd498;
	mul.rn.f64 	%fd4475, %fd7116, %fd7116;
	and.b32  	%r1504, %r2168, 1;
	setp.eq.b32 	%p510, %r1504, 1;
	selp.f64 	%fd4476, 0dBDA8FF8320FD8164, 0d3DE5DB65F9785EBA, %p510;
	ld.global.nc.v2.f64 	{%fd4477, %fd4478}, [%rd500];
	fma.rn.f64 	%fd4479, %fd4476, %fd4475, %fd4477;
	fma.rn.f64 	%fd4480, %fd4479, %fd4475, %fd4478;
	ld.global.nc.v2.f64 	{%fd4481, %fd4482}, [%rd500+16];
	fma.rn.f64 	%fd4483, %fd4480, %fd4475, %fd4481;
	fma.rn.f64 	%fd4484, %fd4483, %fd4475, %fd4482;
	ld.global.nc.v2.f64 	{%fd4485, %fd4486}, [%rd500+32];
	fma.rn.f64 	%fd4487, %fd4484, %fd4475, %fd4485;
	fma.rn.f64 	%fd4488, %fd4487, %fd4475, %fd4486;
	fma.rn.f64 	%fd4489, %fd4488, %fd7116, %fd7116;
	fma.rn.f64 	%fd4490, %fd4488, %fd4475, 0d3FF0000000000000;
	selp.f64 	%fd4491, %fd4490, %fd4489, %p510;
	and.b32  	%r1505, %r2168, 2;
	setp.eq.s32 	%p511, %r1505, 0;
	mov.f64 	%fd4492, 0d0000000000000000;
	sub.f64 	%fd4493, %fd4492, %fd4491;
	selp.f64 	%fd4494, %fd4491, %fd4493, %p511;
	mul.f64 	%fd768, %fd763, %fd4494;
	@%p509 bra 	$L__BB3_554;
	mov.f64 	%fd4500, 0d0000000000000000;
	mul.rn.f64 	%fd7118, %fd740, %fd4500;
	mov.b32 	%r2170, 1;
	bra.uni 	$L__BB3_557;
$L__BB3_554:
	mul.f64 	%fd4495, %fd740, 0d3FE45F306DC9C883;
	cvt.rni.s32.f64 	%r2169, %fd4495;
	cvt.rn.f64.s32 	%fd4496, %r2169;
	fma.rn.f64 	%fd4497, %fd4496, 0dBFF921FB54442D18, %fd740;
	fma.rn.f64 	%fd4498, %fd4496, 0dBC91A62633145C00, %fd4497;
	fma.rn.f64 	%fd7118, %fd4496, 0dB97B839A252049C0, %fd4498;
	setp.ltu.f64 	%p512, %fd741, 0d41E0000000000000;
	@%p512 bra 	$L__BB3_556;
	{ // callseq 230, 0
	.param .b64 param0;
	st.param.f64 	[param0], %fd740;
	.param .align 16 .b8 retval0[16];
	call.uni (retval0), 
	__internal_trig_reduction_slowpathd, 
	(
	param0
	);
	ld.param.f64 	%fd7118, [retval0];
	ld.param.b32 	%r2169, [retval0+8];
	} // callseq 230
$L__BB3_556:
	add.s32 	%r2170, %r2169, 1;
$L__BB3_557:
	shl.b32 	%r1508, %r2170, 6;
	cvt.u64.u32 	%rd501, %r1508;
	and.b64  	%rd502, %rd501, 64;
	mov.u64 	%rd503, __cudart_sin_cos_coeffs;
	add.s64 	%rd504, %rd503, %rd502;
	mul.rn.f64 	%fd4501, %fd7118, %fd7118;
	and.b32  	%r1509, %r2170, 1;
	setp.eq.b32 	%p514, %r1509, 1;
	selp.f64 	%fd4502, 0dBDA8FF8320FD8164, 0d3DE5DB65F9785EBA, %p514;
	ld.global.nc.v2.f64 	{%fd4503, %fd4504}, [%rd504];
	fma.rn.f64 	%fd4505, %fd4502, %fd4501, %fd4503;
	fma.rn.f64 	%fd4506, %fd4505, %fd4501, %fd4504;
	ld.global.nc.v2.f64 	{%fd4507, %fd4508}, [%rd504+16];
	fma.rn.f64 	%fd4509, %fd4506, %fd4501, %fd4507;
	fma.rn.f64 	%fd4510, %fd4509, %fd4501, %fd4508;
	ld.global.nc.v2.f64 	{%fd4511, %fd4512}, [%rd504+32];
	fma.rn.f64 	%fd4513, %fd4510, %fd4501, %fd4511;
	fma.rn.f64 	%fd4514, %fd4513, %fd4501, %fd4512;
	fma.rn.f64 	%fd4515, %fd4514, %fd7118, %fd7118;
	fma.rn.f64 	%fd4516, %fd4514, %fd4501, 0d3FF0000000000000;
	selp.f64 	%fd4517, %fd4516, %fd4515, %p514;
	and.b32  	%r1510, %r2170, 2;
	setp.eq.s32 	%p515, %r1510, 0;
	mov.f64 	%fd4518, 0d0000000000000000;
	sub.f64 	%fd4519, %fd4518, %fd4517;
	selp.f64 	%fd774, %fd4517, %fd4519, %p515;
	@%p505 bra 	$L__BB3_559;
	mov.f64 	%fd4525, 0d0000000000000000;
	mul.rn.f64 	%fd7120, %fd732, %fd4525;
	mov.b32 	%r2172, 1;
	bra.uni 	$L__BB3_562;
$L__BB3_559:
	mul.f64 	%fd4520, %fd732, 0d3FE45F306DC9C883;
	cvt.rni.s32.f64 	%r2171, %fd4520;
	cvt.rn.f64.s32 	%fd4521, %r2171;
	fma.rn.f64 	%fd4522, %fd4521, 0dBFF921FB54442D18, %fd732;
	fma.rn.f64 	%fd4523, %fd4521, 0dBC91A62633145C00, %fd4522;
	fma.rn.f64 	%fd7120, %fd4521, 0dB97B839A252049C0, %fd4523;
	setp.ltu.f64 	%p516, %fd733, 0d41E0000000000000;
	@%p516 bra 	$L__BB3_561;
	{ // callseq 231, 0
	.param .b64 param0;
	st.param.f64 	[param0], %fd732;
	.param .align 16 .b8 retval0[16];
	call.uni (retval0), 
	__internal_trig_reduction_slowpathd, 
	(
	param0
	);
	ld.param.f64 	%fd7120, [retval0];
	ld.param.b32 	%r2171, [retval0+8];
	} // callseq 231
$L__BB3_561:
	add.s32 	%r2172, %r2171, 1;
$L__BB3_562:
	setp.neu.f64 	%p517, %fd700, 0d7FF0000000000000;
	shl.b32 	%r1513, %r2172, 6;
	cvt.u64.u32 	%rd505, %r1513;
	and.b64  	%rd506, %rd505, 64;
	mov.u64 	%rd507, __cudart_sin_cos_coeffs;
	add.s64 	%rd508, %rd507, %rd506;
	mul.rn.f64 	%fd4526, %fd7120, %fd7120;
	and.b32  	%r1514, %r2172, 1;
	setp.eq.b32 	%p518, %r1514, 1;
	selp.f64 	%fd4527, 0dBDA8FF8320FD8164, 0d3DE5DB65F9785EBA, %p518;
	ld.global.nc.v2.f64 	{%fd4528, %fd4529}, [%rd508];
	fma.rn.f64 	%fd4530, %fd4527, %fd4526, %fd4528;
	fma.rn.f64 	%fd4531, %fd4530, %fd4526, %fd4529;
	ld.global.nc.v2.f64 	{%fd4532, %fd4533}, [%rd508+16];
	fma.rn.f64 	%fd4534, %fd4531, %fd4526, %fd4532;
	fma.rn.f64 	%fd4535, %fd4534, %fd4526, %fd4533;
	ld.global.nc.v2.f64 	{%fd4536, %fd4537}, [%rd508+32];
	fma.rn.f64 	%fd4538, %fd4535, %fd4526, %fd4536;
	fma.rn.f64 	%fd4539, %fd4538, %fd4526, %fd4537;
	fma.rn.f64 	%fd4540, %fd4539, %fd7120, %fd7120;
	fma.rn.f64 	%fd4541, %fd4539, %fd4526, 0d3FF0000000000000;
	selp.f64 	%fd4542, %fd4541, %fd4540, %p518;
	and.b32  	%r1515, %r2172, 2;
	setp.eq.s32 	%p519, %r1515, 0;
	mov.f64 	%fd4543, 0d0000000000000000;
	sub.f64 	%fd4544, %fd4543, %fd4542;
	selp.f64 	%fd4545, %fd4542, %fd4544, %p519;
	fma.rn.f64 	%fd4546, %fd774, %fd4545, %fd768;
	mul.f64 	%fd4547, %fd757, %fd4546;
	sub.f64 	%fd4548, %fd752, %fd4547;
	mul.f64 	%fd4549, %fd699, %fd706;
	mul.f64 	%fd780, %fd4549, %fd4548;
	@%p517 bra 	$L__BB3_564;
	mov.f64 	%fd4555, 0d0000000000000000;
	mul.rn.f64 	%fd7121, %fd698, %fd4555;
	mov.b32 	%r2173, 0;
	bra.uni 	$L__BB3_566;
$L__BB3_564:
	mul.f64 	%fd4550, %fd698, 0d3FE45F306DC9C883;
	cvt.rni.s32.f64 	%r2173, %fd4550;
	cvt.rn.f64.s32 	%fd4551, %r2173;
	fma.rn.f64 	%fd4552, %fd4551, 0dBFF921FB54442D18, %fd698;
	fma.rn.f64 	%fd4553, %fd4551, 0dBC91A62633145C00, %fd4552;
	fma.rn.f64 	%fd7121, %fd4551, 0dB97B839A252049C0, %fd4553;
	setp.ltu.f64 	%p520, %fd700, 0d41E0000000000000;
	@%p520 bra 	$L__BB3_566;
	{ // callseq 232, 0
	.param .b64 param0;
	st.param.f64 	[param0], %fd698;
	.param .align 16 .b8 retval0[16];
	call.uni (retval0), 
	__internal_trig_reduction_slowpathd, 
	(
	param0
	);
	ld.param.f64 	%fd7121, [retval0];
	ld.param.b32 	%r2173, [retval0+8];
	} // callseq 232
$L__BB3_566:
	setp.neu.f64 	%p521, %fd708, 0d7FF0000000000000;
	shl.b32 	%r1518, %r2173, 6;
	cvt.u64.u32 	%rd509, %r1518;
	and.b64  	%rd510, %rd509, 64;
	mov.u64 	%rd511, __cudart_sin_cos_coeffs;
	add.s64 	%rd512, %rd511, %rd510;
	mul.rn.f64 	%fd4556, %fd7121, %fd7121;
	and.b32  	%r1519, %r2173, 1;
	setp.eq.b32 	%p522, %r1519, 1;
	selp.f64 	%fd4557, 0dBDA8FF8320FD8164, 0d3DE5DB65F9785EBA, %p522;
	ld.global.nc.v2.f64 	{%fd4558, %fd4559}, [%rd512];
	fma.rn.f64 	%fd4560, %fd4557, %fd4556, %fd4558;
	fma.rn.f64 	%fd4561, %fd4560, %fd4556, %fd4559;
	ld.global.nc.v2.f64 	{%fd4562, %fd4563}, [%rd512+16];
	fma.rn.f64 	%fd4564, %fd4561, %fd4556, %fd4562;
	fma.rn.f64 	%fd4565, %fd4564, %fd4556, %fd4563;
	ld.global.nc.v2.f64 	{%fd4566, %fd4567}, [%rd512+32];
	fma.rn.f64 	%fd4568, %fd4565, %fd4556, %fd4566;
	fma.rn.f64 	%fd4569, %fd4568, %fd4556, %fd4567;
	fma.rn.f64 	%fd4570, %fd4569, %fd7121, %fd7121;
	fma.rn.f64 	%fd4571, %fd4569, %fd4556, 0d3FF0000000000000;
	selp.f64 	%fd4572, %fd4571, %fd4570, %p522;
	and.b32  	%r1520, %r2173, 2;
	setp.eq.s32 	%p523, %r1520, 0;
	mov.f64 	%fd4573, 0d0000000000000000;
	sub.f64 	%fd4574, %fd4573, %fd4572;
	selp.f64 	%fd4575, %fd4572, %fd4574, %p523;
	mul.f64 	%fd785, %fd699, %fd4575;
	@%p521 bra 	$L__BB3_568;
	mov.f64 	%fd4581, 0d0000000000000000;
	mul.rn.f64 	%fd7122, %fd707, %fd4581;
	mov.b32 	%r2174, 0;
	bra.uni 	$L__BB3_570;
$L__BB3_568:
	mul.f64 	%fd4576, %fd707, 0d3FE45F306DC9C883;
	cvt.rni.s32.f64 	%r2174, %fd4576;
	cvt.rn.f64.s32 	%fd4577, %r2174;
	fma.rn.f64 	%fd4578, %fd4577, 0dBFF921FB54442D18, %fd707;
	fma.rn.f64 	%fd4579, %fd4577, 0dBC91A62633145C00, %fd4578;
	fma.rn.f64 	%fd7122, %fd4577, 0dB97B839A252049C0, %fd4579;
	setp.ltu.f64 	%p524, %fd708, 0d41E0000000000000;
	@%p524 bra 	$L__BB3_570;
	{ // callseq 233, 0
	.param .b64 param0;
	st.param.f64 	[param0], %fd707;
	.param .align 16 .b8 retval0[16];
	call.uni (retval0), 
	__internal_trig_reduction_slowpathd, 
	(
	param0
	);
	ld.param.f64 	%fd7122, [retval0];
	ld.param.b32 	%r2174, [retval0+8];
	} // callseq 233
$L__BB3_570:
	setp.neu.f64 	%p525, %fd725, 0d7FF0000000000000;
	shl.b32 	%r1523, %r2174, 6;
	cvt.u64.u32 	%rd513, %r1523;
	and.b64  	%rd514, %rd513, 64;
	mov.u64 	%rd515, __cudart_sin_cos_coeffs;
	add.s64 	%rd516, %rd515, %rd514;
	mul.rn.f64 	%fd4582, %fd7122, %fd7122;
	and.b32  	%r1524, %r2174, 1;
	setp.eq.b32 	%p526, %r1524, 1;
	selp.f64 	%fd4583, 0dBDA8FF8320FD8164, 0d3DE5DB65F9785EBA, %p526;
	ld.global.nc.v2.f64 	{%fd4584, %fd4585}, [%rd516];
	fma.rn.f64 	%fd4586, %fd4583, %fd4582, %fd4584;
	fma.rn.f64 	%fd4587, %fd4586, %fd4582, %fd4585;
	ld.global.nc.v2.f64 	{%fd4588, %fd4589}, [%rd516+16];
	fma.rn.f64 	%fd4590, %fd4587, %fd4582, %fd4588;
	fma.rn.f64 	%fd4591, %fd4590, %fd4582, %fd4589;
	ld.global.nc.v2.f64 	{%fd4592, %fd4593}, [%rd516+32];
	fma.rn.f64 	%fd4594, %fd4591, %fd4582, %fd4592;
	fma.rn.f64 	%fd4595, %fd4594, %fd4582, %fd4593;
	fma.rn.f64 	%fd4596, %fd4595, %fd7122, %fd7122;
	fma.rn.f64 	%fd4597, %fd4595, %fd4582, 0d3FF0000000000000;
	selp.f64 	%fd4598, %fd4597, %fd4596, %p526;
	and.b32  	%r1525, %r2174, 2;
	setp.eq.s32 	%p527, %r1525, 0;
	mov.f64 	%fd4599, 0d0000000000000000;
	sub.f64 	%fd4600, %fd4599, %fd4598;
	selp.f64 	%fd790, %fd4598, %fd4600, %p527;
	@%p525 bra 	$L__BB3_572;
	mov.f64 	%fd4606, 0d0000000000000000;
	mul.rn.f64 	%fd7123, %fd724, %fd4606;
	mov.b32 	%r2175, 0;
	bra.uni 	$L__BB3_574;
$L__BB3_572:
	mul.f64 	%fd4601, %fd724, 0d3FE45F306DC9C883;
	cvt.rni.s32.f64 	%r2175, %fd4601;
	cvt.rn.f64.s32 	%fd4602, %r2175;
	fma.rn.f64 	%fd4603, %fd4602, 0dBFF921FB54442D18, %fd724;
	fma.rn.f64 	%fd4604, %fd4602, 0dBC91A62633145C00, %fd4603;
	fma.rn.f64 	%fd7123, %fd4602, 0dB97B839A252049C0, %fd4604;
	setp.ltu.f64 	%p528, %fd725, 0d41E0000000000000;
	@%p528 bra 	$L__BB3_574;
	{ // callseq 234, 0
	.param .b64 param0;
	st.param.f64 	[param0], %fd724;
	.param .align 16 .b8 retval0[16];
	call.uni (retval0), 
	__internal_trig_reduction_slowpathd, 
	(
	param0
	);
	ld.param.f64 	%fd7123, [retval0];
	ld.param.b32 	%r2175, [retval0+8];
	} // callseq 234
$L__BB3_574:
	shl.b32 	%r1528, %r2175, 6;
	cvt.u64.u32 	%rd517, %r1528;
	and.b64  	%rd518, %rd517, 64;
	mov.u64 	%rd519, __cudart_sin_cos_coeffs;
	add.s64 	%rd520, %rd519, %rd518;
	mul.rn.f64 	%fd4607, %fd7123, %fd7123;
	and.b32  	%r1529, %r2175, 1;
	setp.eq.b32 	%p530, %r1529, 1;
	selp.f64 	%fd4608, 0dBDA8FF8320FD8164, 0d3DE5DB65F9785EBA, %p530;
	ld.global.nc.v2.f64 	{%fd4609, %fd4610}, [%rd520];
	fma.rn.f64 	%fd4611, %fd4608, %fd4607, %fd4609;
	fma.rn.f64 	%fd4612, %fd4611, %fd4607, %fd4610;
	ld.global.nc.v2.f64 	{%fd4613, %fd4614}, [%rd520+16];
	fma.rn.f64 	%fd4615, %fd4612, %fd4607, %fd4613;
	fma.rn.f64 	%fd4616, %fd4615, %fd4607, %fd4614;
	ld.global.nc.v2.f64 	{%fd4617, %fd4618}, [%rd520+32];
	fma.rn.f64 	%fd4619, %fd4616, %fd4607, %fd4617;
	fma.rn.f64 	%fd4620, %fd4619, %fd4607, %fd4618;
	fma.rn.f64 	%fd4621, %fd4620, %fd7123, %fd7123;
	fma.rn.f64 	%fd4622, %fd4620, %fd4607, 0d3FF0000000000000;
	selp.f64 	%fd4623, %fd4622, %fd4621, %p530;
	and.b32  	%r1530, %r2175, 2;
	setp.eq.s32 	%p531, %r1530, 0;
	mov.f64 	%fd4624, 0d0000000000000000;
	sub.f64 	%fd4625, %fd4624, %fd4623;
	selp.f64 	%fd795, %fd4623, %fd4625, %p531;
	@%p505 bra 	$L__BB3_576;
	mov.f64 	%fd4631, 0d0000000000000000;
	mul.rn.f64 	%fd7124, %fd732, %fd4631;
	mov.b32 	%r2176, 0;
	bra.uni 	$L__BB3_578;
$L__BB3_576:
	mul.f64 	%fd4626, %fd732, 0d3FE45F306DC9C883;
	cvt.rni.s32.f64 	%r2176, %fd4626;
	cvt.rn.f64.s32 	%fd4627, %r2176;
	fma.rn.f64 	%fd4628, %fd4627, 0dBFF921FB54442D18, %fd732;
	fma.rn.f64 	%fd4629, %fd4627, 0dBC91A62633145C00, %fd4628;
	fma.rn.f64 	%fd7124, %fd4627, 0dB97B839A252049C0, %fd4629;
	setp.ltu.f64 	%p532, %fd733, 0d41E0000000000000;
	@%p532 bra 	$L__BB3_578;
	{ // callseq 235, 0
	.param .b64 param0;
	st.param.f64 	[param0], %fd732;
	.param .align 16 .b8 retval0[16];
	call.uni (retval0), 
	__internal_trig_reduction_slowpathd, 
	(
	param0
	);
	ld.param.f64 	%fd7124, [retval0];
	ld.param.b32 	%r2176, [retval0+8];
	} // callseq 235
$L__BB3_578:
	shl.b32 	%r1533, %r2176, 6;
	cvt.u64.u32 	%rd521, %r1533;
	and.b64  	%rd522, %rd521, 64;
	mov.u64 	%rd523, __cudart_sin_cos_coeffs;
	add.s64 	%rd524, %rd523, %rd522;
	mul.rn.f64 	%fd4632, %fd7124, %fd7124;
	and.b32  	%r1534, %r2176, 1;
	setp.eq.b32 	%p534, %r1534, 1;
	selp.f64 	%fd4633, 0dBDA8FF8320FD8164, 0d3DE5DB65F9785EBA, %p534;
	ld.global.nc.v2.f64 	{%fd4634, %fd4635}, [%rd524];
	fma.rn.f64 	%fd4636, %fd4633, %fd4632, %fd4634;
	fma.rn.f64 	%fd4637, %fd4636, %fd4632, %fd4635;
	ld.global.nc.v2.f64 	{%fd4638, %fd4639}, [%rd524+16];
	fma.rn.f64 	%fd4640, %fd4637, %fd4632, %fd4638;
	fma.rn.f64 	%fd4641, %fd4640, %fd4632, %fd4639;
	ld.global.nc.v2.f64 	{%fd4642, %fd4643}, [%rd524+32];
	fma.rn.f64 	%fd4644, %fd4641, %fd4632, %fd4642;
	fma.rn.f64 	%fd4645, %fd4644, %fd4632, %fd4643;
	fma.rn.f64 	%fd4646, %fd4645, %fd7124, %fd7124;
	fma.rn.f64 	%fd4647, %fd4645, %fd4632, 0d3FF0000000000000;
	selp.f64 	%fd4648, %fd4647, %fd4646, %p534;
	and.b32  	%r1535, %r2176, 2;
	setp.eq.s32 	%p535, %r1535, 0;
	mov.f64 	%fd4649, 0d0000000000000000;
	sub.f64 	%fd4650, %fd4649, %fd4648;
	selp.f64 	%fd4651, %fd4648, %fd4650, %p535;
	mul.f64 	%fd800, %fd795, %fd4651;
	@%p509 bra 	$L__BB3_580;
	mov.f64 	%fd4657, 0d0000000000000000;
	mul.rn.f64 	%fd7125, %fd740, %fd4657;
	mov.b32 	%r2177, 0;
	bra.uni 	$L__BB3_582;
$L__BB3_580:
	mul.f64 	%fd4652, %fd740, 0d3FE45F306DC9C883;
	cvt.rni.s32.f64 	%r2177, %fd4652;
	cvt.rn.f64.s32 	%fd4653, %r2177;
	fma.rn.f64 	%fd4654, %fd4653, 0dBFF921FB54442D18, %fd740;
	fma.rn.f64 	%fd4655, %fd4653, 0dBC91A62633145C00, %fd4654;
	fma.rn.f64 	%fd7125, %fd4653, 0dB97B839A252049C0, %fd4655;
	setp.ltu.f64 	%p536, %fd741, 0d41E0000000000000;
	@%p536 bra 	$L__BB3_582;
	{ // callseq 236, 0
	.param .b64 param0;
	st.param.f64 	[param0], %fd740;
	.param .align 16 .b8 retval0[16];
	call.uni (retval0), 
	__internal_trig_reduction_slowpathd, 
	(
	param0
	);
	ld.param.f64 	%fd7125, [retval0];
	ld.param.b32 	%r2177, [retval0+8];
	} // callseq 236
$L__BB3_582:
	shl.b32 	%r1538, %r2177, 6;
	cvt.u64.u32 	%rd525, %r1538;
	and.b64  	%rd526, %rd525, 64;
	mov.u64 	%rd527, __cudart_sin_cos_coeffs;
	add.s64 	%rd528, %rd527, %rd526;
	mul.rn.f64 	%fd4658, %fd7125, %fd7125;
	and.b32  	%r1539, %r2177, 1;
	setp.eq.b32 	%p538, %r1539, 1;
	selp.f64 	%fd4659, 0dBDA8FF8320FD8164, 0d3DE5DB65F9785EBA, %p538;
	ld.global.nc.v2.f64 	{%fd4660, %fd4661}, [%rd528];
	fma.rn.f64 	%fd4662, %fd4659, %fd4658, %fd4660;
	fma.rn.f64 	%fd4663, %fd4662, %fd4658, %fd4661;
	ld.global.nc.v2.f64 	{%fd4664, %fd4665}, [%rd528+16];
	fma.rn.f64 	%fd4666, %fd4663, %fd4658, %fd4664;
	fma.rn.f64 	%fd4667, %fd4666, %fd4658, %fd4665;
	ld.global.nc.v2.f64 	{%fd4668, %fd4669}, [%rd528+32];
	fma.rn.f64 	%fd4670, %fd4667, %fd4658, %fd4668;
	fma.rn.f64 	%fd4671, %fd4670, %fd4658, %fd4669;
	fma.rn.f64 	%fd4672, %fd4671, %fd7125, %fd7125;
	fma.rn.f64 	%fd4673, %fd4671, %fd4658, 0d3FF0000000000000;
	selp.f64 	%fd4674, %fd4673, %fd4672, %p538;
	and.b32  	%r1540, %r2177, 2;
	setp.eq.s32 	%p539, %r1540, 0;
	mov.f64 	%fd4675, 0d0000000000000000;
	sub.f64 	%fd4676, %fd4675, %fd4674;
	selp.f64 	%fd805, %fd4674, %fd4676, %p539;
	@%p505 bra 	$L__BB3_584;
	mov.f64 	%fd4682, 0d0000000000000000;
	mul.rn.f64 	%fd7127, %fd732, %fd4682;
	mov.b32 	%r2179, 1;
	bra.uni 	$L__BB3_587;
$L__BB3_584:
	mul.f64 	%fd4677, %fd732, 0d3FE45F306DC9C883;
	cvt.rni.s32.f64 	%r2178, %fd4677;
	cvt.rn.f64.s32 	%fd4678, %r2178;
	fma.rn.f64 	%fd4679, %fd4678, 0dBFF921FB54442D18, %fd732;
	fma.rn.f64 	%fd4680, %fd4678, 0dBC91A62633145C00, %fd4679;
	fma.rn.f64 	%fd7127, %fd4678, 0dB97B839A252049C0, %fd4680;
	setp.ltu.f64 	%p540, %fd733, 0d41E0000000000000;
	@%p540 bra 	$L__BB3_586;
	{ // callseq 237, 0
	.param .b64 param0;
	st.param.f64 	[param0], %fd732;
	.param .align 16 .b8 retval0[16];
	call.uni (retval0), 
	__internal_trig_reduction_slowpathd, 
	(
	param0
	);
	ld.param.f64 	%fd7127, [retval0];
	ld.param.b32 	%r2178, [retval0+8];
	} // callseq 237
$L__BB3_586:
	add.s32 	%r2179, %r2178, 1;
$L__BB3_587:
	shl.b32 	%r1543, %r2179, 6;
	cvt.u64.u32 	%rd529, %r1543;
	and.b64  	%rd530, %rd529, 64;
	mov.u64 	%rd531, __cudart_sin_cos_coeffs;
	add.s64 	%rd532, %rd531, %rd530;
	mul.rn.f64 	%fd4683, %fd7127, %fd7127;
	and.b32  	%r1544, %r2179, 1;
	setp.eq.b32 	%p542, %r1544, 1;
	selp.f64 	%fd4684, 0dBDA8FF8320FD8164, 0d3DE5DB65F9785EBA, %p542;
	ld.global.nc.v2.f64 	{%fd4685, %fd4686}, [%rd532];
	fma.rn.f64 	%fd4687, %fd4684, %fd4683, %fd4685;
	fma.rn.f64 	%fd4688, %fd4687, %fd4683, %fd4686;
	ld.global.nc.v2.f64 	{%fd4689, %fd4690}, [%rd532+16];
	fma.rn.f64 	%fd4691, %fd4688, %fd4683, %fd4689;
	fma.rn.f64 	%fd4692, %fd4691, %fd4683, %fd4690;
	ld.global.nc.v2.f64 	{%fd4693, %fd4694}, [%rd532+32];
	fma.rn.f64 	%fd4695, %fd4692, %fd4683, %fd4693;
	fma.rn.f64 	%fd4696, %fd4695, %fd4683, %fd4694;
	fma.rn.f64 	%fd4697, %fd4696, %fd7127, %fd7127;
	fma.rn.f64 	%fd4698, %fd4696, %fd4683, 0d3FF0000000000000;
	selp.f64 	%fd4699, %fd4698, %fd4697, %p542;
	and.b32  	%r1545, %r2179, 2;
	setp.eq.s32 	%p543, %r1545, 0;
	mov.f64 	%fd4700, 0d0000000000000000;
	sub.f64 	%fd4701, %fd4700, %fd4699;
	selp.f64 	%fd4702, %fd4699, %fd4701, %p543;
	fma.rn.f64 	%fd4703, %fd805, %fd4702, %fd800;
	mul.f64 	%fd4704, %fd790, %fd4703;
	mul.f64 	%fd811, %fd669, %fd4704;
	@%p521 bra 	$L__BB3_589;
	mov.f64 	%fd4710, 0d0000000000000000;
	mul.rn.f64 	%fd7129, %fd707, %fd4710;
	mov.b32 	%r2181, 1;
	bra.uni 	$L__BB3_592;
$L__BB3_589:
	mul.f64 	%fd4705, %fd707, 0d3FE45F306DC9C883;
	cvt.rni.s32.f64 	%r2180, %fd4705;
	cvt.rn.f64.s32 	%fd4706, %r2180;
	fma.rn.f64 	%fd4707, %fd4706, 0dBFF921FB54442D18, %fd707;
	fma.rn.f64 	%fd4708, %fd4706, 0dBC91A62633145C00, %fd4707;
	fma.rn.f64 	%fd7129, %fd4706, 0dB97B839A252049C0, %fd4708;
	setp.ltu.f64 	%p544, %fd708, 0d41E0000000000000;
	@%p544 bra 	$L__BB3_591;
	{ // callseq 238, 0
	.param .b64 param0;
	st.param.f64 	[param0], %fd707;
	.param .align 16 .b8 retval0[16];
	call.uni (retval0), 
	__internal_trig_reduction_slowpathd, 
	(
	param0
	);
	ld.param.f64 	%fd7129, [retval0];
	ld.param.b32 	%r2180, [retval0+8];
	} // callseq 238
$L__BB3_591:
	add.s32 	%r2181, %r2180, 1;
$L__BB3_592:
	setp.neu.f64 	%p545, %fd716, 0d7FF0000000000000;
	shl.b32 	%r1548, %r2181, 6;
	cvt.u64.u32 	%rd533, %r1548;
	and.b64  	%rd534, %rd533, 64;
	add.s64 	%rd536, %rd531, %rd534;
	mul.rn.f64 	%fd4711, %fd7129, %fd7129;
	and.b32  	%r1549, %r2181, 1;
	setp.eq.b32 	%p546, %r1549, 1;
	selp.f64 	%fd4712, 0dBDA8FF8320FD8164, 0d3DE5DB65F9785EBA, %p546;
	ld.global.nc.v2.f64 	{%fd4713, %fd4714}, [%rd536];
	fma.rn.f64 	%fd4715, %fd4712, %fd4711, %fd4713;
	fma.rn.f64 	%fd4716, %fd4715, %fd4711, %fd4714;
	ld.global.nc.v2.f64 	{%fd4717, %fd4718}, [%rd536+16];
	fma.rn.f64 	%fd4719, %fd4716, %fd4711, %fd4717;
	fma.rn.f64 	%fd4720, %fd4719, %fd4711, %fd4718;
	ld.global.nc.v2.f64 	{%fd4721, %fd4722}, [%rd536+32];
	fma.rn.f64 	%fd4723, %fd4720, %fd4711, %fd4721;
	fma.rn.f64 	%fd4724, %fd4723, %fd4711, %fd4722;
	fma.rn.f64 	%fd4725, %fd4724, %fd7129, %fd7129;
	fma.rn.f64 	%fd4726, %fd4724, %fd4711, 0d3FF0000000000000;
	selp.f64 	%fd4727, %fd4726, %fd4725, %p546;
	and.b32  	%r1550, %r2181, 2;
	setp.eq.s32 	%p547, %r1550, 0;
	mov.f64 	%fd4728, 0d0000000000000000;
	sub.f64 	%fd4729, %fd4728, %fd4727;
	selp.f64 	%fd817, %fd4727, %fd4729, %p547;
	@%p545 bra 	$L__BB3_594;
	mov.f64 	%fd4735, 0d0000000000000000;
	mul.rn.f64 	%fd7130, %fd715, %fd4735;
	mov.b32 	%r2182, 0;
	bra.uni 	$L__BB3_596;
$L__BB3_594:
	mul.f64 	%fd4730, %fd715, 0d3FE45F306DC9C883;
	cvt.rni.s32.f64 	%r2182, %fd4730;
	cvt.rn.f64.s32 	%fd4731, %r2182;
	fma.rn.f64 	%fd4732, %fd4731, 0dBFF921FB54442D18, %fd715;
	fma.rn.f64 	%fd4733, %fd4731, 0dBC91A62633145C00, %fd4732;
	fma.rn.f64 	%fd7130, %fd4731, 0dB97B839A252049C0, %fd4733;
	setp.ltu.f64 	%p548, %fd716, 0d41E0000000000000;
	@%p548 bra 	$L__BB3_596;
	{ // callseq 239, 0
	.param .b64 param0;
	st.param.f64 	[param0], %fd715;
	.param .align 16 .b8 retval0[16];
	call.uni (retval0), 
	__internal_trig_reduction_slowpathd, 
	(
	param0
	);
	ld.param.f64 	%fd7130, [retval0];
	ld.param.b32 	%r2182, [retval0+8];
	} // callseq 239
$L__BB3_596:
	setp.neu.f64 	%p549, %fd725, 0d7FF0000000000000;
	shl.b32 	%r1553, %r2182, 6;
	cvt.u64.u32 	%rd537, %r1553;
	and.b64  	%rd538, %rd537, 64;
	add.s64 	%rd540, %rd531, %rd538;
	mul.rn.f64 	%fd4736, %fd7130, %fd7130;
	and.b32  	%r1554, %r2182, 1;
	setp.eq.b32 	%p550, %r1554, 1;
	selp.f64 	%fd4737, 0dBDA8FF8320FD8164, 0d3DE5DB65F9785EBA, %p550;
	ld.global.nc.v2.f64 	{%fd4738, %fd4739}, [%rd540];
	fma.rn.f64 	%fd4740, %fd4737, %fd4736, %fd4738;
	fma.rn.f64 	%fd4741, %fd4740, %fd4736, %fd4739;
	ld.global.nc.v2.f64 	{%fd4742, %fd4743}, [%rd540+16];
	fma.rn.f64 	%fd4744, %fd4741, %fd4736, %fd4742;
	fma.rn.f64 	%fd4745, %fd4744, %fd4736, %fd4743;
	ld.global.nc.v2.f64 	{%fd4746, %fd4747}, [%rd540+32];
	fma.rn.f64 	%fd4748, %fd4745, %fd4736, %fd4746;
	fma.rn.f64 	%fd4749, %fd4748, %fd4736, %fd4747;
	fma.rn.f64 	%fd4750, %fd4749, %fd7130, %fd7130;
	fma.rn.f64 	%fd4751, %fd4749, %fd4736, 0d3FF0000000000000;
	selp.f64 	%fd4752, %fd4751, %fd4750, %p550;
	and.b32  	%r1555, %r2182, 2;
	setp.eq.s32 	%p551, %r1555, 0;
	mov.f64 	%fd4753, 0d0000000000000000;
	sub.f64 	%fd4754, %fd4753, %fd4752;
	selp.f64 	%fd4755, %fd4752, %fd4754, %p551;
	mul.f64 	%fd822, %fd817, %fd4755;
	@%p549 bra 	$L__BB3_598;
	mov.f64 	%fd4761, 0d0000000000000000;
	mul.rn.f64 	%fd7131, %fd724, %fd4761;
	mov.b32 	%r2183, 0;
	bra.uni 	$L__BB3_600;
$L__BB3_598:
	mul.f64 	%fd4756, %fd724, 0d3FE45F306DC9C883;
	cvt.rni.s32.f64 	%r2183, %fd4756;
	cvt.rn.f64.s32 	%fd4757, %r2183;
	fma.rn.f64 	%fd4758, %fd4757, 0dBFF921FB54442D18, %fd724;
	fma.rn.f64 	%fd4759, %fd4757, 0dBC91A62633145C00, %fd4758;
	fma.rn.f64 	%fd7131, %fd4757, 0dB97B839A252049C0, %fd4759;
	setp.ltu.f64 	%p552, %fd725, 0d41E0000000000000;
	@%p552 bra 	$L__BB3_600;
	{ // callseq 240, 0
	.param .b64 param0;
	st.param.f64 	[param0], %fd724;
	.param .align 16 .b8 retval0[16];
	call.uni (retval0), 
	__internal_trig_reduction_slowpathd, 
	(
	param0
	);
	ld.param.f64 	%fd7131, [retval0];
	ld.param.b32 	%r2183, [retval0+8];
	} // callseq 240
$L__BB3_600:
	setp.neu.f64 	%p553, %fd733, 0d7FF0000000000000;
	shl.b32 	%r1558, %r2183, 6;
	cvt.u64.u32 	%rd541, %r1558;
	and.b64  	%rd542, %rd541, 64;
	add.s64 	%rd544, %rd531, %rd542;
	mul.rn.f64 	%fd4762, %fd7131, %fd7131;
	and.b32  	%r1559, %r2183, 1;
	setp.eq.b32 	%p554, %r1559, 1;
	selp.f64 	%fd4763, 0dBDA8FF8320FD8164, 0d3DE5DB65F9785EBA, %p554;
	ld.global.nc.v2.f64 	{%fd4764, %fd4765}, [%rd544];
	fma.rn.f64 	%fd4766, %fd4763, %fd4762, %fd4764;
	fma.rn.f64 	%fd4767, %fd4766, %fd4762, %fd4765;
	ld.global.nc.v2.f64 	{%fd4768, %fd4769}, [%rd544+16];
	fma.rn.f64 	%fd4770, %fd4767, %fd4762, %fd4768;
	fma.rn.f64 	%fd4771, %fd4770, %fd4762, %fd4769;
	ld.global.nc.v2.f64 	{%fd4772, %fd4773}, [%rd544+32];
	fma.rn.f64 	%fd4774, %fd4771, %fd4762, %fd4772;
	fma.rn.f64 	%fd4775, %fd4774, %fd4762, %fd4773;
	fma.rn.f64 	%fd4776, %fd4775, %fd7131, %fd7131;
	fma.rn.f64 	%fd4777, %fd4775, %fd4762, 0d3FF0000000000000;
	selp.f64 	%fd4778, %fd4777, %fd4776, %p554;
	and.b32  	%r1560, %r2183, 2;
	setp.eq.s32 	%p555, %r1560, 0;
	mov.f64 	%fd4779, 0d0000000000000000;
	sub.f64 	%fd4780, %fd4779, %fd4778;
	selp.f64 	%fd827, %fd4778, %fd4780, %p555;
	@%p553 bra 	$L__BB3_602;
	mov.f64 	%fd4786, 0d0000000000000000;
	mul.rn.f64 	%fd7132, %fd732, %fd4786;
	mov.b32 	%r2184, 0;
	bra.uni 	$L__BB3_604;
$L__BB3_602:
	mul.f64 	%fd4781, %fd732, 0d3FE45F306DC9C883;
	cvt.rni.s32.f64 	%r2184, %fd4781;
	cvt.rn.f64.s32 	%fd4782, %r2184;
	fma.rn.f64 	%fd4783, %fd4782, 0dBFF921FB54442D18, %fd732;
	fma.rn.f64 	%fd4784, %fd4782, 0dBC91A62633145C00, %fd4783;
	fma.rn.f64 	%fd7132, %fd4782, 0dB97B839A252049C0, %fd4784;
	setp.ltu.f64 	%p556, %fd733, 0d41E0000000000000;
	@%p556 bra 	$L__BB3_604;
	{ // callseq 241, 0
	.param .b64 param0;
	st.param.f64 	[param0], %fd732;
	.param .align 16 .b8 retval0[16];
	call.uni (retval0), 
	__internal_trig_reduction_slowpathd, 
	(
	param0
	);
	ld.param.f64 	%fd7132, [retval0];
	ld.param.b32 	%r2184, [retval0+8];
	} // callseq 241
$L__BB3_604:
	setp.neu.f64 	%p557, %fd741, 0d7FF0000000000000;
	shl.b32 	%r1563, %r2184, 6;
	cvt.u64.u32 	%rd545, %r1563;
	and.b64  	%rd546, %rd545, 64;
	mov.u64 	%rd547, __cudart_sin_cos_coeffs;
	add.s64 	%rd548, %rd547, %rd546;
	mul.rn.f64 	%fd4787, %fd7132, %fd7132;
	and.b32  	%r1564, %r2184, 1;
	setp.eq.b32 	%p558, %r1564, 1;
	selp.f64 	%fd4788, 0dBDA8FF8320FD8164, 0d3DE5DB65F9785EBA, %p558;
	ld.global.nc.v2.f64 	{%fd4789, %fd4790}, [%rd548];
	fma.rn.f64 	%fd4791, %fd4788, %fd4787, %fd4789;
	fma.rn.f64 	%fd4792, %fd4791, %fd4787, %fd4790;
	ld.global.nc.v2.f64 	{%fd4793, %fd4794}, [%rd548+16];
	fma.rn.f64 	%fd4795, %fd4792, %fd4787, %fd4793;
	fma.rn.f64 	%fd4796, %fd4795, %fd4787, %fd4794;
	ld.global.nc.v2.f64 	{%fd4797, %fd4798}, [%rd548+32];
	fma.rn.f64 	%fd4799, %fd4796, %fd4787, %fd4797;
	fma.rn.f64 	%fd4800, %fd4799, %fd4787, %fd4798;
	fma.rn.f64 	%fd4801, %fd4800, %fd7132, %fd7132;
	fma.rn.f64 	%fd4802, %fd4800, %fd4787, 0d3FF0000000000000;
	selp.f64 	%fd4803, %fd4802, %fd4801, %p558;
	and.b32  	%r1565, %r2184, 2;
	setp.eq.s32 	%p559, %r1565, 0;
	mov.f64 	%fd4804, 0d0000000000000000;
	sub.f64 	%fd4805, %fd4804, %fd4803;
	selp.f64 	%fd4806, %fd4803, %fd4805, %p559;
	mul.f64 	%fd832, %fd827, %fd4806;
	@%p557 bra 	$L__BB3_606;
	mov.f64 	%fd4812, 0d0000000000000000;
	mul.rn.f64 	%fd7133, %fd740, %fd4812;
	mov.b32 	%r2185, 0;
	bra.uni 	$L__BB3_608;
$L__BB3_606:
	mul.f64 	%fd4807, %fd740, 0d3FE45F306DC9C883;
	cvt.rni.s32.f64 	%r2185, %fd4807;
	cvt.rn.f64.s32 	%fd4808, %r2185;
	fma.rn.f64 	%fd4809, %fd4808, 0dBFF921FB54442D18, %fd740;
	fma.rn.f64 	%fd4810, %fd4808, 0dBC91A62633145C00, %fd4809;
	fma.rn.f64 	%fd7133, %fd4808, 0dB97B839A252049C0, %fd4810;
	setp.ltu.f64 	%p560, %fd741, 0d41E0000000000000;
	@%p560 bra 	$L__BB3_608;
	{ // callseq 242, 0
	.param .b64 param0;
	st.param.f64 	[param0], %fd740;
	.param .align 16 .b8 retval0[16];
	call.uni (retval0), 
	__internal_trig_reduction_slowpathd, 
	(
	param0
	);
	ld.param.f64 	%fd7133, [retval0];
	ld.param.b32 	%r2185, [retval0+8];
	} // callseq 242
$L__BB3_608:
	shl.b32 	%r1568, %r2185, 6;
	cvt.u64.u32 	%rd549, %r1568;
	and.b64  	%rd550, %rd549, 64;
	mov.u64 	%rd551, __cudart_sin_cos_coeffs;
	add.s64 	%rd552, %rd551, %rd550;
	mul.rn.f64 	%fd4813, %fd7133, %fd7133;
	and.b32  	%r1569, %r2185, 1;
	setp.eq.b32 	%p562, %r1569, 1;
	selp.f64 	%fd4814, 0dBDA8FF8320FD8164, 0d3DE5DB65F9785EBA, %p562;
	ld.global.nc.v2.f64 	{%fd4815, %fd4816}, [%rd552];
	fma.rn.f64 	%fd4817, %fd4814, %fd4813, %fd4815;
	fma.rn.f64 	%fd4818, %fd4817, %fd4813, %fd4816;
	ld.global.nc.v2.f64 	{%fd4819, %fd4820}, [%rd552+16];
	fma.rn.f64 	%fd4821, %fd4818, %fd4813, %fd4819;
	fma.rn.f64 	%fd4822, %fd4821, %fd4813, %fd4820;
	ld.global.nc.v2.f64 	{%fd4823, %fd4824}, [%rd552+32];
	fma.rn.f64 	%fd4825, %fd4822, %fd4813, %fd4823;
	fma.rn.f64 	%fd4826, %fd4825, %fd4813, %fd4824;
	fma.rn.f64 	%fd4827, %fd4826, %fd7133, %fd7133;
	fma.rn.f64 	%fd4828, %fd4826, %fd4813, 0d3FF0000000000000;
	selp.f64 	%fd4829, %fd4828, %fd4827, %p562;
	and.b32  	%r1570, %r2185, 2;
	setp.eq.s32 	%p563, %r1570, 0;
	mov.f64 	%fd4830, 0d0000000000000000;
	sub.f64 	%fd4831, %fd4830, %fd4829;
	selp.f64 	%fd837, %fd4829, %fd4831, %p563;
	@%p553 bra 	$L__BB3_610;
	mov.f64 	%fd4837, 0d0000000000000000;
	mul.rn.f64 	%fd7135, %fd732, %fd4837;
	mov.b32 	%r2187, 1;
	bra.uni 	$L__BB3_613;
$L__BB3_610:
	mul.f64 	%fd4832, %fd732, 0d3FE45F306DC9C883;
	cvt.rni.s32.f64 	%r2186, %fd4832;
	cvt.rn.f64.s32 	%fd4833, %r2186;
	fma.rn.f64 	%fd4834, %fd4833, 0dBFF921FB54442D18, %fd732;
	fma.rn.f64 	%fd4835, %fd4833, 0dBC91A62633145C00, %fd4834;
	fma.rn.f64 	%fd7135, %fd4833, 0dB97B839A252049C0, %fd4835;
	setp.ltu.f64 	%p564, %fd733, 0d41E0000000000000;
	@%p564 bra 	$L__BB3_612;
	{ // callseq 243, 0
	.param .b64 param0;
	st.param.f64 	[param0], %fd732;
	.param .align 16 .b8 retval0[16];
	call.uni (retval0), 
	__internal_trig_reduction_slowpathd, 
	(
	param0
	);
	ld.param.f64 	%fd7135, [retval0];
	ld.param.b32 	%r2186, [retval0+8];
	} // callseq 243
$L__BB3_612:
	add.s32 	%r2187, %r2186, 1;
$L__BB3_613:
	shl.b32 	%r1573, %r2187, 6;
	cvt.u64.u32 	%rd553, %r1573;
	and.b64  	%rd554, %rd553, 64;
	mov.u64 	%rd555, __cudart_sin_cos_coeffs;
	add.s64 	%rd556, %rd555, %rd554;
	mul.rn.f64 	%fd4838, %fd7135, %fd7135;
	and.b32  	%r1574, %r2187, 1;
	setp.eq.b32 	%p566, %r1574, 1;
	selp.f64 	%fd4839, 0dBDA8FF8320FD8164, 0d3DE5DB65F9785EBA, %p566;
	ld.global.nc.v2.f64 	{%fd4840, %fd4841}, [%rd556];
	fma.rn.f64 	%fd4842, %fd4839, %fd4838, %fd4840;
	fma.rn.f64 	%fd4843, %fd4842, %fd4838, %fd4841;
	ld.global.nc.v2.f64 	{%fd4844, %fd4845}, [%rd556+16];
	fma.rn.f64 	%fd4846, %fd4843, %fd4838, %fd4844;
	fma.rn.f64 	%fd4847, %fd4846, %fd4838, %fd4845;
	ld.global.nc.v2.f64 	{%fd4848, %fd4849}, [%rd556+32];
	fma.rn.f64 	%fd4850, %fd4847, %fd4838, %fd4848;
	fma.rn.f64 	%fd4851, %fd4850, %fd4838, %fd4849;
	fma.rn.f64 	%fd4852, %fd4851, %fd7135, %fd7135;
	fma.rn.f64 	%fd4853, %fd4851, %fd4838, 0d3FF0000000000000;
	selp.f64 	%fd4854, %fd4853, %fd4852, %p566;
	and.b32  	%r1575, %r2187, 2;
	setp.eq.s32 	%p567, %r1575, 0;
	mov.f64 	%fd4855, 0d0000000000000000;
	sub.f64 	%fd4856, %fd4855, %fd4854;
	selp.f64 	%fd4857, %fd4854, %fd4856, %p567;
	fma.rn.f64 	%fd4858, %fd837, %fd4857, %fd832;
	mul.f64 	%fd4859, %fd822, %fd4858;
	fma.rn.f64 	%fd843, %fd670, %fd4859, %fd811;
	@%p545 bra 	$L__BB3_615;
	mov.f64 	%fd4865, 0d0000000000000000;
	mul.rn.f64 	%fd7137, %fd715, %fd4865;
	mov.b32 	%r2189, 1;
	bra.uni 	$L__BB3_618;
$L__BB3_615:
	mul.f64 	%fd4860, %fd715, 0d3FE45F306DC9C883;
	cvt.rni.s32.f64 	%r2188, %fd4860;
	cvt.rn.f64.s32 	%fd4861, %r2188;
	fma.rn.f64 	%fd4862, %fd4861, 0dBFF921FB54442D18, %fd715;
	fma.rn.f64 	%fd4863, %fd4861, 0dBC91A62633145C00, %fd4862;
	fma.rn.f64 	%fd7137, %fd4861, 0dB97B839A252049C0, %fd4863;
	setp.ltu.f64 	%p568, %fd716, 0d41E0000000000000;
	@%p568 bra 	$L__BB3_617;
	{ // callseq 244, 0
	.param .b64 param0;
	st.param.f64 	[param0], %fd715;
	.param .align 16 .b8 retval0[16];
	call.uni (retval0), 
	__internal_trig_reduction_slowpathd, 
	(
	param0
	);
	ld.param.f64 	%fd7137, [retval0];
	ld.param.b32 	%r2188, [retval0+8];
	} // callseq 244
$L__BB3_617:
	add.s32 	%r2189, %r2188, 1;
$L__BB3_618:
	shl.b32 	%r1578, %r2189, 6;
	cvt.u64.u32 	%rd557, %r1578;
	and.b64  	%rd558, %rd557, 64;
	add.s64 	%rd560, %rd555, %rd558;
	mul.rn.f64 	%fd4866, %fd7137, %fd7137;
	and.b32  	%r1579, %r2189, 1;
	setp.eq.b32 	%p570, %r1579, 1;
	selp.f64 	%fd4867, 0dBDA8FF8320FD8164, 0d3DE5DB65F9785EBA, %p570;
	ld.global.nc.v2.f64 	{%fd4868, %fd4869}, [%rd560];
	fma.rn.f64 	%fd4870, %fd4867, %fd4866, %fd4868;
	fma.rn.f64 	%fd4871, %fd4870, %fd4866, %fd4869;
	ld.global.nc.v2.f64 	{%fd4872, %fd4873}, [%rd560+16];
	fma.rn.f64 	%fd4874, %fd4871, %fd4866, %fd4872;
	fma.rn.f64 	%fd4875, %fd4874, %fd4866, %fd4873;
	ld.global.nc.v2.f64 	{%fd4876, %fd4877}, [%rd560+32];
	fma.rn.f64 	%fd4878, %fd4875, %fd4866, %fd4876;
	fma.rn.f64 	%fd4879, %fd4878, %fd4866, %fd4877;
	fma.rn.f64 	%fd4880, %fd4879, %fd7137, %fd7137;
	fma.rn.f64 	%fd4881, %fd4879, %fd4866, 0d3FF0000000000000;
	selp.f64 	%fd4882, %fd4881, %fd4880, %p570;
	and.b32  	%r1580, %r2189, 2;
	setp.eq.s32 	%p571, %r1580, 0;
	mov.f64 	%fd4883, 0d0000000000000000;
	sub.f64 	%fd4884, %fd4883, %fd4882;
	selp.f64 	%fd849, %fd4882, %fd4884, %p571;
	@%p549 bra 	$L__BB3_620;
	mov.f64 	%fd4890, 0d0000000000000000;
	mul.rn.f64 	%fd7138, %fd724, %fd4890;
	mov.b32 	%r2190, 0;
	bra.uni 	$L__BB3_622;
$L__BB3_620:
	mul.f64 	%fd4885, %fd724, 0d3FE45F306DC9C883;
	cvt.rni.s32.f64 	%r2190, %fd4885;
	cvt.rn.f64.s32 	%fd4886, %r2190;
	fma.rn.f64 	%fd4887, %fd4886, 0dBFF921FB54442D18, %fd724;
	fma.rn.f64 	%fd4888, %fd4886, 0dBC91A62633145C00, %fd4887;
	fma.rn.f64 	%fd7138, %fd4886, 0dB97B839A252049C0, %fd4888;
	setp.ltu.f64 	%p572, %fd725, 0d41E0000000000000;
	@%p572 bra 	$L__BB3_622;
	{ // callseq 245, 0
	.param .b64 param0;
	st.param.f64 	[param0], %fd724;
	.param .align 16 .b8 retval0[16];
	call.uni (retval0), 
	__internal_trig_reduction_slowpathd, 
	(
	param0
	);
	ld.param.f64 	%fd7138, [retval0];
	ld.param.b32 	%r2190, [retval0+8];
	} // callseq 245
$L__BB3_622:
	setp.neu.f64 	%p573, %fd733, 0d7FF0000000000000;
	shl.b32 	%r1583, %r2190, 6;
	cvt.u64.u32 	%rd561, %r1583;
	and.b64  	%rd562, %rd561, 64;
	add.s64 	%rd564, %rd555, %rd562;
	mul.rn.f64 	%fd4891, %fd7138, %fd7138;
	and.b32  	%r1584, %r2190, 1;
	setp.eq.b32 	%p574, %r1584, 1;
	selp.f64 	%fd4892, 0dBDA8FF8320FD8164, 0d3DE5DB65F9785EBA, %p574;
	ld.global.nc.v2.f64 	{%fd4893, %fd4894}, [%rd564];
	fma.rn.f64 	%fd4895, %fd4892, %fd4891, %fd4893;
	fma.rn.f64 	%fd4896, %fd4895, %fd4891, %fd4894;
	ld.global.nc.v2.f64 	{%fd4897, %fd4898}, [%rd564+16];
	fma.rn.f64 	%fd4899, %fd4896, %fd4891, %fd4897;
	fma.rn.f64 	%fd4900, %fd4899, %fd4891, %fd4898;
	ld.global.nc.v2.f64 	{%fd4901, %fd4902}, [%rd564+32];
	fma.rn.f64 	%fd4903, %fd4900, %fd4891, %fd4901;
	fma.rn.f64 	%fd4904, %fd4903, %fd4891, %fd4902;
	fma.rn.f64 	%fd4905, %fd4904, %fd7138, %fd7138;
	fma.rn.f64 	%fd4906, %fd4904, %fd4891, 0d3FF0000000000000;
	selp.f64 	%fd4907, %fd4906, %fd4905, %p574;
	and.b32  	%r1585, %r2190, 2;
	setp.eq.s32 	%p575, %r1585, 0;
	mov.f64 	%fd4908, 0d0000000000000000;
	sub.f64 	%fd4909, %fd4908, %fd4907;
	selp.f64 	%fd854, %fd4907, %fd4909, %p575;
	@%p573 bra 	$L__BB3_624;
	mov.f64 	%fd4915, 0d0000000000000000;
	mul.rn.f64 	%fd7140, %fd732, %fd4915;
	mov.b32 	%r2192, 1;
	bra.uni 	$L__BB3_627;
$L__BB3_624:
	mul.f64 	%fd4910, %fd732, 0d3FE45F306DC9C883;
	cvt.rni.s32.f64 	%r2191, %fd4910;
	cvt.rn.f64.s32 	%fd4911, %r2191;
	fma.rn.f64 	%fd4912, %fd4911, 0dBFF921FB54442D18, %fd732;
	fma.rn.f64 	%fd4913, %fd4911, 0dBC91A62633145C00, %fd4912;
	fma.rn.f64 	%fd7140, %fd4911, 0dB97B839A252049C0, %fd4913;
	setp.ltu.f64 	%p576, %fd733, 0d41E0000000000000;
	@%p576 bra 	$L__BB3_626;
	{ // callseq 246, 0
	.param .b64 param0;
	st.param.f64 	[param0], %fd732;
	.param .align 16 .b8 retval0[16];
	call.uni (retval0), 
	__internal_trig_reduction_slowpathd, 
	(
	param0
	);
	ld.param.f64 	%fd7140, [retval0];
	ld.param.b32 	%r2191, [retval0+8];
	} // callseq 246
$L__BB3_626:
	add.s32 	%r2192, %r2191, 1;
$L__BB3_627:
	setp.neu.f64 	%p577, %fd741, 0d7FF0000000000000;
	shl.b32 	%r1588, %r2192, 6;
	cvt.u64.u32 	%rd565, %r1588;
	and.b64  	%rd566, %rd565, 64;
	add.s64 	%rd568, %rd555, %rd566;
	mul.rn.f64 	%fd4916, %fd7140, %fd7140;
	and.b32  	%r1589, %r2192, 1;
	setp.eq.b32 	%p578, %r1589, 1;
	selp.f64 	%fd4917, 0dBDA8FF8320FD8164, 0d3DE5DB65F9785EBA, %p578;
	ld.global.nc.v2.f64 	{%fd4918, %fd4919}, [%rd568];
	fma.rn.f64 	%fd4920, %fd4917, %fd4916, %fd4918;
	fma.rn.f64 	%fd4921, %fd4920, %fd4916, %fd4919;
	ld.global.nc.v2.f64 	{%fd4922, %fd4923}, [%rd568+16];
	fma.rn.f64 	%fd4924, %fd4921, %fd4916, %fd4922;
	fma.rn.f64 	%fd4925, %fd4924, %fd4916, %fd4923;
	ld.global.nc.v2.f64 	{%fd4926, %fd4927}, [%rd568+32];
	fma.rn.f64 	%fd4928, %fd4925, %fd4916, %fd4926;
	fma.rn.f64 	%fd4929, %fd4928, %fd4916, %fd4927;
	fma.rn.f64 	%fd4930, %fd4929, %fd7140, %fd7140;
	fma.rn.f64 	%fd4931, %fd4929, %fd4916, 0d3FF0000000000000;
	selp.f64 	%fd4932, %fd4931, %fd4930, %p578;
	and.b32  	%r1590, %r2192, 2;
	setp.eq.s32 	%p579, %r1590, 0;
	mov.f64 	%fd4933, 0d0000000000000000;
	sub.f64 	%fd4934, %fd4933, %fd4932;
	selp.f64 	%fd4935, %fd4932, %fd4934, %p579;
	mul.f64 	%fd860, %fd854, %fd4935;
	@%p577 bra 	$L__BB3_629;
	mov.f64 	%fd4941, 0d0000000000000000;
	mul.rn.f64 	%fd7141, %fd740, %fd4941;
	mov.b32 	%r2193, 0;
	bra.uni 	$L__BB3_631;
$L__BB3_629:
	mul.f64 	%fd4936, %fd740, 0d3FE45F306DC9C883;
	cvt.rni.s32.f64 	%r2193, %fd4936;
	cvt.rn.f64.s32 	%fd4937, %r2193;
	fma.rn.f64 	%fd4938, %fd4937, 0dBFF921FB54442D18, %fd740;
	fma.rn.f64 	%fd4939, %fd4937, 0dBC91A62633145C00, %fd4938;
	fma.rn.f64 	%fd7141, %fd4937, 0dB97B839A252049C0, %fd4939;
	setp.ltu.f64 	%p580, %fd741, 0d41E0000000000000;
	@%p580 bra 	$L__BB3_631;
	{ // callseq 247, 0
	.param .b64 param0;
	st.param.f64 	[param0], %fd740;
	.param .align 16 .b8 retval0[16];
	call.uni (retval0), 
	__internal_trig_reduction_slowpathd, 
	(
	param0
	);
	ld.param.f64 	%fd7141, [retval0];
	ld.param.b32 	%r2193, [retval0+8];
	} // callseq 247
$L__BB3_631:
	shl.b32 	%r1593, %r2193, 6;
	cvt.u64.u32 	%rd569, %r1593;
	and.b64  	%rd570, %rd569, 64;
	add.s64 	%rd572, %rd555, %rd570;
	mul.rn.f64 	%fd4942, %fd7141, %fd7141;
	and.b32  	%r1594, %r2193, 1;
	setp.eq.b32 	%p582, %r1594, 1;
	selp.f64 	%fd4943, 0dBDA8FF8320FD8164, 0d3DE5DB65F9785EBA, %p582;
	ld.global.nc.v2.f64 	{%fd4944, %fd4945}, [%rd572];
	fma.rn.f64 	%fd4946, %fd4943, %fd4942, %fd4944;
	fma.rn.f64 	%fd4947, %fd4946, %fd4942, %fd4945;
	ld.global.nc.v2.f64 	{%fd4948, %fd4949}, [%rd572+16];
	fma.rn.f64 	%fd4950, %fd4947, %fd4942, %fd4948;
	fma.rn.f64 	%fd4951, %fd4950, %fd4942, %fd4949;
	ld.global.nc.v2.f64 	{%fd4952, %fd4953}, [%rd572+32];
	fma.rn.f64 	%fd4954, %fd4951, %fd4942, %fd4952;
	fma.rn.f64 	%fd4955, %fd4954, %fd4942, %fd4953;
	fma.rn.f64 	%fd4956, %fd4955, %fd7141, %fd7141;
	fma.rn.f64 	%fd4957, %fd4955, %fd4942, 0d3FF0000000000000;
	selp.f64 	%fd4958, %fd4957, %fd4956, %p582;
	and.b32  	%r1595, %r2193, 2;
	setp.eq.s32 	%p583, %r1595, 0;
	mov.f64 	%fd4959, 0d0000000000000000;
	sub.f64 	%fd4960, %fd4959, %fd4958;
	selp.f64 	%fd865, %fd4958, %fd4960, %p583;
	@%p573 bra 	$L__BB3_633;
	mov.f64 	%fd4966, 0d0000000000000000;
	mul.rn.f64 	%fd7142, %fd732, %fd4966;
	mov.b32 	%r2194, 0;
	bra.uni 	$L__BB3_635;
$L__BB3_633:
	mul.f64 	%fd4961, %fd732, 0d3FE45F306DC9C883;
	cvt.rni.s32.f64 	%r2194, %fd4961;
	cvt.rn.f64.s32 	%fd4962, %r2194;
	fma.rn.f64 	%fd4963, %fd4962, 0dBFF921FB54442D18, %fd732;
	fma.rn.f64 	%fd4964, %fd4962, 0dBC91A62633145C00, %fd4963;
	fma.rn.f64 	%fd7142, %fd4962, 0dB97B839A252049C0, %fd4964;
	setp.ltu.f64 	%p584, %fd733, 0d41E0000000000000;
	@%p584 bra 	$L__BB3_635;
	{ // callseq 248, 0
	.param .b64 param0;
	st.param.f64 	[param0], %fd732;
	.param .align 16 .b8 retval0[16];
	call.uni (retval0), 
	__internal_trig_reduction_slowpathd, 
	(
	param0
	);
	ld.param.f64 	%fd7142, [retval0];
	ld.param.b32 	%r2194, [retval0+8];
	} // callseq 248
$L__BB3_635:
	shl.b32 	%r1598, %r2194, 6;
	cvt.u64.u32 	%rd573, %r1598;
	and.b64  	%rd574, %rd573, 64;
	add.s64 	%rd576, %rd555, %rd574;
	mul.rn.f64 	%fd4967, %fd7142, %fd7142;
	and.b32  	%r1599, %r2194, 1;
	setp.eq.b32 	%p585, %r1599, 1;
	selp.f64 	%fd4968, 0dBDA8FF8320FD8164, 0d3DE5DB65F9785EBA, %p585;
	ld.global.nc.v2.f64 	{%fd4969, %fd4970}, [%rd576];
	fma.rn.f64 	%fd4971, %fd4968, %fd4967, %fd4969;
	fma.rn.f64 	%fd4972, %fd4971, %fd4967, %fd4970;
	ld.global.nc.v2.f64 	{%fd4973, %fd4974}, [%rd576+16];
	fma.rn.f64 	%fd4975, %fd4972, %fd4967, %fd4973;
	fma.rn.f64 	%fd4976, %fd4975, %fd4967, %fd4974;
	ld.global.nc.v2.f64 	{%fd4977, %fd4978}, [%rd576+32];
	fma.rn.f64 	%fd4979, %fd4976, %fd4967, %fd4977;
	fma.rn.f64 	%fd4980, %fd4979, %fd4967, %fd4978;
	fma.rn.f64 	%fd4981, %fd4980, %fd7142, %fd7142;
	fma.rn.f64 	%fd4982, %fd4980, %fd4967, 0d3FF0000000000000;
	selp.f64 	%fd4983, %fd4982, %fd4981, %p585;
	and.b32  	%r1600, %r2194, 2;
	setp.eq.s32 	%p586, %r1600, 0;
	mov.f64 	%fd4984, 0d0000000000000000;
	sub.f64 	%fd4985, %fd4984, %fd4983;
	selp.f64 	%fd4986, %fd4983, %fd4985, %p586;
	mul.f64 	%fd4987, %fd865, %fd4986;
	sub.f64 	%fd4988, %fd860, %fd4987;
	mul.f64 	%fd4989, %fd849, %fd4988;
	mul.f64 	%fd4990, %fd670, %fd4989;
	sub.f64 	%fd4991, %fd843, %fd4990;
	mul.f64 	%fd4992, %fd785, %fd4991;
	div.rn.f64 	%fd4993, %fd4992, %fd11;
	add.f64 	%fd4994, %fd780, %fd4993;
	add.f64 	%fd4995, %fd668, %fd4994;
	st.shared.f64 	[%r7], %fd4995;
	bar.sync 	0;
	ld.shared.f64 	%fd870, [%r8];
	ld.shared.f64 	%fd4996, [%r4];
	fma.rn.f64 	%fd871, %fd16, %fd4996, 0d0000000000000000;
	ld.shared.f64 	%fd4997, [%r6];
	fma.rn.f64 	%fd872, %fd16, %fd4997, %fd3;
	bar.sync 	0;
	ld.global.f64 	%fd4998, [%rd12];
	mul.f64 	%fd873, %fd4998, %fd5;
	bar.sync 	0;
	ld.global.f64 	%fd874, [%rd12];
	ld.global.f64 	%fd875, [%rd13];
	abs.f64 	%fd876, %fd875;
	setp.neu.f64 	%p587, %fd876, 0d7FF0000000000000;
	@%p587 bra 	$L__BB3_637;
	mov.f64 	%fd5004, 0d0000000000000000;
	mul.rn.f64 	%fd7143, %fd875, %fd5004;
	mov.b32 	%r2195, 0;
	bra.uni 	$L__BB3_639;
$L__BB3_637:
	mul.f64 	%fd4999, %fd875, 0d3FE45F306DC9C883;
	cvt.rni.s32.f64 	%r2195, %fd4999;
	cvt.rn.f64.s32 	%fd5000, %r2195;
	fma.rn.f64 	%fd5001, %fd5000, 0dBFF921FB54442D18, %fd875;
	fma.rn.f64 	%fd5002, %fd5000, 0dBC91A62633145C00, %fd5001;
	fma.rn.f64 	%fd7143, %fd5000, 0dB97B839A252049C0, %fd5002;
	setp.ltu.f64 	%p588, %fd876, 0d41E0000000000000;
	@%p588 bra 	$L__BB3_639;
	{ // callseq 249, 0
	.param .b64 param0;
	st.param.f64 	[param0], %fd875;
	.param .align 16 .b8 retval0[16];
	call.uni (retval0), 
	__internal_trig_reduction_slowpathd, 
	(
	param0
	);
	ld.param.f64 	%fd7143, [retval0];
	ld.param.b32 	%r2195, [retval0+8];
	} // callseq 249
$L__BB3_639:
	shl.b32 	%r1603, %r2195, 6;
	cvt.u64.u32 	%rd577, %r1603;
	and.b64  	%rd578, %rd577, 64;
	add.s64 	%rd580, %rd555, %rd578;
	mul.rn.f64 	%fd5005, %fd7143, %fd7143;
	and.b32  	%r1604, %r2195, 1;
	setp.eq.b32 	%p589, %r1604, 1;
	selp.f64 	%fd5006, 0dBDA8FF8320FD8164, 0d3DE5DB65F9785EBA, %p589;
	ld.global.nc.v2.f64 	{%fd5007, %fd5008}, [%rd580];
	fma.rn.f64 	%fd5009, %fd5006, %fd5005, %fd5007;
	fma.rn.f64 	%fd5010, %fd5009, %fd5005, %fd5008;
	ld.global.nc.v2.f64 	{%fd5011, %fd5012}, [%rd580+16];
	fma.rn.f64 	%fd5013, %fd5010, %fd5005, %fd5011;
	fma.rn.f64 	%fd5014, %fd5013, %fd5005, %fd5012;
	ld.global.nc.v2.f64 	{%fd5015, %fd5016}, [%rd580+32];
	fma.rn.f64 	%fd5017, %fd5014, %fd5005, %fd5015;
	fma.rn.f64 	%fd5018, %fd5017, %fd5005, %fd5016;
	fma.rn.f64 	%fd5019, %fd5018, %fd7143, %fd7143;
	fma.rn.f64 	%fd5020, %fd5018, %fd5005, 0d3FF0000000000000;
	selp.f64 	%fd5021, %fd5020, %fd5019, %p589;
	and.b32  	%r1605, %r2195, 2;
	setp.eq.s32 	%p590, %r1605, 0;
	mov.f64 	%fd5022, 0d0000000000000000;
	sub.f64 	%fd5023, %fd5022, %fd5021;
	selp.f64 	%fd881, %fd5021, %fd5023, %p590;
	ld.global.f64 	%fd882, [%rd13+40000];
	abs.f64 	%fd883, %fd882;
	setp.neu.f64 	%p591, %fd883, 0d7FF0000000000000;
	@%p591 bra 	$L__BB3_641;
	mov.f64 	%fd5029, 0d0000000000000000;
	mul.rn.f64 	%fd7145, %fd882, %fd5029;
	mov.b32 	%r2197, 1;
	bra.uni 	$L__BB3_644;
$L__BB3_641:
	mul.f64 	%fd5024, %fd882, 0d3FE45F306DC9C883;
	cvt.rni.s32.f64 	%r2196, %fd5024;
	cvt.rn.f64.s32 	%fd5025, %r2196;
	fma.rn.f64 	%fd5026, %fd5025, 0dBFF921FB54442D18, %fd882;
	fma.rn.f64 	%fd5027, %fd5025, 0dBC91A62633145C00, %fd5026;
	fma.rn.f64 	%fd7145, %fd5025, 0dB97B839A252049C0, %fd5027;
	setp.ltu.f64 	%p592, %fd883, 0d41E0000000000000;
	@%p592 bra 	$L__BB3_643;
	{ // callseq 250, 0
	.param .b64 param0;
	st.param.f64 	[param0], %fd882;
	.param .align 16 .b8 retval0[16];
	call.uni (retval0), 
	__internal_trig_reduction_slowpathd, 
	(
	param0
	);
	ld.param.f64 	%fd7145, [retval0];
	ld.param.b32 	%r2196, [retval0+8];
	} // callseq 250
$L__BB3_643:
	add.s32 	%r2197, %r2196, 1;
$L__BB3_644:
	shl.b32 	%r1608, %r2197, 6;
	cvt.u64.u32 	%rd581, %r1608;
	and.b64  	%rd582, %rd581, 64;
	add.s64 	%rd584, %rd555, %rd582;
	mul.rn.f64 	%fd5030, %fd7145, %fd7145;
	and.b32  	%r1609, %r2197, 1;
	setp.eq.b32 	%p594, %r1609, 1;
	selp.f64 	%fd5031, 0dBDA8FF8320FD8164, 0d3DE5DB65F9785EBA, %p594;
	ld.global.nc.v2.f64 	{%fd5032, %fd5033}, [%rd584];
	fma.rn.f64 	%fd5034, %fd5031, %fd5030, %fd5032;
	fma.rn.f64 	%fd5035, %fd5034, %fd5030, %fd5033;
	ld.global.nc.v2.f64 	{%fd5036, %fd5037}, [%rd584+16];
	fma.rn.f64 	%fd5038, %fd5035, %fd5030, %fd5036;
	fma.rn.f64 	%fd5039, %fd5038, %fd5030, %fd5037;
	ld.global.nc.v2.f64 	{%fd5040, %fd5041}, [%rd584+32];
	fma.rn.f64 	%fd5042, %fd5039, %fd5030, %fd5040;
	fma.rn.f64 	%fd5043, %fd5042, %fd5030, %fd5041;
	fma.rn.f64 	%fd5044, %fd5043, %fd7145, %fd7145;
	fma.rn.f64 	%fd5045, %fd5043, %fd5030, 0d3FF0000000000000;
	selp.f64 	%fd5046, %fd5045, %fd5044, %p594;
	and.b32  	%r1610, %r2197, 2;
	setp.eq.s32 	%p595, %r1610, 0;
	mov.f64 	%fd5047, 0d0000000000000000;
	sub.f64 	%fd5048, %fd5047, %fd5046;
	selp.f64 	%fd5049, %fd5046, %fd5048, %p595;
	mul.f64 	%fd889, %fd881, %fd5049;
	@%p591 bra 	$L__BB3_646;
	mov.f64 	%fd5055, 0d0000000000000000;
	mul.rn.f64 	%fd7146, %fd882, %fd5055;
	mov.b32 	%r2198, 0;
	bra.uni 	$L__BB3_648;
$L__BB3_646:
	mul.f64 	%fd5050, %fd882, 0d3FE45F306DC9C883;
	cvt.rni.s32.f64 	%r2198, %fd5050;
	cvt.rn.f64.s32 	%fd5051, %r2198;
	fma.rn.f64 	%fd5052, %fd5051, 0dBFF921FB54442D18, %fd882;
	fma.rn.f64 	%fd5053, %fd5051, 0dBC91A62633145C00, %fd5052;
	fma.rn.f64 	%fd7146, %fd5051, 0dB97B839A252049C0, %fd5053;
	setp.ltu.f64 	%p596, %fd883, 0d41E0000000000000;
	@%p596 bra 	$L__BB3_648;
	{ // callseq 251, 0
	.param .b64 param0;
	st.param.f64 	[param0], %fd882;
	.param .align 16 .b8 retval0[16];
	call.uni (retval0), 
	__internal_trig_reduction_slowpathd, 
	(
	param0
	);
	ld.param.f64 	%fd7146, [retval0];
	ld.param.b32 	%r2198, [retval0+8];
	} // callseq 251
$L__BB3_648:
	shl.b32 	%r1613, %r2198, 6;
	cvt.u64.u32 	%rd585, %r1613;
	and.b64  	%rd586, %rd585, 64;
	add.s64 	%rd588, %rd555, %rd586;
	mul.rn.f64 	%fd5056, %fd7146, %fd7146;
	and.b32  	%r1614, %r2198, 1;
	setp.eq.b32 	%p598, %r1614, 1;
	selp.f64 	%fd5057, 0dBDA8FF8320FD8164, 0d3DE5DB65F9785EBA, %p598;
	ld.global.nc.v2.f64 	{%fd5058, %fd5059}, [%rd588];
	fma.rn.f64 	%fd5060, %fd5057, %fd5056, %fd5058;
	fma.rn.f64 	%fd5061, %fd5060, %fd5056, %fd5059;
	ld.global.nc.v2.f64 	{%fd5062, %fd5063}, [%rd588+16];
	fma.rn.f64 	%fd5064, %fd5061, %fd5056, %fd5062;
	fma.rn.f64 	%fd5065, %fd5064, %fd5056, %fd5063;
	ld.global.nc.v2.f64 	{%fd5066, %fd5067}, [%rd588+32];
	fma.rn.f64 	%fd5068, %fd5065, %fd5056, %fd5066;
	fma.rn.f64 	%fd5069, %fd5068, %fd5056, %fd5067;
	fma.rn.f64 	%fd5070, %fd5069, %fd7146, %fd7146;
	fma.rn.f64 	%fd5071, %fd5069, %fd5056, 0d3FF0000000000000;
	selp.f64 	%fd5072, %fd5071, %fd5070, %p598;
	and.b32  	%r1615, %r2198, 2;
	setp.eq.s32 	%p599, %r1615, 0;
	mov.f64 	%fd5073, 0d0000000000000000;
	sub.f64 	%fd5074, %fd5073, %fd5072;
	selp.f64 	%fd5075, %fd5072, %fd5074, %p599;
	mul.f64 	%fd5076, %fd881, %fd5075;
	mul.f64 	%fd5077, %fd666, %fd5076;
	fma.rn.f64 	%fd894, %fd665, %fd889, %fd5077;
	@%p587 bra 	$L__BB3_650;
	mov.f64 	%fd5083, 0d0000000000000000;
	mul.rn.f64 	%fd7148, %fd875, %fd5083;
	mov.b32 	%r2200, 1;
	bra.uni 	$L__BB3_653;
$L__BB3_650:
	mul.f64 	%fd5078, %fd875, 0d3FE45F306DC9C883;
	cvt.rni.s32.f64 	%r2199, %fd5078;
	cvt.rn.f64.s32 	%fd5079, %r2199;
	fma.rn.f64 	%fd5080, %fd5079, 0dBFF921FB54442D18, %fd875;
	fma.rn.f64 	%fd5081, %fd5079, 0dBC91A62633145C00, %fd5080;
	fma.rn.f64 	%fd7148, %fd5079, 0dB97B839A252049C0, %fd5081;
	setp.ltu.f64 	%p600, %fd876, 0d41E0000000000000;
	@%p600 bra 	$L__BB3_652;
	{ // callseq 252, 0
	.param .b64 param0;
	st.param.f64 	[param0], %fd875;
	.param .align 16 .b8 retval0[16];
	call.uni (retval0), 
	__internal_trig_reduction_slowpathd, 
	(
	param0
	);
	ld.param.f64 	%fd7148, [retval0];
	ld.param.b32 	%r2199, [retval0+8];
	} // callseq 252
$L__BB3_652:
	add.s32 	%r2200, %r2199, 1;
$L__BB3_653:
	shl.b32 	%r1618, %r2200, 6;
	cvt.u64.u32 	%rd589, %r1618;
	and.b64  	%rd590, %rd589, 64;
	add.s64 	%rd592, %rd555, %rd590;
	mul.rn.f64 	%fd5084, %fd7148, %fd7148;
	and.b32  	%r1619, %r2200, 1;
	setp.eq.b32 	%p601, %r1619, 1;
	selp.f64 	%fd5085, 0dBDA8FF8320FD8164, 0d3DE5DB65F9785EBA, %p601;
	ld.global.nc.v2.f64 	{%fd5086, %fd5087}, [%rd592];
	fma.rn.f64 	%fd5088, %fd5085, %fd5084, %fd5086;
	fma.rn.f64 	%fd5089, %fd5088, %fd5084, %fd5087;
	ld.global.nc.v2.f64 	{%fd5090, %fd5091}, [%rd592+16];
	fma.rn.f64 	%fd5092, %fd5089, %fd5084, %fd5090;
	fma.rn.f64 	%fd5093, %fd5092, %fd5084, %fd5091;
	ld.global.nc.v2.f64 	{%fd5094, %fd5095}, [%rd592+32];
	fma.rn.f64 	%fd5096, %fd5093, %fd5084, %fd5094;
	fma.rn.f64 	%fd5097, %fd5096, %fd5084, %fd5095;
	fma.rn.f64 	%fd5098, %fd5097, %fd7148, %fd7148;
	fma.rn.f64 	%fd5099, %fd5097, %fd5084, 0d3FF0000000000000;
	selp.f64 	%fd5100, %fd5099, %fd5098, %p601;
	and.b32  	%r1620, %r2200, 2;
	setp.eq.s32 	%p602, %r1620, 0;
	mov.f64 	%fd5101, 0d0000000000000000;
	sub.f64 	%fd5102, %fd5101, %fd5100;
	selp.f64 	%fd5103, %fd5100, %fd5102, %p602;
	fma.rn.f64 	%fd5104, %fd667, %fd5103, %fd894;
	mul.f64 	%fd900, %fd874, %fd5104;
	bar.sync 	0;
	mul.f64 	%fd5105, %fd873, %fd6;
	div.rn.f64 	%fd5106, %fd5105, %fd7;
	sqrt.rn.f64 	%fd5107, %fd5106;
	bar.sync 	0;
	mul.f64 	%fd901, %fd9, %fd5107;
	abs.f64 	%fd902, %fd900;
	setp.neu.f64 	%p603, %fd902, 0d7FF0000000000000;
	@%p603 bra 	$L__BB3_655;
	mov.f64 	%fd5113, 0d0000000000000000;
	mul.rn.f64 	%fd7150, %fd900, %fd5113;
	mov.b32 	%r2202, 1;
	bra.uni 	$L__BB3_658;
$L__BB3_655:
	mul.f64 	%fd5108, %fd900, 0d3FE45F306DC9C883;
	cvt.rni.s32.f64 	%r2201, %fd5108;
	cvt.rn.f64.s32 	%fd5109, %r2201;
	fma.rn.f64 	%fd5110, %fd5109, 0dBFF921FB54442D18, %fd900;
	fma.rn.f64 	%fd5111, %fd5109, 0dBC91A62633145C00, %fd5110;
	fma.rn.f64 	%fd7150, %fd5109, 0dB97B839A252049C0, %fd5111;
	setp.ltu.f64 	%p604, %fd902, 0d41E0000000000000;
	@%p604 bra 	$L__BB3_657;
	{ // callseq 253, 0
	.param .b64 param0;
	st.param.f64 	[param0], %fd900;
	.param .align 16 .b8 retval0[16];
	call.uni (retval0), 
	__internal_trig_reduction_slowpathd, 
	(
	param0
	);
	ld.param.f64 	%fd7150, [retval0];
	ld.param.b32 	%r2201, [retval0+8];
	} // callseq 253
$L__BB3_657:
	add.s32 	%r2202, %r2201, 1;
$L__BB3_658:
	shl.b32 	%r1623, %r2202, 6;
	cvt.u64.u32 	%rd593, %r1623;
	and.b64  	%rd594, %rd593, 64;
	add.s64 	%rd596, %rd555, %rd594;
	mul.rn.f64 	%fd5114, %fd7150, %fd7150;
	and.b32  	%r1624, %r2202, 1;
	setp.eq.b32 	%p605, %r1624, 1;
	selp.f64 	%fd5115, 0dBDA8FF8320FD8164, 0d3DE5DB65F9785EBA, %p605;
	ld.global.nc.v2.f64 	{%fd5116, %fd5117}, [%rd596];
	fma.rn.f64 	%fd5118, %fd5115, %fd5114, %fd5116;
	fma.rn.f64 	%fd5119, %fd5118, %fd5114, %fd5117;
	ld.global.nc.v2.f64 	{%fd5120, %fd5121}, [%rd596+16];
	fma.rn.f64 	%fd5122, %fd5119, %fd5114, %fd5120;
	fma.rn.f64 	%fd5123, %fd5122, %fd5114, %fd5121;
	ld.global.nc.v2.f64 	{%fd5124, %fd5125}, [%rd596+32];
	fma.rn.f64 	%fd5126, %fd5123, %fd5114, %fd5124;
	fma.rn.f64 	%fd5127, %fd5126, %fd5114, %fd5125;
	fma.rn.f64 	%fd5128, %fd5127, %fd7150, %fd7150;
	fma.rn.f64 	%fd5129, %fd5127, %fd5114, 0d3FF0000000000000;
	selp.f64 	%fd5130, %fd5129, %fd5128, %p605;
	and.b32  	%r1625, %r2202, 2;
	setp.eq.s32 	%p606, %r1625, 0;
	mov.f64 	%fd5131, 0d0000000000000000;
	sub.f64 	%fd5132, %fd5131, %fd5130;
	selp.f64 	%fd908, %fd5130, %fd5132, %p606;
	ld.global.f64 	%fd909, [%rd13];
	abs.f64 	%fd910, %fd909;
	setp.neu.f64 	%p607, %fd910, 0d7FF0000000000000;
	@%p607 bra 	$L__BB3_660;
	mov.f64 	%fd5138, 0d0000000000000000;
	mul.rn.f64 	%fd7152, %fd909, %fd5138;
	mov.b32 	%r2204, 1;
	bra.uni 	$L__BB3_663;
$L__BB3_660:
	mul.f64 	%fd5133, %fd909, 0d3FE45F306DC9C883;
	cvt.rni.s32.f64 	%r2203, %fd5133;
	cvt.rn.f64.s32 	%fd5134, %r2203;
	fma.rn.f64 	%fd5135, %fd5134, 0dBFF921FB54442D18, %fd909;
	fma.rn.f64 	%fd5136, %fd5134, 0dBC91A62633145C00, %fd5135;
	fma.rn.f64 	%fd7152, %fd5134, 0dB97B839A252049C0, %fd5136;
	setp.ltu.f64 	%p608, %fd910, 0d41E0000000000000;
	@%p608 bra 	$L__BB3_662;
	{ // callseq 254, 0
	.param .b64 param0;
	st.param.f64 	[param0], %fd909;
	.param .align 16 .b8 retval0[16];
	call.uni (retval0), 
	__internal_trig_reduction_slowpathd, 
	(
	param0
	);
	ld.param.f64 	%fd7152, [retval0];
	ld.param.b32 	%r2203, [retval0+8];
	} // callseq 254
$L__BB3_662:
	add.s32 	%r2204, %r2203, 1;
$L__BB3_663:
	shl.b32 	%r1628, %r2204, 6;
	cvt.u64.u32 	%rd597, %r1628;
	and.b64  	%rd598, %rd597, 64;
	add.s64 	%rd600, %rd555, %rd598;
	mul.rn.f64 	%fd5139, %fd7152, %fd7152;
	and.b32  	%r1629, %r2204, 1;
	setp.eq.b32 	%p609, %r1629, 1;
	selp.f64 	%fd5140, 0dBDA8FF8320FD8164, 0d3DE5DB65F9785EBA, %p609;
	ld.global.nc.v2.f64 	{%fd5141, %fd5142}, [%rd600];
	fma.rn.f64 	%fd5143, %fd5140, %fd5139, %fd5141;
	fma.rn.f64 	%fd5144, %fd5143, %fd5139, %fd5142;
	ld.global.nc.v2.f64 	{%fd5145, %fd5146}, [%rd600+16];
	fma.rn.f64 	%fd5147, %fd5144, %fd5139, %fd5145;
	fma.rn.f64 	%fd5148, %fd5147, %fd5139, %fd5146;
	ld.global.nc.v2.f64 	{%fd5149, %fd5150}, [%rd600+32];
	fma.rn.f64 	%fd5151, %fd5148, %fd5139, %fd5149;
	fma.rn.f64 	%fd5152, %fd5151, %fd5139, %fd5150;
	fma.rn.f64 	%fd5153, %fd5152, %fd7152, %fd7152;
	fma.rn.f64 	%fd5154, %fd5152, %fd5139, 0d3FF0000000000000;
	selp.f64 	%fd5155, %fd5154, %fd5153, %p609;
	and.b32  	%r1630, %r2204, 2;
	setp.eq.s32 	%p610, %r1630, 0;
	mov.f64 	%fd5156, 0d0000000000000000;
	sub.f64 	%fd5157, %fd5156, %fd5155;
	selp.f64 	%fd916, %fd5155, %fd5157, %p610;
	ld.global.f64 	%fd917, [%rd13+40000];
	abs.f64 	%fd918, %fd917;
	setp.neu.f64 	%p611, %fd918, 0d7FF0000000000000;
	@%p611 bra 	$L__BB3_665;
	mov.f64 	%fd5163, 0d0000000000000000;
	mul.rn.f64 	%fd7153, %fd917, %fd5163;
	mov.b32 	%r2205, 0;
	bra.uni 	$L__BB3_667;
$L__BB3_665:
	mul.f64 	%fd5158, %fd917, 0d3FE45F306DC9C883;
	cvt.rni.s32.f64 	%r2205, %fd5158;
	cvt.rn.f64.s32 	%fd5159, %r2205;
	fma.rn.f64 	%fd5160, %fd5159, 0dBFF921FB54442D18, %fd917;
	fma.rn.f64 	%fd5161, %fd5159, 0dBC91A62633145C00, %fd5160;
	fma.rn.f64 	%fd7153, %fd5159, 0dB97B839A252049C0, %fd5161;
	setp.ltu.f64 	%p612, %fd918, 0d41E0000000000000;
	@%p612 bra 	$L__BB3_667;
	{ // callseq 255, 0
	.param .b64 param0;
	st.param.f64 	[param0], %fd917;
	.param .align 16 .b8 retval0[16];
	call.uni (retval0), 
	__internal_trig_reduction_slowpathd, 
	(
	param0
	);
	ld.param.f64 	%fd7153, [retval0];
	ld.param.b32 	%r2205, [retval0+8];
	} // callseq 255
$L__BB3_667:
	shl.b32 	%r1633, %r2205, 6;
	cvt.u64.u32 	%rd601, %r1633;
	and.b64  	%rd602, %rd601, 64;
	mov.u64 	%rd603, __cudart_sin_cos_coeffs;
	add.s64 	%rd604, %rd603, %rd602;
	mul.rn.f64 	%fd5164, %fd7153, %fd7153;
	and.b32  	%r1634, %r2205, 1;
	setp.eq.b32 	%p613, %r1634, 1;
	selp.f64 	%fd5165, 0dBDA8FF8320FD8164, 0d3DE5DB65F9785EBA, %p613;
	ld.global.nc.v2.f64 	{%fd5166, %fd5167}, [%rd604];
	fma.rn.f64 	%fd5168, %fd5165, %fd5164, %fd5166;
	fma.rn.f64 	%fd5169, %fd5168, %fd5164, %fd5167;
	ld.global.nc.v2.f64 	{%fd5170, %fd5171}, [%rd604+16];
	fma.rn.f64 	%fd5172, %fd5169, %fd5164, %fd5170;
	fma.rn.f64 	%fd5173, %fd5172, %fd5164, %fd5171;
	ld.global.nc.v2.f64 	{%fd5174, %fd5175}, [%rd604+32];
	fma.rn.f64 	%fd5176, %fd5173, %fd5164, %fd5174;
	fma.rn.f64 	%fd5177, %fd5176, %fd5164, %fd5175;
	fma.rn.f64 	%fd5178, %fd5177, %fd7153, %fd7153;
	fma.rn.f64 	%fd5179, %fd5177, %fd5164, 0d3FF0000000000000;
	selp.f64 	%fd5180, %fd5179, %fd5178, %p613;
	and.b32  	%r1635, %r2205, 2;
	setp.eq.s32 	%p614, %r1635, 0;
	mov.f64 	%fd5181, 0d0000000000000000;
	sub.f64 	%fd5182, %fd5181, %fd5180;
	selp.f64 	%fd5183, %fd5180, %fd5182, %p614;
	mul.f64 	%fd923, %fd916, %fd5183;
	mul.f64 	%fd924, %fd17, %fd873;
	ld.global.f64 	%fd5184, [%rd13+80000];
	add.f64 	%fd925, %fd924, %fd5184;
	abs.f64 	%fd926, %fd925;
	setp.neu.f64 	%p615, %fd926, 0d7FF0000000000000;
	@%p615 bra 	$L__BB3_669;
	mov.f64 	%fd5190, 0d0000000000000000;
	mul.rn.f64 	%fd7155, %fd925, %fd5190;
	mov.b32 	%r2207, 1;
	bra.uni 	$L__BB3_672;
$L__BB3_669:
	mul.f64 	%fd5185, %fd925, 0d3FE45F306DC9C883;
	cvt.rni.s32.f64 	%r2206, %fd5185;
	cvt.rn.f64.s32 	%fd5186, %r2206;
	fma.rn.f64 	%fd5187, %fd5186, 0dBFF921FB54442D18, %fd925;
	fma.rn.f64 	%fd5188, %fd5186, 0dBC91A62633145C00, %fd5187;
	fma.rn.f64 	%fd7155, %fd5186, 0dB97B839A252049C0, %fd5188;
	setp.ltu.f64 	%p616, %fd926, 0d41E0000000000000;
	@%p616 bra 	$L__BB3_671;
	{ // callseq 256, 0
	.param .b64 param0;
	st.param.f64 	[param0], %fd925;
	.param .align 16 .b8 retval0[16];
	call.uni (retval0), 
	__internal_trig_reduction_slowpathd, 
	(
	param0
	);
	ld.param.f64 	%fd7155, [retval0];
	ld.param.b32 	%r2206, [retval0+8];
	} // callseq 256
$L__BB3_671:
	add.s32 	%r2207, %r2206, 1;
$L__BB3_672:
	shl.b32 	%r1638, %r2207, 6;
	cvt.u64.u32 	%rd605, %r1638;
	and.b64  	%rd606, %rd605, 64;
	mov.u64 	%rd607, __cudart_sin_cos_coeffs;
	add.s64 	%rd608, %rd607, %rd606;
	mul.rn.f64 	%fd5191, %fd7155, %fd7155;
	and.b32  	%r1639, %r2207, 1;
	setp.eq.b32 	%p618, %r1639, 1;
	selp.f64 	%fd5192, 0dBDA8FF8320FD8164, 0d3DE5DB65F9785EBA, %p618;
	ld.global.nc.v2.f64 	{%fd5193, %fd5194}, [%rd608];
	fma.rn.f64 	%fd5195, %fd5192, %fd5191, %fd5193;
	fma.rn.f64 	%fd5196, %fd5195, %fd5191, %fd5194;
	ld.global.nc.v2.f64 	{%fd5197, %fd5198}, [%rd608+16];
	fma.rn.f64 	%fd5199, %fd5196, %fd5191, %fd5197;
	fma.rn.f64 	%fd5200, %fd5199, %fd5191, %fd5198;
	ld.global.nc.v2.f64 	{%fd5201, %fd5202}, [%rd608+32];
	fma.rn.f64 	%fd5203, %fd5200, %fd5191, %fd5201;
	fma.rn.f64 	%fd5204, %fd5203, %fd5191, %fd5202;
	fma.rn.f64 	%fd5205, %fd5204, %fd7155, %fd7155;
	fma.rn.f64 	%fd5206, %fd5204, %fd5191, 0d3FF0000000000000;
	selp.f64 	%fd5207, %fd5206, %fd5205, %p618;
	and.b32  	%r1640, %r2207, 2;
	setp.eq.s32 	%p619, %r1640, 0;
	mov.f64 	%fd5208, 0d0000000000000000;
	sub.f64 	%fd5209, %fd5208, %fd5207;
	selp.f64 	%fd932, %fd5207, %fd5209, %p619;
	@%p573 bra 	$L__BB3_674;
	mov.f64 	%fd5215, 0d0000000000000000;
	mul.rn.f64 	%fd7157, %fd732, %fd5215;
	mov.b32 	%r2209, 1;
	bra.uni 	$L__BB3_677;
$L__BB3_674:
	mul.f64 	%fd5210, %fd732, 0d3FE45F306DC9C883;
	cvt.rni.s32.f64 	%r2208, %fd5210;
	cvt.rn.f64.s32 	%fd5211, %r2208;
	fma.rn.f64 	%fd5212, %fd5211, 0dBFF921FB54442D18, %fd732;
	fma.rn.f64 	%fd5213, %fd5211, 0dBC91A62633145C00, %fd5212;
	fma.rn.f64 	%fd7157, %fd5211, 0dB97B839A252049C0, %fd5213;
	setp.ltu.f64 	%p620, %fd733, 0d41E0000000000000;
	@%p620 bra 	$L__BB3_676;
	{ // callseq 257, 0
	.param .b64 param0;
	st.param.f64 	[param0], %fd732;
	.param .align 16 .b8 retval0[16];
	call.uni (retval0), 
	__internal_trig_reduction_slowpathd, 
	(
	param0
	);
	ld.param.f64 	%fd7157, [retval0];
	ld.param.b32 	%r2208, [retval0+8];
	} // callseq 257
$L__BB3_676:
	add.s32 	%r2209, %r2208, 1;
$L__BB3_677:
	shl.b32 	%r1643, %r2209, 6;
	cvt.u64.u32 	%rd609, %r1643;
	and.b64  	%rd610, %rd609, 64;
	mov.u64 	%rd611, __cudart_sin_cos_coeffs;
	add.s64 	%rd612, %rd611, %rd610;
	mul.rn.f64 	%fd5216, %fd7157, %fd7157;
	and.b32  	%r1644, %r2209, 1;
	setp.eq.b32 	%p621, %r1644, 1;
	selp.f64 	%fd5217, 0dBDA8FF8320FD8164, 0d3DE5DB65F9785EBA, %p621;
	ld.global.nc.v2.f64 	{%fd5218, %fd5219}, [%rd612];
	fma.rn.f64 	%fd5220, %fd5217, %fd5216, %fd5218;
	fma.rn.f64 	%fd5221, %fd5220, %fd5216, %fd5219;
	ld.global.nc.v2.f64 	{%fd5222, %fd5223}, [%rd612+16];
	fma.rn.f64 	%fd5224, %fd5221, %fd5216, %fd5222;
	fma.rn.f64 	%fd5225, %fd5224, %fd5216, %fd5223;
	ld.global.nc.v2.f64 	{%fd5226, %fd5227}, [%rd612+32];
	fma.rn.f64 	%fd5228, %fd5225, %fd5216, %fd5226;
	fma.rn.f64 	%fd5229, %fd5228, %fd5216, %fd5227;
	fma.rn.f64 	%fd5230, %fd5229, %fd7157, %fd7157;
	fma.rn.f64 	%fd5231, %fd5229, %fd5216, 0d3FF0000000000000;
	selp.f64 	%fd5232, %fd5231, %fd5230, %p621;
	and.b32  	%r1645, %r2209, 2;
	setp.eq.s32 	%p622, %r1645, 0;
	mov.f64 	%fd5233, 0d0000000000000000;
	sub.f64 	%fd5234, %fd5233, %fd5232;
	selp.f64 	%fd5235, %fd5232, %fd5234, %p622;
	mul.f64 	%fd938, %fd932, %fd5235;
	ld.global.f64 	%fd5236, [%rd13+120000];
	add.f64 	%fd939, %fd924, %fd5236;
	abs.f64 	%fd940, %fd939;
	setp.neu.f64 	%p623, %fd940, 0d7FF0000000000000;
	@%p623 bra 	$L__BB3_679;
	mov.f64 	%fd5242, 0d0000000000000000;
	mul.rn.f64 	%fd7159, %fd939, %fd5242;
	mov.b32 	%r2211, 1;
	bra.uni 	$L__BB3_682;
$L__BB3_679:
	mul.f64 	%fd5237, %fd939, 0d3FE45F306DC9C883;
	cvt.rni.s32.f64 	%r2210, %fd5237;
	cvt.rn.f64.s32 	%fd5238, %r2210;
	fma.rn.f64 	%fd5239, %fd5238, 0dBFF921FB54442D18, %fd939;
	fma.rn.f64 	%fd5240, %fd5238, 0dBC91A62633145C00, %fd5239;
	fma.rn.f64 	%fd7159, %fd5238, 0dB97B839A252049C0, %fd5240;
	setp.ltu.f64 	%p624, %fd940, 0d41E0000000000000;
	@%p624 bra 	$L__BB3_681;
	{ // callseq 258, 0
	.param .b64 param0;
	st.param.f64 	[param0], %fd939;
	.param .align 16 .b8 retval0[16];
	call.uni (retval0), 
	__internal_trig_reduction_slowpathd, 
	(
	param0
	);
	ld.param.f64 	%fd7159, [retval0];
	ld.param.b32 	%r2210, [retval0+8];
	} // callseq 258
$L__BB3_681:
	add.s32 	%r2211, %r2210, 1;
$L__BB3_682:
	setp.neu.f64 	%p625, %fd733, 0d7FF0000000000000;
	shl.b32 	%r1648, %r2211, 6;
	cvt.u64.u32 	%rd613, %r1648;
	and.b64  	%rd614, %rd613, 64;
	mov.u64 	%rd615, __cudart_sin_cos_coeffs;
	add.s64 	%rd616, %rd615, %rd614;
	mul.rn.f64 	%fd5243, %fd7159, %fd7159;
	and.b32  	%r1649, %r2211, 1;
	setp.eq.b32 	%p626, %r1649, 1;
	selp.f64 	%fd5244, 0dBDA8FF8320FD8164, 0d3DE5DB65F9785EBA, %p626;
	ld.global.nc.v2.f64 	{%fd5245, %fd5246}, [%rd616];
	fma.rn.f64 	%fd5247, %fd5244, %fd5243, %fd5245;
	fma.rn.f64 	%fd5248, %fd5247, %fd5243, %fd5246;
	ld.global.nc.v2.f64 	{%fd5249, %fd5250}, [%rd616+16];
	fma.rn.f64 	%fd5251, %fd5248, %fd5243, %fd5249;
	fma.rn.f64 	%fd5252, %fd5251, %fd5243, %fd5250;
	ld.global.nc.v2.f64 	{%fd5253, %fd5254}, [%rd616+32];
	fma.rn.f64 	%fd5255, %fd5252, %fd5243, %fd5253;
	fma.rn.f64 	%fd5256, %fd5255, %fd5243, %fd5254;
	fma.rn.f64 	%fd5257, %fd5256, %fd7159, %fd7159;
	fma.rn.f64 	%fd5258, %fd5256, %fd5243, 0d3FF0000000000000;
	selp.f64 	%fd5259, %fd5258, %fd5257, %p626;
	and.b32  	%r1650, %r2211, 2;
	setp.eq.s32 	%p627, %r1650, 0;
	mov.f64 	%fd5260, 0d0000000000000000;
	sub.f64 	%fd5261, %fd5260, %fd5259;
	selp.f64 	%fd946, %fd5259, %fd5261, %p627;
	@%p625 bra 	$L__BB3_684;
	mov.f64 	%fd5267, 0d0000000000000000;
	mul.rn.f64 	%fd7160, %fd732, %fd5267;
	mov.b32 	%r2212, 0;
	bra.uni 	$L__BB3_686;
$L__BB3_684:
	mul.f64 	%fd5262, %fd732, 0d3FE45F306DC9C883;
	cvt.rni.s32.f64 	%r2212, %fd5262;
	cvt.rn.f64.s32 	%fd5263, %r2212;
	fma.rn.f64 	%fd5264, %fd5263, 0dBFF921FB54442D18, %fd732;
	fma.rn.f64 	%fd5265, %fd5263, 0dBC91A62633145C00, %fd5264;
	fma.rn.f64 	%fd7160, %fd5263, 0dB97B839A252049C0, %fd5265;
	setp.ltu.f64 	%p628, %fd733, 0d41E0000000000000;
	@%p628 bra 	$L__BB3_686;
	{ // callseq 259, 0
	.param .b64 param0;
	st.param.f64 	[param0], %fd732;
	.param .align 16 .b8 retval0[16];
	call.uni (retval0), 
	__internal_trig_reduction_slowpathd, 
	(
	param0
	);
	ld.param.f64 	%fd7160, [retval0];
	ld.param.b32 	%r2212, [retval0+8];
	} // callseq 259
$L__BB3_686:
	shl.b32 	%r1653, %r2212, 6;
	cvt.u64.u32 	%rd617, %r1653;
	and.b64  	%rd618, %rd617, 64;
	mov.u64 	%rd619, __cudart_sin_cos_coeffs;
	add.s64 	%rd620, %rd619, %rd618;
	mul.rn.f64 	%fd5268, %fd7160, %fd7160;
	and.b32  	%r1654, %r2212, 1;
	setp.eq.b32 	%p630, %r1654, 1;
	selp.f64 	%fd5269, 0dBDA8FF8320FD8164, 0d3DE5DB65F9785EBA, %p630;
	ld.global.nc.v2.f64 	{%fd5270, %fd5271}, [%rd620];
	fma.rn.f64 	%fd5272, %fd5269, %fd5268, %fd5270;
	fma.rn.f64 	%fd5273, %fd5272, %fd5268, %fd5271;
	ld.global.nc.v2.f64 	{%fd5274, %fd5275}, [%rd620+16];
	fma.rn.f64 	%fd5276, %fd5273, %fd5268, %fd5274;
	fma.rn.f64 	%fd5277, %fd5276, %fd5268, %fd5275;
	ld.global.nc.v2.f64 	{%fd5278, %fd5279}, [%rd620+32];
	fma.rn.f64 	%fd5280, %fd5277, %fd5268, %fd5278;
	fma.rn.f64 	%fd5281, %fd5280, %fd5268, %fd5279;
	fma.rn.f64 	%fd5282, %fd5281, %fd7160, %fd7160;
	fma.rn.f64 	%fd5283, %fd5281, %fd5268, 0d3FF0000000000000;
	selp.f64 	%fd5284, %fd5283, %fd5282, %p630;
	and.b32  	%r1655, %r2212, 2;
	setp.eq.s32 	%p631, %r1655, 0;
	mov.f64 	%fd5285, 0d0000000000000000;
	sub.f64 	%fd5286, %fd5285, %fd5284;
	selp.f64 	%fd5287, %fd5284, %fd5286, %p631;
	mul.f64 	%fd5288, %fd946, %fd5287;
	sub.f64 	%fd5289, %fd938, %fd5288;
	mul.f64 	%fd951, %fd923, %fd5289;
	@%p611 bra 	$L__BB3_688;
	mov.f64 	%fd5295, 0d0000000000000000;
	mul.rn.f64 	%fd7162, %fd917, %fd5295;
	mov.b32 	%r2214, 1;
	bra.uni 	$L__BB3_691;
$L__BB3_688:
	mul.f64 	%fd5290, %fd917, 0d3FE45F306DC9C883;
	cvt.rni.s32.f64 	%r2213, %fd5290;
	cvt.rn.f64.s32 	%fd5291, %r2213;
	fma.rn.f64 	%fd5292, %fd5291, 0dBFF921FB54442D18, %fd917;
	fma.rn.f64 	%fd5293, %fd5291, 0dBC91A62633145C00, %fd5292;
	fma.rn.f64 	%fd7162, %fd5291, 0dB97B839A252049C0, %fd5293;
	setp.ltu.f64 	%p632, %fd918, 0d41E0000000000000;
	@%p632 bra 	$L__BB3_690;
	{ // callseq 260, 0
	.param .b64 param0;
	st.param.f64 	[param0], %fd917;
	.param .align 16 .b8 retval0[16];
	call.uni (retval0), 
	__internal_trig_reduction_slowpathd, 
	(
	param0
	);
	ld.param.f64 	%fd7162, [retval0];
	ld.param.b32 	%r2213, [retval0+8];
	} // callseq 260
$L__BB3_690:
	add.s32 	%r2214, %r2213, 1;
$L__BB3_691:
	shl.b32 	%r1658, %r2214, 6;
	cvt.u64.u32 	%rd621, %r1658;
	and.b64  	%rd622, %rd621, 64;
	mov.u64 	%rd623, __cudart_sin_cos_coeffs;
	add.s64 	%rd624, %rd623, %rd622;
	mul.rn.f64 	%fd5296, %fd7162, %fd7162;
	and.b32  	%r1659, %r2214, 1;
	setp.eq.b32 	%p634, %r1659, 1;
	selp.f64 	%fd5297, 0dBDA8FF8320FD8164, 0d3DE5DB65F9785EBA, %p634;
	ld.global.nc.v2.f64 	{%fd5298, %fd5299}, [%rd624];
	fma.rn.f64 	%fd5300, %fd5297, %fd5296, %fd5298;
	fma.rn.f64 	%fd5301, %fd5300, %fd5296, %fd5299;
	ld.global.nc.v2.f64 	{%fd5302, %fd5303}, [%rd624+16];
	fma.rn.f64 	%fd5304, %fd5301, %fd5296, %fd5302;
	fma.rn.f64 	%fd5305, %fd5304, %fd5296, %fd5303;
	ld.global.nc.v2.f64 	{%fd5306, %fd5307}, [%rd624+32];
	fma.rn.f64 	%fd5308, %fd5305, %fd5296, %fd5306;
	fma.rn.f64 	%fd5309, %fd5308, %fd5296, %fd5307;
	fma.rn.f64 	%fd5310, %fd5309, %fd7162, %fd7162;
	fma.rn.f64 	%fd5311, %fd5309, %fd5296, 0d3FF0000000000000;
	selp.f64 	%fd5312, %fd5311, %fd5310, %p634;
	and.b32  	%r1660, %r2214, 2;
	setp.eq.s32 	%p635, %r1660, 0;
	mov.f64 	%fd5313, 0d0000000000000000;
	sub.f64 	%fd5314, %fd5313, %fd5312;
	selp.f64 	%fd957, %fd5312, %fd5314, %p635;
	@%p615 bra 	$L__BB3_693;
	mov.f64 	%fd5320, 0d0000000000000000;
	mul.rn.f64 	%fd7164, %fd925, %fd5320;
	mov.b32 	%r2216, 1;
	bra.uni 	$L__BB3_696;
$L__BB3_693:
	mul.f64 	%fd5315, %fd925, 0d3FE45F306DC9C883;
	cvt.rni.s32.f64 	%r2215, %fd5315;
	cvt.rn.f64.s32 	%fd5316, %r2215;
	fma.rn.f64 	%fd5317, %fd5316, 0dBFF921FB54442D18, %fd925;
	fma.rn.f64 	%fd5318, %fd5316, 0dBC91A62633145C00, %fd5317;
	fma.rn.f64 	%fd7164, %fd5316, 0dB97B839A252049C0, %fd5318;
	setp.ltu.f64 	%p636, %fd926, 0d41E0000000000000;
	@%p636 bra 	$L__BB3_695;
	{ // callseq 261, 0
	.param .b64 param0;
	st.param.f64 	[param0], %fd925;
	.param .align 16 .b8 retval0[16];
	call.uni (retval0), 
	__internal_trig_reduction_slowpathd, 
	(
	param0
	);
	ld.param.f64 	%fd7164, [retval0];
	ld.param.b32 	%r2215, [retval0+8];
	} // callseq 261
$L__BB3_695:
	add.s32 	%r2216, %r2215, 1;
$L__BB3_696:
	shl.b32 	%r1663, %r2216, 6;
	cvt.u64.u32 	%rd625, %r1663;
	and.b64  	%rd626, %rd625, 64;
	mov.u64 	%rd627, __cudart_sin_cos_coeffs;
	add.s64 	%rd628, %rd627, %rd626;
	mul.rn.f64 	%fd5321, %fd7164, %fd7164;
	and.b32  	%r1664, %r2216, 1;
	setp.eq.b32 	%p638, %r1664, 1;
	selp.f64 	%fd5322, 0dBDA8FF8320FD8164, 0d3DE5DB65F9785EBA, %p638;
	ld.global.nc.v2.f64 	{%fd5323, %fd5324}, [%rd628];
	fma.rn.f64 	%fd5325, %fd5322, %fd5321, %fd5323;
	fma.rn.f64 	%fd5326, %fd5325, %fd5321, %fd5324;
	ld.global.nc.v2.f64 	{%fd5327, %fd5328}, [%rd628+16];
	fma.rn.f64 	%fd5329, %fd5326, %fd5321, %fd5327;
	fma.rn.f64 	%fd5330, %fd5329, %fd5321, %fd5328;
	ld.global.nc.v2.f64 	{%fd5331, %fd5332}, [%rd628+32];
	fma.rn.f64 	%fd5333, %fd5330, %fd5321, %fd5331;
	fma.rn.f64 	%fd5334, %fd5333, %fd5321, %fd5332;
	fma.rn.f64 	%fd5335, %fd5334, %fd7164, %fd7164;
	fma.rn.f64 	%fd5336, %fd5334, %fd5321, 0d3FF0000000000000;
	selp.f64 	%fd5337, %fd5336, %fd5335, %p638;
	and.b32  	%r1665, %r2216, 2;
	setp.eq.s32 	%p639, %r1665, 0;
	mov.f64 	%fd5338, 0d0000000000000000;
	sub.f64 	%fd5339, %fd5338, %fd5337;
	selp.f64 	%fd963, %fd5337, %fd5339, %p639;
	@%p625 bra 	$L__BB3_698;
	mov.f64 	%fd5345, 0d0000000000000000;
	mul.rn.f64 	%fd7165, %fd732, %fd5345;
	mov.b32 	%r2217, 0;
	bra.uni 	$L__BB3_700;
$L__BB3_698:
	mul.f64 	%fd5340, %fd732, 0d3FE45F306DC9C883;
	cvt.rni.s32.f64 	%r2217, %fd5340;
	cvt.rn.f64.s32 	%fd5341, %r2217;
	fma.rn.f64 	%fd5342, %fd5341, 0dBFF921FB54442D18, %fd732;
	fma.rn.f64 	%fd5343, %fd5341, 0dBC91A62633145C00, %fd5342;
	fma.rn.f64 	%fd7165, %fd5341, 0dB97B839A252049C0, %fd5343;
	setp.ltu.f64 	%p640, %fd733, 0d41E0000000000000;
	@%p640 bra 	$L__BB3_700;
	{ // callseq 262, 0
	.param .b64 param0;
	st.param.f64 	[param0], %fd732;
	.param .align 16 .b8 retval0[16];
	call.uni (retval0), 
	__internal_trig_reduction_slowpathd, 
	(
	param0
	);
	ld.param.f64 	%fd7165, [retval0];
	ld.param.b32 	%r2217, [retval0+8];
	} // callseq 262
$L__BB3_700:
	setp.neu.f64 	%p641, %fd940, 0d7FF0000000000000;
	shl.b32 	%r1668, %r2217, 6;
	cvt.u64.u32 	%rd629, %r1668;
	and.b64  	%rd630, %rd629, 64;
	mov.u64 	%rd631, __cudart_sin_cos_coeffs;
	add.s64 	%rd632, %rd631, %rd630;
	mul.rn.f64 	%fd5346, %fd7165, %fd7165;
	and.b32  	%r1669, %r2217, 1;
	setp.eq.b32 	%p642, %r1669, 1;
	selp.f64 	%fd5347, 0dBDA8FF8320FD8164, 0d3DE5DB65F9785EBA, %p642;
	ld.global.nc.v2.f64 	{%fd5348, %fd5349}, [%rd632];
	fma.rn.f64 	%fd5350, %fd5347, %fd5346, %fd5348;
	fma.rn.f64 	%fd5351, %fd5350, %fd5346, %fd5349;
	ld.global.nc.v2.f64 	{%fd5352, %fd5353}, [%rd632+16];
	fma.rn.f64 	%fd5354, %fd5351, %fd5346, %fd5352;
	fma.rn.f64 	%fd5355, %fd5354, %fd5346, %fd5353;
	ld.global.nc.v2.f64 	{%fd5356, %fd5357}, [%rd632+32];
	fma.rn.f64 	%fd5358, %fd5355, %fd5346, %fd5356;
	fma.rn.f64 	%fd5359, %fd5358, %fd5346, %fd5357;
	fma.rn.f64 	%fd5360, %fd5359, %fd7165, %fd7165;
	fma.rn.f64 	%fd5361, %fd5359, %fd5346, 0d3FF0000000000000;
	selp.f64 	%fd5362, %fd5361, %fd5360, %p642;
	and.b32  	%r1670, %r2217, 2;
	setp.eq.s32 	%p643, %r1670, 0;
	mov.f64 	%fd5363, 0d0000000000000000;
	sub.f64 	%fd5364, %fd5363, %fd5362;
	selp.f64 	%fd5365, %fd5362, %fd5364, %p643;
	mul.f64 	%fd968, %fd963, %fd5365;
	@%p641 bra 	$L__BB3_702;
	mov.f64 	%fd5371, 0d0000000000000000;
	mul.rn.f64 	%fd7167, %fd939, %fd5371;
	mov.b32 	%r2219, 1;
	bra.uni 	$L__BB3_705;
$L__BB3_702:
	mul.f64 	%fd5366, %fd939, 0d3FE45F306DC9C883;
	cvt.rni.s32.f64 	%r2218, %fd5366;
	cvt.rn.f64.s32 	%fd5367, %r2218;
	fma.rn.f64 	%fd5368, %fd5367, 0dBFF921FB54442D18, %fd939;
	fma.rn.f64 	%fd5369, %fd5367, 0dBC91A62633145C00, %fd5368;
	fma.rn.f64 	%fd7167, %fd5367, 0dB97B839A252049C0, %fd5369;
	setp.ltu.f64 	%p644, %fd940, 0d41E0000000000000;
	@%p644 bra 	$L__BB3_704;
	{ // callseq 263, 0
	.param .b64 param0;
	st.param.f64 	[param0], %fd939;
	.param .align 16 .b8 retval0[16];
	call.uni (retval0), 
	__internal_trig_reduction_slowpathd, 
	(
	param0
	);
	ld.param.f64 	%fd7167, [retval0];
	ld.param.b32 	%r2218, [retval0+8];
	} // callseq 263
$L__BB3_704:
	add.s32 	%r2219, %r2218, 1;
$L__BB3_705:
	setp.neu.f64 	%p645, %fd733, 0d7FF0000000000000;
	shl.b32 	%r1673, %r2219, 6;
	cvt.u64.u32 	%rd633, %r1673;
	and.b64  	%rd634, %rd633, 64;
	mov.u64 	%rd635, __cudart_sin_cos_coeffs;
	add.s64 	%rd636, %rd635, %rd634;
	mul.rn.f64 	%fd5372, %fd7167, %fd7167;
	and.b32  	%r1674, %r2219, 1;
	setp.eq.b32 	%p646, %r1674, 1;
	selp.f64 	%fd5373, 0dBDA8FF8320FD8164, 0d3DE5DB65F9785EBA, %p646;
	ld.global.nc.v2.f64 	{%fd5374, %fd5375}, [%rd636];
	fma.rn.f64 	%fd5376, %fd5373, %fd5372, %fd5374;
	fma.rn.f64 	%fd5377, %fd5376, %fd5372, %fd5375;
	ld.global.nc.v2.f64 	{%fd5378, %fd5379}, [%rd636+16];
	fma.rn.f64 	%fd5380, %fd5377, %fd5372, %fd5378;
	fma.rn.f64 	%fd5381, %fd5380, %fd5372, %fd5379;
	ld.global.nc.v2.f64 	{%fd5382, %fd5383}, [%rd636+32];
	fma.rn.f64 	%fd5384, %fd5381, %fd5372, %fd5382;
	fma.rn.f64 	%fd5385, %fd5384, %fd5372, %fd5383;
	fma.rn.f64 	%fd5386, %fd5385, %fd7167, %fd7167;
	fma.rn.f64 	%fd5387, %fd5385, %fd5372, 0d3FF0000000000000;
	selp.f64 	%fd5388, %fd5387, %fd5386, %p646;
	and.b32  	%r1675, %r2219, 2;
	setp.eq.s32 	%p647, %r1675, 0;
	mov.f64 	%fd5389, 0d0000000000000000;
	sub.f64 	%fd5390, %fd5389, %fd5388;
	selp.f64 	%fd974, %fd5388, %fd5390, %p647;
	@%p645 bra 	$L__BB3_707;
	mov.f64 	%fd5396, 0d0000000000000000;
	mul.rn.f64 	%fd7169, %fd732, %fd5396;
	mov.b32 	%r2221, 1;
	bra.uni 	$L__BB3_710;
$L__BB3_707:
	mul.f64 	%fd5391, %fd732, 0d3FE45F306DC9C883;
	cvt.rni.s32.f64 	%r2220, %fd5391;
	cvt.rn.f64.s32 	%fd5392, %r2220;
	fma.rn.f64 	%fd5393, %fd5392, 0dBFF921FB54442D18, %fd732;
	fma.rn.f64 	%fd5394, %fd5392, 0dBC91A62633145C00, %fd5393;
	fma.rn.f64 	%fd7169, %fd5392, 0dB97B839A252049C0, %fd5394;
	setp.ltu.f64 	%p648, %fd733, 0d41E0000000000000;
	@%p648 bra 	$L__BB3_709;
	{ // callseq 264, 0
	.param .b64 param0;
	st.param.f64 	[param0], %fd732;
	.param .align 16 .b8 retval0[16];
	call.uni (retval0), 
	__internal_trig_reduction_slowpathd, 
	(
	param0
	);
	ld.param.f64 	%fd7169, [retval0];
	ld.param.b32 	%r2220, [retval0+8];
	} // callseq 264
$L__BB3_709:
	add.s32 	%r2221, %r2220, 1;
$L__BB3_710:
	setp.neu.f64 	%p649, %fd902, 0d7FF0000000000000;
	shl.b32 	%r1678, %r2221, 6;
	cvt.u64.u32 	%rd637, %r1678;
	and.b64  	%rd638, %rd637, 64;
	mov.u64 	%rd639, __cudart_sin_cos_coeffs;
	add.s64 	%rd640, %rd639, %rd638;
	mul.rn.f64 	%fd5397, %fd7169, %fd7169;
	and.b32  	%r1679, %r2221, 1;
	setp.eq.b32 	%p650, %r1679, 1;
	selp.f64 	%fd5398, 0dBDA8FF8320FD8164, 0d3DE5DB65F9785EBA, %p650;
	ld.global.nc.v2.f64 	{%fd5399, %fd5400}, [%rd640];
	fma.rn.f64 	%fd5401, %fd5398, %fd5397, %fd5399;
	fma.rn.f64 	%fd5402, %fd5401, %fd5397, %fd5400;
	ld.global.nc.v2.f64 	{%fd5403, %fd5404}, [%rd640+16];
	fma.rn.f64 	%fd5405, %fd5402, %fd5397, %fd5403;
	fma.rn.f64 	%fd5406, %fd5405, %fd5397, %fd5404;
	ld.global.nc.v2.f64 	{%fd5407, %fd5408}, [%rd640+32];
	fma.rn.f64 	%fd5409, %fd5406, %fd5397, %fd5407;
	fma.rn.f64 	%fd5410, %fd5409, %fd5397, %fd5408;
	fma.rn.f64 	%fd5411, %fd5410, %fd7169, %fd7169;
	fma.rn.f64 	%fd5412, %fd5410, %fd5397, 0d3FF0000000000000;
	selp.f64 	%fd5413, %fd5412, %fd5411, %p650;
	and.b32  	%r1680, %r2221, 2;
	setp.eq.s32 	%p651, %r1680, 0;
	mov.f64 	%fd5414, 0d0000000000000000;
	sub.f64 	%fd5415, %fd5414, %fd5413;
	selp.f64 	%fd5416, %fd5413, %fd5415, %p651;
	fma.rn.f64 	%fd5417, %fd974, %fd5416, %fd968;
	fma.rn.f64 	%fd5418, %fd957, %fd5417, %fd951;
	mul.f64 	%fd5419, %fd901, %fd908;
	mul.f64 	%fd980, %fd5419, %fd5418;
	@%p649 bra 	$L__BB3_712;
	mov.f64 	%fd5425, 0d0000000000000000;
	mul.rn.f64 	%fd7170, %fd900, %fd5425;
	mov.b32 	%r2222, 0;
	bra.uni 	$L__BB3_714;
$L__BB3_712:
	mul.f64 	%fd5420, %fd900, 0d3FE45F306DC9C883;
	cvt.rni.s32.f64 	%r2222, %fd5420;
	cvt.rn.f64.s32 	%fd5421, %r2222;
	fma.rn.f64 	%fd5422, %fd5421, 0dBFF921FB54442D18, %fd900;
	fma.rn.f64 	%fd5423, %fd5421, 0dBC91A62633145C00, %fd5422;
	fma.rn.f64 	%fd7170, %fd5421, 0dB97B839A252049C0, %fd5423;
	setp.ltu.f64 	%p652, %fd902, 0d41E0000000000000;
	@%p652 bra 	$L__BB3_714;
	{ // callseq 265, 0
	.param .b64 param0;
	st.param.f64 	[param0], %fd900;
	.param .align 16 .b8 retval0[16];
	call.uni (retval0), 
	__internal_trig_reduction_slowpathd, 
	(
	param0
	);
	ld.param.f64 	%fd7170, [retval0];
	ld.param.b32 	%r2222, [retval0+8];
	} // callseq 265
$L__BB3_714:
	setp.neu.f64 	%p653, %fd910, 0d7FF0000000000000;
	shl.b32 	%r1683, %r2222, 6;
	cvt.u64.u32 	%rd641, %r1683;
	and.b64  	%rd642, %rd641, 64;
	mov.u64 	%rd643, __cudart_sin_cos_coeffs;
	add.s64 	%rd644, %rd643, %rd642;
	mul.rn.f64 	%fd5426, %fd7170, %fd7170;
	and.b32  	%r1684, %r2222, 1;
	setp.eq.b32 	%p654, %r1684, 1;
	selp.f64 	%fd5427, 0dBDA8FF8320FD8164, 0d3DE5DB65F9785EBA, %p654;
	ld.global.nc.v2.f64 	{%fd5428, %fd5429}, [%rd644];
	fma.rn.f64 	%fd5430, %fd5427, %fd5426, %fd5428;
	fma.rn.f64 	%fd5431, %fd5430, %fd5426, %fd5429;
	ld.global.nc.v2.f64 	{%fd5432, %fd5433}, [%rd644+16];
	fma.rn.f64 	%fd5434, %fd5431, %fd5426, %fd5432;
	fma.rn.f64 	%fd5435, %fd5434, %fd5426, %fd5433;
	ld.global.nc.v2.f64 	{%fd5436, %fd5437}, [%rd644+32];
	fma.rn.f64 	%fd5438, %fd5435, %fd5426, %fd5436;
	fma.rn.f64 	%fd5439, %fd5438, %fd5426, %fd5437;
	fma.rn.f64 	%fd5440, %fd5439, %fd7170, %fd7170;
	fma.rn.f64 	%fd5441, %fd5439, %fd5426, 0d3FF0000000000000;
	selp.f64 	%fd5442, %fd5441, %fd5440, %p654;
	and.b32  	%r1685, %r2222, 2;
	setp.eq.s32 	%p655, %r1685, 0;
	mov.f64 	%fd5443, 0d0000000000000000;
	sub.f64 	%fd5444, %fd5443, %fd5442;
	selp.f64 	%fd5445, %fd5442, %fd5444, %p655;
	mul.f64 	%fd985, %fd901, %fd5445;
	@%p653 bra 	$L__BB3_716;
	mov.f64 	%fd5451, 0d0000000000000000;
	mul.rn.f64 	%fd7171, %fd909, %fd5451;
	mov.b32 	%r2223, 0;
	bra.uni 	$L__BB3_718;
$L__BB3_716:
	mul.f64 	%fd5446, %fd909, 0d3FE45F306DC9C883;
	cvt.rni.s32.f64 	%r2223, %fd5446;
	cvt.rn.f64.s32 	%fd5447, %r2223;
	fma.rn.f64 	%fd5448, %fd5447, 0dBFF921FB54442D18, %fd909;
	fma.rn.f64 	%fd5449, %fd5447, 0dBC91A62633145C00, %fd5448;
	fma.rn.f64 	%fd7171, %fd5447, 0dB97B839A252049C0, %fd5449;
	setp.ltu.f64 	%p656, %fd910, 0d41E0000000000000;
	@%p656 bra 	$L__BB3_718;
	{ // callseq 266, 0
	.param .b64 param0;
	st.param.f64 	[param0], %fd909;
	.param .align 16 .b8 retval0[16];
	call.uni (retval0), 
	__internal_trig_reduction_slowpathd, 
	(
	param0
	);
	ld.param.f64 	%fd7171, [retval0];
	ld.param.b32 	%r2223, [retval0+8];
	} // callseq 266
$L__BB3_718:
	setp.neu.f64 	%p657, %fd926, 0d7FF0000000000000;
	shl.b32 	%r1688, %r2223, 6;
	cvt.u64.u32 	%rd645, %r1688;
	and.b64  	%rd646, %rd645, 64;
	mov.u64 	%rd647, __cudart_sin_cos_coeffs;
	add.s64 	%rd648, %rd647, %rd646;
	mul.rn.f64 	%fd5452, %fd7171, %fd7171;
	and.b32  	%r1689, %r2223, 1;
	setp.eq.b32 	%p658, %r1689, 1;
	selp.f64 	%fd5453, 0dBDA8FF8320FD8164, 0d3DE5DB65F9785EBA, %p658;
	ld.global.nc.v2.f64 	{%fd5454, %fd5455}, [%rd648];
	fma.rn.f64 	%fd5456, %fd5453, %fd5452, %fd5454;
	fma.rn.f64 	%fd5457, %fd5456, %fd5452, %fd5455;
	ld.global.nc.v2.f64 	{%fd5458, %fd5459}, [%rd648+16];
	fma.rn.f64 	%fd5460, %fd5457, %fd5452, %fd5458;
	fma.rn.f64 	%fd5461, %fd5460, %fd5452, %fd5459;
	ld.global.nc.v2.f64 	{%fd5462, %fd5463}, [%rd648+32];
	fma.rn.f64 	%fd5464, %fd5461, %fd5452, %fd5462;
	fma.rn.f64 	%fd5465, %fd5464, %fd5452, %fd5463;
	fma.rn.f64 	%fd5466, %fd5465, %fd7171, %fd7171;
	fma.rn.f64 	%fd5467, %fd5465, %fd5452, 0d3FF0000000000000;
	selp.f64 	%fd5468, %fd5467, %fd5466, %p658;
	and.b32  	%r1690, %r2223, 2;
	setp.eq.s32 	%p659, %r1690, 0;
	mov.f64 	%fd5469, 0d0000000000000000;
	sub.f64 	%fd5470, %fd5469, %fd5468;
	selp.f64 	%fd990, %fd5468, %fd5470, %p659;
	@%p657 bra 	$L__BB3_720;
	mov.f64 	%fd5476, 0d0000000000000000;
	mul.rn.f64 	%fd7172, %fd925, %fd5476;
	mov.b32 	%r2224, 0;
	bra.uni 	$L__BB3_722;
$L__BB3_720:
	mul.f64 	%fd5471, %fd925, 0d3FE45F306DC9C883;
	cvt.rni.s32.f64 	%r2224, %fd5471;
	cvt.rn.f64.s32 	%fd5472, %r2224;
	fma.rn.f64 	%fd5473, %fd5472, 0dBFF921FB54442D18, %fd925;
	fma.rn.f64 	%fd5474, %fd5472, 0dBC91A62633145C00, %fd5473;
	fma.rn.f64 	%fd7172, %fd5472, 0dB97B839A252049C0, %fd5474;
	setp.ltu.f64 	%p660, %fd926, 0d41E0000000000000;
	@%p660 bra 	$L__BB3_722;
	{ // callseq 267, 0
	.param .b64 param0;
	st.param.f64 	[param0], %fd925;
	.param .align 16 .b8 retval0[16];
	call.uni (retval0), 
	__internal_trig_reduction_slowpathd, 
	(
	param0
	);
	ld.param.f64 	%fd7172, [retval0];
	ld.param.b32 	%r2224, [retval0+8];
	} // callseq 267
$L__BB3_722:
	shl.b32 	%r1693, %r2224, 6;
	cvt.u64.u32 	%rd649, %r1693;
	and.b64  	%rd650, %rd649, 64;
	mov.u64 	%rd651, __cudart_sin_cos_coeffs;
	add.s64 	%rd652, %rd651, %rd650;
	mul.rn.f64 	%fd5477, %fd7172, %fd7172;
	and.b32  	%r1694, %r2224, 1;
	setp.eq.b32 	%p662, %r1694, 1;
	selp.f64 	%fd5478, 0dBDA8FF8320FD8164, 0d3DE5DB65F9785EBA, %p662;
	ld.global.nc.v2.f64 	{%fd5479, %fd5480}, [%rd652];
	fma.rn.f64 	%fd5481, %fd5478, %fd5477, %fd5479;
	fma.rn.f64 	%fd5482, %fd5481, %fd5477, %fd5480;
	ld.global.nc.v2.f64 	{%fd5483, %fd5484}, [%rd652+16];
	fma.rn.f64 	%fd5485, %fd5482, %fd5477, %fd5483;
	fma.rn.f64 	%fd5486, %fd5485, %fd5477, %fd5484;
	ld.global.nc.v2.f64 	{%fd5487, %fd5488}, [%rd652+32];
	fma.rn.f64 	%fd5489, %fd5486, %fd5477, %fd5487;
	fma.rn.f64 	%fd5490, %fd5489, %fd5477, %fd5488;
	fma.rn.f64 	%fd5491, %fd5490, %fd7172, %fd7172;
	fma.rn.f64 	%fd5492, %fd5490, %fd5477, 0d3FF0000000000000;
	selp.f64 	%fd5493, %fd5492, %fd5491, %p662;
	and.b32  	%r1695, %r2224, 2;
	setp.eq.s32 	%p663, %r1695, 0;
	mov.f64 	%fd5494, 0d0000000000000000;
	sub.f64 	%fd5495, %fd5494, %fd5493;
	selp.f64 	%fd995, %fd5493, %fd5495, %p663;
	@%p645 bra 	$L__BB3_724;
	mov.f64 	%fd5501, 0d0000000000000000;
	mul.rn.f64 	%fd7173, %fd732, %fd5501;
	mov.b32 	%r2225, 0;
	bra.uni 	$L__BB3_726;
$L__BB3_724:
	mul.f64 	%fd5496, %fd732, 0d3FE45F306DC9C883;
	cvt.rni.s32.f64 	%r2225, %fd5496;
	cvt.rn.f64.s32 	%fd5497, %r2225;
	fma.rn.f64 	%fd5498, %fd5497, 0dBFF921FB54442D18, %fd732;
	fma.rn.f64 	%fd5499, %fd5497, 0dBC91A62633145C00, %fd5498;
	fma.rn.f64 	%fd7173, %fd5497, 0dB97B839A252049C0, %fd5499;
	setp.ltu.f64 	%p664, %fd733, 0d41E0000000000000;
	@%p664 bra 	$L__BB3_726;
	{ // callseq 268, 0
	.param .b64 param0;
	st.param.f64 	[param0], %fd732;
	.param .align 16 .b8 retval0[16];
	call.uni (retval0), 
	__internal_trig_reduction_slowpathd, 
	(
	param0
	);
	ld.param.f64 	%fd7173, [retval0];
	ld.param.b32 	%r2225, [retval0+8];
	} // callseq 268
$L__BB3_726:
	shl.b32 	%r1698, %r2225, 6;
	cvt.u64.u32 	%rd653, %r1698;
	and.b64  	%rd654, %rd653, 64;
	mov.u64 	%rd655, __cudart_sin_cos_coeffs;
	add.s64 	%rd656, %rd655, %rd654;
	mul.rn.f64 	%fd5502, %fd7173, %fd7173;
	and.b32  	%r1699, %r2225, 1;
	setp.eq.b32 	%p666, %r1699, 1;
	selp.f64 	%fd5503, 0dBDA8FF8320FD8164, 0d3DE5DB65F9785EBA, %p666;
	ld.global.nc.v2.f64 	{%fd5504, %fd5505}, [%rd656];
	fma.rn.f64 	%fd5506, %fd5503, %fd5502, %fd5504;
	fma.rn.f64 	%fd5507, %fd5506, %fd5502, %fd5505;
	ld.global.nc.v2.f64 	{%fd5508, %fd5509}, [%rd656+16];
	fma.rn.f64 	%fd5510, %fd5507, %fd5502, %fd5508;
	fma.rn.f64 	%fd5511, %fd5510, %fd5502, %fd5509;
	ld.global.nc.v2.f64 	{%fd5512, %fd5513}, [%rd656+32];
	fma.rn.f64 	%fd5514, %fd5511, %fd5502, %fd5512;
	fma.rn.f64 	%fd5515, %fd5514, %fd5502, %fd5513;
	fma.rn.f64 	%fd5516, %fd5515, %fd7173, %fd7173;
	fma.rn.f64 	%fd5517, %fd5515, %fd5502, 0d3FF0000000000000;
	selp.f64 	%fd5518, %fd5517, %fd5516, %p666;
	and.b32  	%r1700, %r2225, 2;
	setp.eq.s32 	%p667, %r1700, 0;
	mov.f64 	%fd5519, 0d0000000000000000;
	sub.f64 	%fd5520, %fd5519, %fd5518;
	selp.f64 	%fd5521, %fd5518, %fd5520, %p667;
	mul.f64 	%fd1000, %fd995, %fd5521;
	@%p641 bra 	$L__BB3_728;
	mov.f64 	%fd5527, 0d0000000000000000;
	mul.rn.f64 	%fd7174, %fd939, %fd5527;
	mov.b32 	%r2226, 0;
	bra.uni 	$L__BB3_730;
$L__BB3_728:
	mul.f64 	%fd5522, %fd939, 0d3FE45F306DC9C883;
	cvt.rni.s32.f64 	%r2226, %fd5522;
	cvt.rn.f64.s32 	%fd5523, %r2226;
	fma.rn.f64 	%fd5524, %fd5523, 0dBFF921FB54442D18, %fd939;
	fma.rn.f64 	%fd5525, %fd5523, 0dBC91A62633145C00, %fd5524;
	fma.rn.f64 	%fd7174, %fd5523, 0dB97B839A252049C0, %fd5525;
	setp.ltu.f64 	%p668, %fd940, 0d41E0000000000000;
	@%p668 bra 	$L__BB3_730;
	{ // callseq 269, 0
	.param .b64 param0;
	st.param.f64 	[param0], %fd939;
	.param .align 16 .b8 retval0[16];
	call.uni (retval0), 
	__internal_trig_reduction_slowpathd, 
	(
	param0
	);
	ld.param.f64 	%fd7174, [retval0];
	ld.param.b32 	%r2226, [retval0+8];
	} // callseq 269
$L__BB3_730:
	shl.b32 	%r1703, %r2226, 6;
	cvt.u64.u32 	%rd657, %r1703;
	and.b64  	%rd658, %rd657, 64;
	mov.u64 	%rd659, __cudart_sin_cos_coeffs;
	add.s64 	%rd660, %rd659, %rd658;
	mul.rn.f64 	%fd5528, %fd7174, %fd7174;
	and.b32  	%r1704, %r2226, 1;
	setp.eq.b32 	%p670, %r1704, 1;
	selp.f64 	%fd5529, 0dBDA8FF8320FD8164, 0d3DE5DB65F9785EBA, %p670;
	ld.global.nc.v2.f64 	{%fd5530, %fd5531}, [%rd660];
	fma.rn.f64 	%fd5532, %fd5529, %fd5528, %fd5530;
	fma.rn.f64 	%fd5533, %fd5532, %fd5528, %fd5531;
	ld.global.nc.v2.f64 	{%fd5534, %fd5535}, [%rd660+16];
	fma.rn.f64 	%fd5536, %fd5533, %fd5528, %fd5534;
	fma.rn.f64 	%fd5537, %fd5536, %fd5528, %fd5535;
	ld.global.nc.v2.f64 	{%fd5538, %fd5539}, [%rd660+32];
	fma.rn.f64 	%fd5540, %fd5537, %fd5528, %fd5538;
	fma.rn.f64 	%fd5541, %fd5540, %fd5528, %fd5539;
	fma.rn.f64 	%fd5542, %fd5541, %fd7174, %fd7174;
	fma.rn.f64 	%fd5543, %fd5541, %fd5528, 0d3FF0000000000000;
	selp.f64 	%fd5544, %fd5543, %fd5542, %p670;
	and.b32  	%r1705, %r2226, 2;
	setp.eq.s32 	%p671, %r1705, 0;
	mov.f64 	%fd5545, 0d0000000000000000;
	sub.f64 	%fd5546, %fd5545, %fd5544;
	selp.f64 	%fd1005, %fd5544, %fd5546, %p671;
	@%p645 bra 	$L__BB3_732;
	mov.f64 	%fd5552, 0d0000000000000000;
	mul.rn.f64 	%fd7176, %fd732, %fd5552;
	mov.b32 	%r2228, 1;
	bra.uni 	$L__BB3_735;
$L__BB3_732:
	mul.f64 	%fd5547, %fd732, 0d3FE45F306DC9C883;
	cvt.rni.s32.f64 	%r2227, %fd5547;
	cvt.rn.f64.s32 	%fd5548, %r2227;
	fma.rn.f64 	%fd5549, %fd5548, 0dBFF921FB54442D18, %fd732;
	fma.rn.f64 	%fd5550, %fd5548, 0dBC91A62633145C00, %fd5549;
	fma.rn.f64 	%fd7176, %fd5548, 0dB97B839A252049C0, %fd5550;
	setp.ltu.f64 	%p672, %fd733, 0d41E0000000000000;
	@%p672 bra 	$L__BB3_734;
	{ // callseq 270, 0
	.param .b64 param0;
	st.param.f64 	[param0], %fd732;
	.param .align 16 .b8 retval0[16];
	call.uni (retval0), 
	__internal_trig_reduction_slowpathd, 
	(
	param0
	);
	ld.param.f64 	%fd7176, [retval0];
	ld.param.b32 	%r2227, [retval0+8];
	} // callseq 270
$L__BB3_734:
	add.s32 	%r2228, %r2227, 1;
$L__BB3_735:
	shl.b32 	%r1708, %r2228, 6;
	cvt.u64.u32 	%rd661, %r1708;
	and.b64  	%rd662, %rd661, 64;
	mov.u64 	%rd663, __cudart_sin_cos_coeffs;
	add.s64 	%rd664, %rd663, %rd662;
	mul.rn.f64 	%fd5553, %fd7176, %fd7176;
	and.b32  	%r1709, %r2228, 1;
	setp.eq.b32 	%p674, %r1709, 1;
	selp.f64 	%fd5554, 0dBDA8FF8320FD8164, 0d3DE5DB65F9785EBA, %p674;
	ld.global.nc.v2.f64 	{%fd5555, %fd5556}, [%rd664];
	fma.rn.f64 	%fd5557, %fd5554, %fd5553, %fd5555;
	fma.rn.f64 	%fd5558, %fd5557, %fd5553, %fd5556;
	ld.global.nc.v2.f64 	{%fd5559, %fd5560}, [%rd664+16];
	fma.rn.f64 	%fd5561, %fd5558, %fd5553, %fd5559;
	fma.rn.f64 	%fd5562, %fd5561, %fd5553, %fd5560;
	ld.global.nc.v2.f64 	{%fd5563, %fd5564}, [%rd664+32];
	fma.rn.f64 	%fd5565, %fd5562, %fd5553, %fd5563;
	fma.rn.f64 	%fd5566, %fd5565, %fd5553, %fd5564;
	fma.rn.f64 	%fd5567, %fd5566, %fd7176, %fd7176;
	fma.rn.f64 	%fd5568, %fd5566, %fd5553, 0d3FF0000000000000;
	selp.f64 	%fd5569, %fd5568, %fd5567, %p674;
	and.b32  	%r1710, %r2228, 2;
	setp.eq.s32 	%p675, %r1710, 0;
	mov.f64 	%fd5570, 0d0000000000000000;
	sub.f64 	%fd5571, %fd5570, %fd5569;
	selp.f64 	%fd5572, %fd5569, %fd5571, %p675;
	fma.rn.f64 	%fd5573, %fd1005, %fd5572, %fd1000;
	mul.f64 	%fd5574, %fd990, %fd5573;
	mul.f64 	%fd1011, %fd871, %fd5574;
	@%p653 bra 	$L__BB3_737;
	mov.f64 	%fd5580, 0d0000000000000000;
	mul.rn.f64 	%fd7178, %fd909, %fd5580;
	mov.b32 	%r2230, 1;
	bra.uni 	$L__BB3_740;
$L__BB3_737:
	mul.f64 	%fd5575, %fd909, 0d3FE45F306DC9C883;
	cvt.rni.s32.f64 	%r2229, %fd5575;
	cvt.rn.f64.s32 	%fd5576, %r2229;
	fma.rn.f64 	%fd5577, %fd5576, 0dBFF921FB54442D18, %fd909;
	fma.rn.f64 	%fd5578, %fd5576, 0dBC91A62633145C00, %fd5577;
	fma.rn.f64 	%fd7178, %fd5576, 0dB97B839A252049C0, %fd5578;
	setp.ltu.f64 	%p676, %fd910, 0d41E0000000000000;
	@%p676 bra 	$L__BB3_739;
	{ // callseq 271, 0
	.param .b64 param0;
	st.param.f64 	[param0], %fd909;
	.param .align 16 .b8 retval0[16];
	call.uni (retval0), 
	__internal_trig_reduction_slowpathd, 
	(
	param0
	);
	ld.param.f64 	%fd7178, [retval0];
	ld.param.b32 	%r2229, [retval0+8];
	} // callseq 271
$L__BB3_739:
	add.s32 	%r2230, %r2229, 1;
$L__BB3_740:
	setp.neu.f64 	%p677, %fd918, 0d7FF0000000000000;
	shl.b32 	%r1713, %r2230, 6;
	cvt.u64.u32 	%rd665, %r1713;
	and.b64  	%rd666, %rd665, 64;
	add.s64 	%rd668, %rd663, %rd666;
	mul.rn.f64 	%fd5581, %fd7178, %fd7178;
	and.b32  	%r1714, %r2230, 1;
	setp.eq.b32 	%p678, %r1714, 1;
	selp.f64 	%fd5582, 0dBDA8FF8320FD8164, 0d3DE5DB65F9785EBA, %p678;
	ld.global.nc.v2.f64 	{%fd5583, %fd5584}, [%rd668];
	fma.rn.f64 	%fd5585, %fd5582, %fd5581, %fd5583;
	fma.rn.f64 	%fd5586, %fd5585, %fd5581, %fd5584;
	ld.global.nc.v2.f64 	{%fd5587, %fd5588}, [%rd668+16];
	fma.rn.f64 	%fd5589, %fd5586, %fd5581, %fd5587;
	fma.rn.f64 	%fd5590, %fd5589, %fd5581, %fd5588;
	ld.global.nc.v2.f64 	{%fd5591, %fd5592}, [%rd668+32];
	fma.rn.f64 	%fd5593, %fd5590, %fd5581, %fd5591;
	fma.rn.f64 	%fd5594, %fd5593, %fd5581, %fd5592;
	fma.rn.f64 	%fd5595, %fd5594, %fd7178, %fd7178;
	fma.rn.f64 	%fd5596, %fd5594, %fd5581, 0d3FF0000000000000;
	selp.f64 	%fd5597, %fd5596, %fd5595, %p678;
	and.b32  	%r1715, %r2230, 2;
	setp.eq.s32 	%p679, %r1715, 0;
	mov.f64 	%fd5598, 0d0000000000000000;
	sub.f64 	%fd5599, %fd5598, %fd5597;
	selp.f64 	%fd1017, %fd5597, %fd5599, %p679;
	@%p677 bra 	$L__BB3_742;
	mov.f64 	%fd5605, 0d0000000000000000;
	mul.rn.f64 	%fd7180, %fd917, %fd5605;
	mov.b32 	%r2232, 1;
	bra.uni 	$L__BB3_745;
$L__BB3_742:
	mul.f64 	%fd5600, %fd917, 0d3FE45F306DC9C883;
	cvt.rni.s32.f64 	%r2231, %fd5600;
	cvt.rn.f64.s32 	%fd5601, %r2231;
	fma.rn.f64 	%fd5602, %fd5601, 0dBFF921FB54442D18, %fd917;
	fma.rn.f64 	%fd5603, %fd5601, 0dBC91A62633145C00, %fd5602;
	fma.rn.f64 	%fd7180, %fd5601, 0dB97B839A252049C0, %fd5603;
	setp.ltu.f64 	%p680, %fd918, 0d41E0000000000000;
	@%p680 bra 	$L__BB3_744;
	{ // callseq 272, 0
	.param .b64 param0;
	st.param.f64 	[param0], %fd917;
	.param .align 16 .b8 retval0[16];
	call.uni (retval0), 
	__internal_trig_reduction_slowpathd, 
	(
	param0
	);
	ld.param.f64 	%fd7180, [retval0];
	ld.param.b32 	%r2231, [retval0+8];
	} // callseq 272
$L__BB3_744:
	add.s32 	%r2232, %r2231, 1;
$L__BB3_745:
	setp.neu.f64 	%p681, %fd926, 0d7FF0000000000000;
	shl.b32 	%r1718, %r2232, 6;
	cvt.u64.u32 	%rd669, %r1718;
	and.b64  	%rd670, %rd669, 64;
	add.s64 	%rd672, %rd663, %rd670;
	mul.rn.f64 	%fd5606, %fd7180, %fd7180;
	and.b32  	%r1719, %r2232, 1;
	setp.eq.b32 	%p682, %r1719, 1;
	selp.f64 	%fd5607, 0dBDA8FF8320FD8164, 0d3DE5DB65F9785EBA, %p682;
	ld.global.nc.v2.f64 	{%fd5608, %fd5609}, [%rd672];
	fma.rn.f64 	%fd5610, %fd5607, %fd5606, %fd5608;
	fma.rn.f64 	%fd5611, %fd5610, %fd5606, %fd5609;
	ld.global.nc.v2.f64 	{%fd5612, %fd5613}, [%rd672+16];
	fma.rn.f64 	%fd5614, %fd5611, %fd5606, %fd5612;
	fma.rn.f64 	%fd5615, %fd5614, %fd5606, %fd5613;
	ld.global.nc.v2.f64 	{%fd5616, %fd5617}, [%rd672+32];
	fma.rn.f64 	%fd5618, %fd5615, %fd5606, %fd5616;
	fma.rn.f64 	%fd5619, %fd5618, %fd5606, %fd5617;
	fma.rn.f64 	%fd5620, %fd5619, %fd7180, %fd7180;
	fma.rn.f64 	%fd5621, %fd5619, %fd5606, 0d3FF0000000000000;
	selp.f64 	%fd5622, %fd5621, %fd5620, %p682;
	and.b32  	%r1720, %r2232, 2;
	setp.eq.s32 	%p683, %r1720, 0;
	mov.f64 	%fd5623, 0d0000000000000000;
	sub.f64 	%fd5624, %fd5623, %fd5622;
	selp.f64 	%fd5625, %fd5622, %fd5624, %p683;
	mul.f64 	%fd1023, %fd1017, %fd5625;
	@%p681 bra 	$L__BB3_747;
	mov.f64 	%fd5631, 0d0000000000000000;
	mul.rn.f64 	%fd7181, %fd925, %fd5631;
	mov.b32 	%r2233, 0;
	bra.uni 	$L__BB3_749;
$L__BB3_747:
	mul.f64 	%fd5626, %fd925, 0d3FE45F306DC9C883;
	cvt.rni.s32.f64 	%r2233, %fd5626;
	cvt.rn.f64.s32 	%fd5627, %r2233;
	fma.rn.f64 	%fd5628, %fd5627, 0dBFF921FB54442D18, %fd925;
	fma.rn.f64 	%fd5629, %fd5627, 0dBC91A62633145C00, %fd5628;
	fma.rn.f64 	%fd7181, %fd5627, 0dB97B839A252049C0, %fd5629;
	setp.ltu.f64 	%p684, %fd926, 0d41E0000000000000;
	@%p684 bra 	$L__BB3_749;
	{ // callseq 273, 0
	.param .b64 param0;
	st.param.f64 	[param0], %fd925;
	.param .align 16 .b8 retval0[16];
	call.uni (retval0), 
	__internal_trig_reduction_slowpathd, 
	(
	param0
	);
	ld.param.f64 	%fd7181, [retval0];
	ld.param.b32 	%r2233, [retval0+8];
	} // callseq 273
$L__BB3_749:
	setp.neu.f64 	%p685, %fd733, 0d7FF0000000000000;
	shl.b32 	%r1723, %r2233, 6;
	cvt.u64.u32 	%rd673, %r1723;
	and.b64  	%rd674, %rd673, 64;
	add.s64 	%rd676, %rd663, %rd674;
	mul.rn.f64 	%fd5632, %fd7181, %fd7181;
	and.b32  	%r1724, %r2233, 1;
	setp.eq.b32 	%p686, %r1724, 1;
	selp.f64 	%fd5633, 0dBDA8FF8320FD8164, 0d3DE5DB65F9785EBA, %p686;
	ld.global.nc.v2.f64 	{%fd5634, %fd5635}, [%rd676];
	fma.rn.f64 	%fd5636, %fd5633, %fd5632, %fd5634;
	fma.rn.f64 	%fd5637, %fd5636, %fd5632, %fd5635;
	ld.global.nc.v2.f64 	{%fd5638, %fd5639}, [%rd676+16];
	fma.rn.f64 	%fd5640, %fd5637, %fd5632, %fd5638;
	fma.rn.f64 	%fd5641, %fd5640, %fd5632, %fd5639;
	ld.global.nc.v2.f64 	{%fd5642, %fd5643}, [%rd676+32];
	fma.rn.f64 	%fd5644, %fd5641, %fd5632, %fd5642;
	fma.rn.f64 	%fd5645, %fd5644, %fd5632, %fd5643;
	fma.rn.f64 	%fd5646, %fd5645, %fd7181, %fd7181;
	fma.rn.f64 	%fd5647, %fd5645, %fd5632, 0d3FF0000000000000;
	selp.f64 	%fd5648, %fd5647, %fd5646, %p686;
	and.b32  	%r1725, %r2233, 2;
	setp.eq.s32 	%p687, %r1725, 0;
	mov.f64 	%fd5649, 0d0000000000000000;
	sub.f64 	%fd5650, %fd5649, %fd5648;
	selp.f64 	%fd1028, %fd5648, %fd5650, %p687;
	@%p685 bra 	$L__BB3_751;
	mov.f64 	%fd5656, 0d0000000000000000;
	mul.rn.f64 	%fd7182, %fd732, %fd5656;
	mov.b32 	%r2234, 0;
	bra.uni 	$L__BB3_753;
$L__BB3_751:
	mul.f64 	%fd5651, %fd732, 0d3FE45F306DC9C883;
	cvt.rni.s32.f64 	%r2234, %fd5651;
	cvt.rn.f64.s32 	%fd5652, %r2234;
	fma.rn.f64 	%fd5653, %fd5652, 0dBFF921FB54442D18, %fd732;
	fma.rn.f64 	%fd5654, %fd5652, 0dBC91A62633145C00, %fd5653;
	fma.rn.f64 	%fd7182, %fd5652, 0dB97B839A252049C0, %fd5654;
	setp.ltu.f64 	%p688, %fd733, 0d41E0000000000000;
	@%p688 bra 	$L__BB3_753;
	{ // callseq 274, 0
	.param .b64 param0;
	st.param.f64 	[param0], %fd732;
	.param .align 16 .b8 retval0[16];
	call.uni (retval0), 
	__internal_trig_reduction_slowpathd, 
	(
	param0
	);
	ld.param.f64 	%fd7182, [retval0];
	ld.param.b32 	%r2234, [retval0+8];
	} // callseq 274
$L__BB3_753:
	setp.neu.f64 	%p689, %fd940, 0d7FF0000000000000;
	shl.b32 	%r1728, %r2234, 6;
	cvt.u64.u32 	%rd677, %r1728;
	and.b64  	%rd678, %rd677, 64;
	mov.u64 	%rd679, __cudart_sin_cos_coeffs;
	add.s64 	%rd680, %rd679, %rd678;
	mul.rn.f64 	%fd5657, %fd7182, %fd7182;
	and.b32  	%r1729, %r2234, 1;
	setp.eq.b32 	%p690, %r1729, 1;
	selp.f64 	%fd5658, 0dBDA8FF8320FD8164, 0d3DE5DB65F9785EBA, %p690;
	ld.global.nc.v2.f64 	{%fd5659, %fd5660}, [%rd680];
	fma.rn.f64 	%fd5661, %fd5658, %fd5657, %fd5659;
	fma.rn.f64 	%fd5662, %fd5661, %fd5657, %fd5660;
	ld.global.nc.v2.f64 	{%fd5663, %fd5664}, [%rd680+16];
	fma.rn.f64 	%fd5665, %fd5662, %fd5657, %fd5663;
	fma.rn.f64 	%fd5666, %fd5665, %fd5657, %fd5664;
	ld.global.nc.v2.f64 	{%fd5667, %fd5668}, [%rd680+32];
	fma.rn.f64 	%fd5669, %fd5666, %fd5657, %fd5667;
	fma.rn.f64 	%fd5670, %fd5669, %fd5657, %fd5668;
	fma.rn.f64 	%fd5671, %fd5670, %fd7182, %fd7182;
	fma.rn.f64 	%fd5672, %fd5670, %fd5657, 0d3FF0000000000000;
	selp.f64 	%fd5673, %fd5672, %fd5671, %p690;
	and.b32  	%r1730, %r2234, 2;
	setp.eq.s32 	%p691, %r1730, 0;
	mov.f64 	%fd5674, 0d0000000000000000;
	sub.f64 	%fd5675, %fd5674, %fd5673;
	selp.f64 	%fd5676, %fd5673, %fd5675, %p691;
	mul.f64 	%fd1033, %fd1028, %fd5676;
	@%p689 bra 	$L__BB3_755;
	mov.f64 	%fd5682, 0d0000000000000000;
	mul.rn.f64 	%fd7183, %fd939, %fd5682;
	mov.b32 	%r2235, 0;
	bra.uni 	$L__BB3_757;
$L__BB3_755:
	mul.f64 	%fd5677, %fd939, 0d3FE45F306DC9C883;
	cvt.rni.s32.f64 	%r2235, %fd5677;
	cvt.rn.f64.s32 	%fd5678, %r2235;
	fma.rn.f64 	%fd5679, %fd5678, 0dBFF921FB54442D18, %fd939;
	fma.rn.f64 	%fd5680, %fd5678, 0dBC91A62633145C00, %fd5679;
	fma.rn.f64 	%fd7183, %fd5678, 0dB97B839A252049C0, %fd5680;
	setp.ltu.f64 	%p692, %fd940, 0d41E0000000000000;
	@%p692 bra 	$L__BB3_757;
	{ // callseq 275, 0
	.param .b64 param0;
	st.param.f64 	[param0], %fd939;
	.param .align 16 .b8 retval0[16];
	call.uni (retval0), 
	__internal_trig_reduction_slowpathd, 
	(
	param0
	);
	ld.param.f64 	%fd7183, [retval0];
	ld.param.b32 	%r2235, [retval0+8];
	} // callseq 275
$L__BB3_757:
	shl.b32 	%r1733, %r2235, 6;
	cvt.u64.u32 	%rd681, %r1733;
	and.b64  	%rd682, %rd681, 64;
	mov.u64 	%rd683, __cudart_sin_cos_coeffs;
	add.s64 	%rd684, %rd683, %rd682;
	mul.rn.f64 	%fd5683, %fd7183, %fd7183;
	and.b32  	%r1734, %r2235, 1;
	setp.eq.b32 	%p694, %r1734, 1;
	selp.f64 	%fd5684, 0dBDA8FF8320FD8164, 0d3DE5DB65F9785EBA, %p694;
	ld.global.nc.v2.f64 	{%fd5685, %fd5686}, [%rd684];
	fma.rn.f64 	%fd5687, %fd5684, %fd5683, %fd5685;
	fma.rn.f64 	%fd5688, %fd5687, %fd5683, %fd5686;
	ld.global.nc.v2.f64 	{%fd5689, %fd5690}, [%rd684+16];
	fma.rn.f64 	%fd5691, %fd5688, %fd5683, %fd5689;
	fma.rn.f64 	%fd5692, %fd5691, %fd5683, %fd5690;
	ld.global.nc.v2.f64 	{%fd5693, %fd5694}, [%rd684+32];
	fma.rn.f64 	%fd5695, %fd5692, %fd5683, %fd5693;
	fma.rn.f64 	%fd5696, %fd5695, %fd5683, %fd5694;
	fma.rn.f64 	%fd5697, %fd5696, %fd7183, %fd7183;
	fma.rn.f64 	%fd5698, %fd5696, %fd5683, 0d3FF0000000000000;
	selp.f64 	%fd5699, %fd5698, %fd5697, %p694;
	and.b32  	%r1735, %r2235, 2;
	setp.eq.s32 	%p695, %r1735, 0;
	mov.f64 	%fd5700, 0d0000000000000000;
	sub.f64 	%fd5701, %fd5700, %fd5699;
	selp.f64 	%fd1038, %fd5699, %fd5701, %p695;
	@%p685 bra 	$L__BB3_759;
	mov.f64 	%fd5707, 0d0000000000000000;
	mul.rn.f64 	%fd7185, %fd732, %fd5707;
	mov.b32 	%r2237, 1;
	bra.uni 	$L__BB3_762;
$L__BB3_759:
	mul.f64 	%fd5702, %fd732, 0d3FE45F306DC9C883;
	cvt.rni.s32.f64 	%r2236, %fd5702;
	cvt.rn.f64.s32 	%fd5703, %r2236;
	fma.rn.f64 	%fd5704, %fd5703, 0dBFF921FB54442D18, %fd732;
	fma.rn.f64 	%fd5705, %fd5703, 0dBC91A62633145C00, %fd5704;
	fma.rn.f64 	%fd7185, %fd5703, 0dB97B839A252049C0, %fd5705;
	setp.ltu.f64 	%p696, %fd733, 0d41E0000000000000;
	@%p696 bra 	$L__BB3_761;
	{ // callseq 276, 0
	.param .b64 param0;
	st.param.f64 	[param0], %fd732;
	.param .align 16 .b8 retval0[16];
	call.uni (retval0), 
	__internal_trig_reduction_slowpathd, 
	(
	param0
	);
	ld.param.f64 	%fd7185, [retval0];
	ld.param.b32 	%r2236, [retval0+8];
	} // callseq 276
$L__BB3_761:
	add.s32 	%r2237, %r2236, 1;
$L__BB3_762:
	shl.b32 	%r1738, %r2237, 6;
	cvt.u64.u32 	%rd685, %r1738;
	and.b64  	%rd686, %rd685, 64;
	mov.u64 	%rd687, __cudart_sin_cos_coeffs;
	add.s64 	%rd688, %rd687, %rd686;
	mul.rn.f64 	%fd5708, %fd7185, %fd7185;
	and.b32  	%r1739, %r2237, 1;
	setp.eq.b32 	%p698, %r1739, 1;
	selp.f64 	%fd5709, 0dBDA8FF8320FD8164, 0d3DE5DB65F9785EBA, %p698;
	ld.global.nc.v2.f64 	{%fd5710, %fd5711}, [%rd688];
	fma.rn.f64 	%fd5712, %fd5709, %fd5708, %fd5710;
	fma.rn.f64 	%fd5713, %fd5712, %fd5708, %fd5711;
	ld.global.nc.v2.f64 	{%fd5714, %fd5715}, [%rd688+16];
	fma.rn.f64 	%fd5716, %fd5713, %fd5708, %fd5714;
	fma.rn.f64 	%fd5717, %fd5716, %fd5708, %fd5715;
	ld.global.nc.v2.f64 	{%fd5718, %fd5719}, [%rd688+32];
	fma.rn.f64 	%fd5720, %fd5717, %fd5708, %fd5718;
	fma.rn.f64 	%fd5721, %fd5720, %fd5708, %fd5719;
	fma.rn.f64 	%fd5722, %fd5721, %fd7185, %fd7185;
	fma.rn.f64 	%fd5723, %fd5721, %fd5708, 0d3FF0000000000000;
	selp.f64 	%fd5724, %fd5723, %fd5722, %p698;
	and.b32  	%r1740, %r2237, 2;
	setp.eq.s32 	%p699, %r1740, 0;
	mov.f64 	%fd5725, 0d0000000000000000;
	sub.f64 	%fd5726, %fd5725, %fd5724;
	selp.f64 	%fd5727, %fd5724, %fd5726, %p699;
	fma.rn.f64 	%fd5728, %fd1038, %fd5727, %fd1033;
	mul.f64 	%fd5729, %fd1023, %fd5728;
	fma.rn.f64 	%fd1044, %fd872, %fd5729, %fd1011;
	@%p677 bra 	$L__BB3_764;
	mov.f64 	%fd5735, 0d0000000000000000;
	mul.rn.f64 	%fd7186, %fd917, %fd5735;
	mov.b32 	%r2238, 0;
	bra.uni 	$L__BB3_766;
$L__BB3_764:
	mul.f64 	%fd5730, %fd917, 0d3FE45F306DC9C883;
	cvt.rni.s32.f64 	%r2238, %fd5730;
	cvt.rn.f64.s32 	%fd5731, %r2238;
	fma.rn.f64 	%fd5732, %fd5731, 0dBFF921FB54442D18, %fd917;
	fma.rn.f64 	%fd5733, %fd5731, 0dBC91A62633145C00, %fd5732;
	fma.rn.f64 	%fd7186, %fd5731, 0dB97B839A252049C0, %fd5733;
	setp.ltu.f64 	%p700, %fd918, 0d41E0000000000000;
	@%p700 bra 	$L__BB3_766;
	{ // callseq 277, 0
	.param .b64 param0;
	st.param.f64 	[param0], %fd917;
	.param .align 16 .b8 retval0[16];
	call.uni (retval0), 
	__internal_trig_reduction_slowpathd, 
	(
	param0
	);
	ld.param.f64 	%fd7186, [retval0];
	ld.param.b32 	%r2238, [retval0+8];
	} // callseq 277
$L__BB3_766:
	shl.b32 	%r1743, %r2238, 6;
	cvt.u64.u32 	%rd689, %r1743;
	and.b64  	%rd690, %rd689, 64;
	add.s64 	%rd692, %rd687, %rd690;
	mul.rn.f64 	%fd5736, %fd7186, %fd7186;
	and.b32  	%r1744, %r2238, 1;
	setp.eq.b32 	%p702, %r1744, 1;
	selp.f64 	%fd5737, 0dBDA8FF8320FD8164, 0d3DE5DB65F9785EBA, %p702;
	ld.global.nc.v2.f64 	{%fd5738, %fd5739}, [%rd692];
	fma.rn.f64 	%fd5740, %fd5737, %fd5736, %fd5738;
	fma.rn.f64 	%fd5741, %fd5740, %fd5736, %fd5739;
	ld.global.nc.v2.f64 	{%fd5742, %fd5743}, [%rd692+16];
	fma.rn.f64 	%fd5744, %fd5741, %fd5736, %fd5742;
	fma.rn.f64 	%fd5745, %fd5744, %fd5736, %fd5743;
	ld.global.nc.v2.f64 	{%fd5746, %fd5747}, [%rd692+32];
	fma.rn.f64 	%fd5748, %fd5745, %fd5736, %fd5746;
	fma.rn.f64 	%fd5749, %fd5748, %fd5736, %fd5747;
	fma.rn.f64 	%fd5750, %fd5749, %fd7186, %fd7186;
	fma.rn.f64 	%fd5751, %fd5749, %fd5736, 0d3FF0000000000000;
	selp.f64 	%fd5752, %fd5751, %fd5750, %p702;
	and.b32  	%r1745, %r2238, 2;
	setp.eq.s32 	%p703, %r1745, 0;
	mov.f64 	%fd5753, 0d0000000000000000;
	sub.f64 	%fd5754, %fd5753, %fd5752;
	selp.f64 	%fd1049, %fd5752, %fd5754, %p703;
	@%p681 bra 	$L__BB3_768;
	mov.f64 	%fd5760, 0d0000000000000000;
	mul.rn.f64 	%fd7187, %fd925, %fd5760;
	mov.b32 	%r2239, 0;
	bra.uni 	$L__BB3_770;
$L__BB3_768:
	mul.f64 	%fd5755, %fd925, 0d3FE45F306DC9C883;
	cvt.rni.s32.f64 	%r2239, %fd5755;
	cvt.rn.f64.s32 	%fd5756, %r2239;
	fma.rn.f64 	%fd5757, %fd5756, 0dBFF921FB54442D18, %fd925;
	fma.rn.f64 	%fd5758, %fd5756, 0dBC91A62633145C00, %fd5757;
	fma.rn.f64 	%fd7187, %fd5756, 0dB97B839A252049C0, %fd5758;
	setp.ltu.f64 	%p704, %fd926, 0d41E0000000000000;
	@%p704 bra 	$L__BB3_770;
	{ // callseq 278, 0
	.param .b64 param0;
	st.param.f64 	[param0], %fd925;
	.param .align 16 .b8 retval0[16];
	call.uni (retval0), 
	__internal_trig_reduction_slowpathd, 
	(
	param0
	);
	ld.param.f64 	%fd7187, [retval0];
	ld.param.b32 	%r2239, [retval0+8];
	} // callseq 278
$L__BB3_770:
	setp.neu.f64 	%p705, %fd733, 0d7FF0000000000000;
	shl.b32 	%r1748, %r2239, 6;
	cvt.u64.u32 	%rd693, %r1748;
	and.b64  	%rd694, %rd693, 64;
	add.s64 	%rd696, %rd687, %rd694;
	mul.rn.f64 	%fd5761, %fd7187, %fd7187;
	and.b32  	%r1749, %r2239, 1;
	setp.eq.b32 	%p706, %r1749, 1;
	selp.f64 	%fd5762, 0dBDA8FF8320FD8164, 0d3DE5DB65F9785EBA, %p706;
	ld.global.nc.v2.f64 	{%fd5763, %fd5764}, [%rd696];
	fma.rn.f64 	%fd5765, %fd5762, %fd5761, %fd5763;
	fma.rn.f64 	%fd5766, %fd5765, %fd5761, %fd5764;
	ld.global.nc.v2.f64 	{%fd5767, %fd5768}, [%rd696+16];
	fma.rn.f64 	%fd5769, %fd5766, %fd5761, %fd5767;
	fma.rn.f64 	%fd5770, %fd5769, %fd5761, %fd5768;
	ld.global.nc.v2.f64 	{%fd5771, %fd5772}, [%rd696+32];
	fma.rn.f64 	%fd5773, %fd5770, %fd5761, %fd5771;
	fma.rn.f64 	%fd5774, %fd5773, %fd5761, %fd5772;
	fma.rn.f64 	%fd5775, %fd5774, %fd7187, %fd7187;
	fma.rn.f64 	%fd5776, %fd5774, %fd5761, 0d3FF0000000000000;
	selp.f64 	%fd5777, %fd5776, %fd5775, %p706;
	and.b32  	%r1750, %r2239, 2;
	setp.eq.s32 	%p707, %r1750, 0;
	mov.f64 	%fd5778, 0d0000000000000000;
	sub.f64 	%fd5779, %fd5778, %fd5777;
	selp.f64 	%fd1054, %fd5777, %fd5779, %p707;
	@%p705 bra 	$L__BB3_772;
	mov.f64 	%fd5785, 0d0000000000000000;
	mul.rn.f64 	%fd7189, %fd732, %fd5785;
	mov.b32 	%r2241, 1;
	bra.uni 	$L__BB3_775;
$L__BB3_772:
	mul.f64 	%fd5780, %fd732, 0d3FE45F306DC9C883;
	cvt.rni.s32.f64 	%r2240, %fd5780;
	cvt.rn.f64.s32 	%fd5781, %r2240;
	fma.rn.f64 	%fd5782, %fd5781, 0dBFF921FB54442D18, %fd732;
	fma.rn.f64 	%fd5783, %fd5781, 0dBC91A62633145C00, %fd5782;
	fma.rn.f64 	%fd7189, %fd5781, 0dB97B839A252049C0, %fd5783;
	setp.ltu.f64 	%p708, %fd733, 0d41E0000000000000;
	@%p708 bra 	$L__BB3_774;
	{ // callseq 279, 0
	.param .b64 param0;
	st.param.f64 	[param0], %fd732;
	.param .align 16 .b8 retval0[16];
	call.uni (retval0), 
	__internal_trig_reduction_slowpathd, 
	(
	param0
	);
	ld.param.f64 	%fd7189, [retval0];
	ld.param.b32 	%r2240, [retval0+8];
	} // callseq 279
$L__BB3_774:
	add.s32 	%r2241, %r2240, 1;
$L__BB3_775:
	setp.neu.f64 	%p709, %fd940, 0d7FF0000000000000;
	shl.b32 	%r1753, %r2241, 6;
	cvt.u64.u32 	%rd697, %r1753;
	and.b64  	%rd698, %rd697, 64;
	add.s64 	%rd700, %rd687, %rd698;
	mul.rn.f64 	%fd5786, %fd7189, %fd7189;
	and.b32  	%r1754, %r2241, 1;
	setp.eq.b32 	%p710, %r1754, 1;
	selp.f64 	%fd5787, 0dBDA8FF8320FD8164, 0d3DE5DB65F9785EBA, %p710;
	ld.global.nc.v2.f64 	{%fd5788, %fd5789}, [%rd700];
	fma.rn.f64 	%fd5790, %fd5787, %fd5786, %fd5788;
	fma.rn.f64 	%fd5791, %fd5790, %fd5786, %fd5789;
	ld.global.nc.v2.f64 	{%fd5792, %fd5793}, [%rd700+16];
	fma.rn.f64 	%fd5794, %fd5791, %fd5786, %fd5792;
	fma.rn.f64 	%fd5795, %fd5794, %fd5786, %fd5793;
	ld.global.nc.v2.f64 	{%fd5796, %fd5797}, [%rd700+32];
	fma.rn.f64 	%fd5798, %fd5795, %fd5786, %fd5796;
	fma.rn.f64 	%fd5799, %fd5798, %fd5786, %fd5797;
	fma.rn.f64 	%fd5800, %fd5799, %fd7189, %fd7189;
	fma.rn.f64 	%fd5801, %fd5799, %fd5786, 0d3FF0000000000000;
	selp.f64 	%fd5802, %fd5801, %fd5800, %p710;
	and.b32  	%r1755, %r2241, 2;
	setp.eq.s32 	%p711, %r1755, 0;
	mov.f64 	%fd5803, 0d0000000000000000;
	sub.f64 	%fd5804, %fd5803, %fd5802;
	selp.f64 	%fd5805, %fd5802, %fd5804, %p711;
	mul.f64 	%fd1060, %fd1054, %fd5805;
	@%p709 bra 	$L__BB3_777;
	mov.f64 	%fd5811, 0d0000000000000000;
	mul.rn.f64 	%fd7190, %fd939, %fd5811;
	mov.b32 	%r2242, 0;
	bra.uni 	$L__BB3_779;
$L__BB3_777:
	mul.f64 	%fd5806, %fd939, 0d3FE45F306DC9C883;
	cvt.rni.s32.f64 	%r2242, %fd5806;
	cvt.rn.f64.s32 	%fd5807, %r2242;
	fma.rn.f64 	%fd5808, %fd5807, 0dBFF921FB54442D18, %fd939;
	fma.rn.f64 	%fd5809, %fd5807, 0dBC91A62633145C00, %fd5808;
	fma.rn.f64 	%fd7190, %fd5807, 0dB97B839A252049C0, %fd5809;
	setp.ltu.f64 	%p712, %fd940, 0d41E0000000000000;
	@%p712 bra 	$L__BB3_779;
	{ // callseq 280, 0
	.param .b64 param0;
	st.param.f64 	[param0], %fd939;
	.param .align 16 .b8 retval0[16];
	call.uni (retval0), 
	__internal_trig_reduction_slowpathd, 
	(
	param0
	);
	ld.param.f64 	%fd7190, [retval0];
	ld.param.b32 	%r2242, [retval0+8];
	} // callseq 280
$L__BB3_779:
	shl.b32 	%r1758, %r2242, 6;
	cvt.u64.u32 	%rd701, %r1758;
	and.b64  	%rd702, %rd701, 64;
	add.s64 	%rd704, %rd687, %rd702;
	mul.rn.f64 	%fd5812, %fd7190, %fd7190;
	and.b32  	%r1759, %r2242, 1;
	setp.eq.b32 	%p714, %r1759, 1;
	selp.f64 	%fd5813, 0dBDA8FF8320FD8164, 0d3DE5DB65F9785EBA, %p714;
	ld.global.nc.v2.f64 	{%fd5814, %fd5815}, [%rd704];
	fma.rn.f64 	%fd5816, %fd5813, %fd5812, %fd5814;
	fma.rn.f64 	%fd5817, %fd5816, %fd5812, %fd5815;
	ld.global.nc.v2.f64 	{%fd5818, %fd5819}, [%rd704+16];
	fma.rn.f64 	%fd5820, %fd5817, %fd5812, %fd5818;
	fma.rn.f64 	%fd5821, %fd5820, %fd5812, %fd5819;
	ld.global.nc.v2.f64 	{%fd5822, %fd5823}, [%rd704+32];
	fma.rn.f64 	%fd5824, %fd5821, %fd5812, %fd5822;
	fma.rn.f64 	%fd5825, %fd5824, %fd5812, %fd5823;
	fma.rn.f64 	%fd5826, %fd5825, %fd7190, %fd7190;
	fma.rn.f64 	%fd5827, %fd5825, %fd5812, 0d3FF0000000000000;
	selp.f64 	%fd5828, %fd5827, %fd5826, %p714;
	and.b32  	%r1760, %r2242, 2;
	setp.eq.s32 	%p715, %r1760, 0;
	mov.f64 	%fd5829, 0d0000000000000000;
	sub.f64 	%fd5830, %fd5829, %fd5828;
	selp.f64 	%fd1065, %fd5828, %fd5830, %p715;
	@%p705 bra 	$L__BB3_781;
	mov.f64 	%fd5836, 0d0000000000000000;
	mul.rn.f64 	%fd7191, %fd732, %fd5836;
	mov.b32 	%r2243, 0;
	bra.uni 	$L__BB3_783;
$L__BB3_781:
	mul.f64 	%fd5831, %fd732, 0d3FE45F306DC9C883;
	cvt.rni.s32.f64 	%r2243, %fd5831;
	cvt.rn.f64.s32 	%fd5832, %r2243;
	fma.rn.f64 	%fd5833, %fd5832, 0dBFF921FB54442D18, %fd732;
	fma.rn.f64 	%fd5834, %fd5832, 0dBC91A62633145C00, %fd5833;
	fma.rn.f64 	%fd7191, %fd5832, 0dB97B839A252049C0, %fd5834;
	setp.ltu.f64 	%p716, %fd733, 0d41E0000000000000;
	@%p716 bra 	$L__BB3_783;
	{ // callseq 281, 0
	.param .b64 param0;
	st.param.f64 	[param0], %fd732;
	.param .align 16 .b8 retval0[16];
	call.uni (retval0), 
	__internal_trig_reduction_slowpathd, 
	(
	param0
	);
	ld.param.f64 	%fd7191, [retval0];
	ld.param.b32 	%r2243, [retval0+8];
	} // callseq 281
$L__BB3_783:
	shl.b32 	%r1763, %r2243, 6;
	cvt.u64.u32 	%rd705, %r1763;
	and.b64  	%rd706, %rd705, 64;
	add.s64 	%rd708, %rd687, %rd706;
	mul.rn.f64 	%fd5837, %fd7191, %fd7191;
	and.b32  	%r1764, %r2243, 1;
	setp.eq.b32 	%p717, %r1764, 1;
	selp.f64 	%fd5838, 0dBDA8FF8320FD8164, 0d3DE5DB65F9785EBA, %p717;
	ld.global.nc.v2.f64 	{%fd5839, %fd5840}, [%rd708];
	fma.rn.f64 	%fd5841, %fd5838, %fd5837, %fd5839;
	fma.rn.f64 	%fd5842, %fd5841, %fd5837, %fd5840;
	ld.global.nc.v2.f64 	{%fd5843, %fd5844}, [%rd708+16];
	fma.rn.f64 	%fd5845, %fd5842, %fd5837, %fd5843;
	fma.rn.f64 	%fd5846, %fd5845, %fd5837, %fd5844;
	ld.global.nc.v2.f64 	{%fd5847, %fd5848}, [%rd708+32];
	fma.rn.f64 	%fd5849, %fd5846, %fd5837, %fd5847;
	fma.rn.f64 	%fd5850, %fd5849, %fd5837, %fd5848;
	fma.rn.f64 	%fd5851, %fd5850, %fd7191, %fd7191;
	fma.rn.f64 	%fd5852, %fd5850, %fd5837, 0d3FF0000000000000;
	selp.f64 	%fd5853, %fd5852, %fd5851, %p717;
	and.b32  	%r1765, %r2243, 2;
	setp.eq.s32 	%p718, %r1765, 0;
	mov.f64 	%fd5854, 0d0000000000000000;
	sub.f64 	%fd5855, %fd5854, %fd5853;
	selp.f64 	%fd5856, %fd5853, %fd5855, %p718;
	mul.f64 	%fd5857, %fd1065, %fd5856;
	sub.f64 	%fd5858, %fd1060, %fd5857;
	mul.f64 	%fd5859, %fd1049, %fd5858;
	fma.rn.f64 	%fd5860, %fd872, %fd5859, %fd1044;
	mul.f64 	%fd5861, %fd985, %fd5860;
	div.rn.f64 	%fd5862, %fd5861, %fd11;
	sub.f64 	%fd5863, %fd980, %fd5862;
	add.f64 	%fd5864, %fd870, %fd5863;
	st.shared.f64 	[%r8], %fd5864;
	bar.sync 	0;
	ld.shared.f64 	%fd1070, [%r9];
	ld.shared.f64 	%fd5865, [%r4];
	fma.rn.f64 	%fd1071, %fd16, %fd5865, 0d0000000000000000;
	ld.shared.f64 	%fd5866, [%r5];
	fma.rn.f64 	%fd1072, %fd16, %fd5866, %fd2;
	bar.sync 	0;
	ld.global.f64 	%fd5867, [%rd12];
	mul.f64 	%fd1073, %fd5867, %fd5;
	bar.sync 	0;
	ld.global.f64 	%fd1074, [%rd12];
	ld.global.f64 	%fd1075, [%rd13];
	abs.f64 	%fd1076, %fd1075;
	setp.neu.f64 	%p719, %fd1076, 0d7FF0000000000000;
	@%p719 bra 	$L__BB3_785;
	mov.f64 	%fd5873, 0d0000000000000000;
	mul.rn.f64 	%fd7192, %fd1075, %fd5873;
	mov.b32 	%r2244, 0;
	bra.uni 	$L__BB3_787;
$L__BB3_785:
	mul.f64 	%fd5868, %fd1075, 0d3FE45F306DC9C883;
	cvt.rni.s32.f64 	%r2244, %fd5868;
	cvt.rn.f64.s32 	%fd5869, %r2244;
	fma.rn.f64 	%fd5870, %fd5869, 0dBFF921FB54442D18, %fd1075;
	fma.rn.f64 	%fd5871, %fd5869, 0dBC91A62633145C00, %fd5870;
	fma.rn.f64 	%fd7192, %fd5869, 0dB97B839A252049C0, %fd5871;
	setp.ltu.f64 	%p720, %fd1076, 0d41E0000000000000;
	@%p720 bra 	$L__BB3_787;
	{ // callseq 282, 0
	.param .b64 param0;
	st.param.f64 	[param0], %fd1075;
	.param .align 16 .b8 retval0[16];
	call.uni (retval0), 
	__internal_trig_reduction_slowpathd, 
	(
	param0
	);
	ld.param.f64 	%fd7192, [retval0];
	ld.param.b32 	%r2244, [retval0+8];
	} // callseq 282
$L__BB3_787:
	shl.b32 	%r1768, %r2244, 6;
	cvt.u64.u32 	%rd709, %r1768;
	and.b64  	%rd710, %rd709, 64;
	add.s64 	%rd712, %rd687, %rd710;
	mul.rn.f64 	%fd5874, %fd7192, %fd7192;
	and.b32  	%r1769, %r2244, 1;
	setp.eq.b32 	%p721, %r1769, 1;
	selp.f64 	%fd5875, 0dBDA8FF8320FD8164, 0d3DE5DB65F9785EBA, %p721;
	ld.global.nc.v2.f64 	{%fd5876, %fd5877}, [%rd712];
	fma.rn.f64 	%fd5878, %fd5875, %fd5874, %fd5876;
	fma.rn.f64 	%fd5879, %fd5878, %fd5874, %fd5877;
	ld.global.nc.v2.f64 	{%fd5880, %fd5881}, [%rd712+16];
	fma.rn.f64 	%fd5882, %fd5879, %fd5874, %fd5880;
	fma.rn.f64 	%fd5883, %fd5882, %fd5874, %fd5881;
	ld.global.nc.v2.f64 	{%fd5884, %fd5885}, [%rd712+32];
	fma.rn.f64 	%fd5886, %fd5883, %fd5874, %fd5884;
	fma.rn.f64 	%fd5887, %fd5886, %fd5874, %fd5885;
	fma.rn.f64 	%fd5888, %fd5887, %fd7192, %fd7192;
	fma.rn.f64 	%fd5889, %fd5887, %fd5874, 0d3FF0000000000000;
	selp.f64 	%fd5890, %fd5889, %fd5888, %p721;
	and.b32  	%r1770, %r2244, 2;
	setp.eq.s32 	%p722, %r1770, 0;
	mov.f64 	%fd5891, 0d0000000000000000;
	sub.f64 	%fd5892, %fd5891, %fd5890;
	selp.f64 	%fd1081, %fd5890, %fd5892, %p722;
	ld.global.f64 	%fd1082, [%rd13+40000];
	abs.f64 	%fd1083, %fd1082;
	setp.neu.f64 	%p723, %fd1083, 0d7FF0000000000000;
	@%p723 bra 	$L__BB3_789;
	mov.f64 	%fd5898, 0d0000000000000000;
	mul.rn.f64 	%fd7194, %fd1082, %fd5898;
	mov.b32 	%r2246, 1;
	bra.uni 	$L__BB3_792;
$L__BB3_789:
	mul.f64 	%fd5893, %fd1082, 0d3FE45F306DC9C883;
	cvt.rni.s32.f64 	%r2245, %fd5893;
	cvt.rn.f64.s32 	%fd5894, %r2245;
	fma.rn.f64 	%fd5895, %fd5894, 0dBFF921FB54442D18, %fd1082;
	fma.rn.f64 	%fd5896, %fd5894, 0dBC91A62633145C00, %fd5895;
	fma.rn.f64 	%fd7194, %fd5894, 0dB97B839A252049C0, %fd5896;
	setp.ltu.f64 	%p724, %fd1083, 0d41E0000000000000;
	@%p724 bra 	$L__BB3_791;
	{ // callseq 283, 0
	.param .b64 param0;
	st.param.f64 	[param0], %fd1082;
	.param .align 16 .b8 retval0[16];
	call.uni (retval0), 
	__internal_trig_reduction_slowpathd, 
	(
	param0
	);
	ld.param.f64 	%fd7194, [retval0];
	ld.param.b32 	%r2245, [retval0+8];
	} // callseq 283
$L__BB3_791:
	add.s32 	%r2246, %r2245, 1;
$L__BB3_792:
	shl.b32 	%r1773, %r2246, 6;
	cvt.u64.u32 	%rd713, %r1773;
	and.b64  	%rd714, %rd713, 64;
	add.s64 	%rd716, %rd687, %rd714;
	mul.rn.f64 	%fd5899, %fd7194, %fd7194;
	and.b32  	%r1774, %r2246, 1;
	setp.eq.b32 	%p726, %r1774, 1;
	selp.f64 	%fd5900, 0dBDA8FF8320FD8164, 0d3DE5DB65F9785EBA, %p726;
	ld.global.nc.v2.f64 	{%fd5901, %fd5902}, [%rd716];
	fma.rn.f64 	%fd5903, %fd5900, %fd5899, %fd5901;
	fma.rn.f64 	%fd5904, %fd5903, %fd5899, %fd5902;
	ld.global.nc.v2.f64 	{%fd5905, %fd5906}, [%rd716+16];
	fma.rn.f64 	%fd5907, %fd5904, %fd5899, %fd5905;
	fma.rn.f64 	%fd5908, %fd5907, %fd5899, %fd5906;
	ld.global.nc.v2.f64 	{%fd5909, %fd5910}, [%rd716+32];
	fma.rn.f64 	%fd5911, %fd5908, %fd5899, %fd5909;
	fma.rn.f64 	%fd5912, %fd5911, %fd5899, %fd5910;
	fma.rn.f64 	%fd5913, %fd5912, %fd7194, %fd7194;
	fma.rn.f64 	%fd5914, %fd5912, %fd5899, 0d3FF0000000000000;
	selp.f64 	%fd5915, %fd5914, %fd5913, %p726;
	and.b32  	%r1775, %r2246, 2;
	setp.eq.s32 	%p727, %r1775, 0;
	mov.f64 	%fd5916, 0d0000000000000000;
	sub.f64 	%fd5917, %fd5916, %fd5915;
	selp.f64 	%fd5918, %fd5915, %fd5917, %p727;
	mul.f64 	%fd1089, %fd1081, %fd5918;
	@%p723 bra 	$L__BB3_794;
	mov.f64 	%fd5924, 0d0000000000000000;
	mul.rn.f64 	%fd7195, %fd1082, %fd5924;
	mov.b32 	%r2247, 0;
	bra.uni 	$L__BB3_796;
$L__BB3_794:
	mul.f64 	%fd5919, %fd1082, 0d3FE45F306DC9C883;
	cvt.rni.s32.f64 	%r2247, %fd5919;
	cvt.rn.f64.s32 	%fd5920, %r2247;
	fma.rn.f64 	%fd5921, %fd5920, 0dBFF921FB54442D18, %fd1082;
	fma.rn.f64 	%fd5922, %fd5920, 0dBC91A62633145C00, %fd5921;
	fma.rn.f64 	%fd7195, %fd5920, 0dB97B839A252049C0, %fd5922;
	setp.ltu.f64 	%p728, %fd1083, 0d41E0000000000000;
	@%p728 bra 	$L__BB3_796;
	{ // callseq 284, 0
	.param .b64 param0;
	st.param.f64 	[param0], %fd1082;
	.param .align 16 .b8 retval0[16];
	call.uni (retval0), 
	__internal_trig_reduction_slowpathd, 
	(
	param0
	);
	ld.param.f64 	%fd7195, [retval0];
	ld.param.b32 	%r2247, [retval0+8];
	} // callseq 284
$L__BB3_796:
	shl.b32 	%r1778, %r2247, 6;
	cvt.u64.u32 	%rd717, %r1778;
	and.b64  	%rd718, %rd717, 64;
	add.s64 	%rd720, %rd687, %rd718;
	mul.rn.f64 	%fd5925, %fd7195, %fd7195;
	and.b32  	%r1779, %r2247, 1;
	setp.eq.b32 	%p730, %r1779, 1;
	selp.f64 	%fd5926, 0dBDA8FF8320FD8164, 0d3DE5DB65F9785EBA, %p730;
	ld.global.nc.v2.f64 	{%fd5927, %fd5928}, [%rd720];
	fma.rn.f64 	%fd5929, %fd5926, %fd5925, %fd5927;
	fma.rn.f64 	%fd5930, %fd5929, %fd5925, %fd5928;
	ld.global.nc.v2.f64 	{%fd5931, %fd5932}, [%rd720+16];
	fma.rn.f64 	%fd5933, %fd5930, %fd5925, %fd5931;
	fma.rn.f64 	%fd5934, %fd5933, %fd5925, %fd5932;
	ld.global.nc.v2.f64 	{%fd5935, %fd5936}, [%rd720+32];
	fma.rn.f64 	%fd5937, %fd5934, %fd5925, %fd5935;
	fma.rn.f64 	%fd5938, %fd5937, %fd5925, %fd5936;
	fma.rn.f64 	%fd5939, %fd5938, %fd7195, %fd7195;
	fma.rn.f64 	%fd5940, %fd5938, %fd5925, 0d3FF0000000000000;
	selp.f64 	%fd5941, %fd5940, %fd5939, %p730;
	and.b32  	%r1780, %r2247, 2;
	setp.eq.s32 	%p731, %r1780, 0;
	mov.f64 	%fd5942, 0d0000000000000000;
	sub.f64 	%fd5943, %fd5942, %fd5941;
	selp.f64 	%fd5944, %fd5941, %fd5943, %p731;
	mul.f64 	%fd5945, %fd1081, %fd5944;
	mul.f64 	%fd5946, %fd666, %fd5945;
	fma.rn.f64 	%fd1094, %fd665, %fd1089, %fd5946;
	@%p719 bra 	$L__BB3_798;
	mov.f64 	%fd5952, 0d0000000000000000;
	mul.rn.f64 	%fd7197, %fd1075, %fd5952;
	mov.b32 	%r2249, 1;
	bra.uni 	$L__BB3_801;
$L__BB3_798:
	mul.f64 	%fd5947, %fd1075, 0d3FE45F306DC9C883;
	cvt.rni.s32.f64 	%r2248, %fd5947;
	cvt.rn.f64.s32 	%fd5948, %r2248;
	fma.rn.f64 	%fd5949, %fd5948, 0dBFF921FB54442D18, %fd1075;
	fma.rn.f64 	%fd5950, %fd5948, 0dBC91A62633145C00, %fd5949;
	fma.rn.f64 	%fd7197, %fd5948, 0dB97B839A252049C0, %fd5950;
	setp.ltu.f64 	%p732, %fd1076, 0d41E0000000000000;
	@%p732 bra 	$L__BB3_800;
	{ // callseq 285, 0
	.param .b64 param0;
	st.param.f64 	[param0], %fd1075;
	.param .align 16 .b8 retval0[16];
	call.uni (retval0), 
	__internal_trig_reduction_slowpathd, 
	(
	param0
	);
	ld.param.f64 	%fd7197, [retval0];
	ld.param.b32 	%r2248, [retval0+8];
	} // callseq 285
$L__BB3_800:
	add.s32 	%r2249, %r2248, 1;
$L__BB3_801:
	shl.b32 	%r1783, %r2249, 6;
	cvt.u64.u32 	%rd721, %r1783;
	and.b64  	%rd722, %rd721, 64;
	add.s64 	%rd724, %rd687, %rd722;
	mul.rn.f64 	%fd5953, %fd7197, %fd7197;
	and.b32  	%r1784, %r2249, 1;
	setp.eq.b32 	%p733, %r1784, 1;
	selp.f64 	%fd5954, 0dBDA8FF8320FD8164, 0d3DE5DB65F9785EBA, %p733;
	ld.global.nc.v2.f64 	{%fd5955, %fd5956}, [%rd724];
	fma.rn.f64 	%fd5957, %fd5954, %fd5953, %fd5955;
	fma.rn.f64 	%fd5958, %fd5957, %fd5953, %fd5956;
	ld.global.nc.v2.f64 	{%fd5959, %fd5960}, [%rd724+16];
	fma.rn.f64 	%fd5961, %fd5958, %fd5953, %fd5959;
	fma.rn.f64 	%fd5962, %fd5961, %fd5953, %fd5960;
	ld.global.nc.v2.f64 	{%fd5963, %fd5964}, [%rd724+32];
	fma.rn.f64 	%fd5965, %fd5962, %fd5953, %fd5963;
	fma.rn.f64 	%fd5966, %fd5965, %fd5953, %fd5964;
	fma.rn.f64 	%fd5967, %fd5966, %fd7197, %fd7197;
	fma.rn.f64 	%fd5968, %fd5966, %fd5953, 0d3FF0000000000000;
	selp.f64 	%fd5969, %fd5968, %fd5967, %p733;
	and.b32  	%r1785, %r2249, 2;
	setp.eq.s32 	%p734, %r1785, 0;
	mov.f64 	%fd5970, 0d0000000000000000;
	sub.f64 	%fd5971, %fd5970, %fd5969;
	selp.f64 	%fd5972, %fd5969, %fd5971, %p734;
	fma.rn.f64 	%fd5973, %fd667, %fd5972, %fd1094;
	mul.f64 	%fd1100, %fd1074, %fd5973;
	bar.sync 	0;
	mul.f64 	%fd5974, %fd1073, %fd6;
	div.rn.f64 	%fd5975, %fd5974, %fd7;
	sqrt.rn.f64 	%fd5976, %fd5975;
	bar.sync 	0;
	mul.f64 	%fd1101, %fd9, %fd5976;
	abs.f64 	%fd1102, %fd1100;
	setp.neu.f64 	%p735, %fd1102, 0d7FF0000000000000;
	@%p735 bra 	$L__BB3_803;
	mov.f64 	%fd5982, 0d0000000000000000;
	mul.rn.f64 	%fd7199, %fd1100, %fd5982;
	mov.b32 	%r2251, 1;
	bra.uni 	$L__BB3_806;
$L__BB3_803:
	mul.f64 	%fd5977, %fd1100, 0d3FE45F306DC9C883;
	cvt.rni.s32.f64 	%r2250, %fd5977;
	cvt.rn.f64.s32 	%fd5978, %r2250;
	fma.rn.f64 	%fd5979, %fd5978, 0dBFF921FB54442D18, %fd1100;
	fma.rn.f64 	%fd5980, %fd5978, 0dBC91A62633145C00, %fd5979;
	fma.rn.f64 	%fd7199, %fd5978, 0dB97B839A252049C0, %fd5980;
	setp.ltu.f64 	%p736, %fd1102, 0d41E0000000000000;
	@%p736 bra 	$L__BB3_805;
	{ // callseq 286, 0
	.param .b64 param0;
	st.param.f64 	[param0], %fd1100;
	.param .align 16 .b8 retval0[16];
	call.uni (retval0), 
	__internal_trig_reduction_slowpathd, 
	(
	param0
	);
	ld.param.f64 	%fd7199, [retval0];
	ld.param.b32 	%r2250, [retval0+8];
	} // callseq 286
$L__BB3_805:
	add.s32 	%r2251, %r2250, 1;
$L__BB3_806:
	shl.b32 	%r1788, %r2251, 6;
	cvt.u64.u32 	%rd725, %r1788;
	and.b64  	%rd726, %rd725, 64;
	add.s64 	%rd728, %rd687, %rd726;
	mul.rn.f64 	%fd5983, %fd7199, %fd7199;
	and.b32  	%r1789, %r2251, 1;
	setp.eq.b32 	%p737, %r1789, 1;
	selp.f64 	%fd5984, 0dBDA8FF8320FD8164, 0d3DE5DB65F9785EBA, %p737;
	ld.global.nc.v2.f64 	{%fd5985, %fd5986}, [%rd728];
	fma.rn.f64 	%fd5987, %fd5984, %fd5983, %fd5985;
	fma.rn.f64 	%fd5988, %fd5987, %fd5983, %fd5986;
	ld.global.nc.v2.f64 	{%fd5989, %fd5990}, [%rd728+16];
	fma.rn.f64 	%fd5991, %fd5988, %fd5983, %fd5989;
	fma.rn.f64 	%fd5992, %fd5991, %fd5983, %fd5990;
	ld.global.nc.v2.f64 	{%fd5993, %fd5994}, [%rd728+32];
	fma.rn.f64 	%fd5995, %fd5992, %fd5983, %fd5993;
	fma.rn.f64 	%fd5996, %fd5995, %fd5983, %fd5994;
	fma.rn.f64 	%fd5997, %fd5996, %fd7199, %fd7199;
	fma.rn.f64 	%fd5998, %fd5996, %fd5983, 0d3FF0000000000000;
	selp.f64 	%fd5999, %fd5998, %fd5997, %p737;
	and.b32  	%r1790, %r2251, 2;
	setp.eq.s32 	%p738, %r1790, 0;
	mov.f64 	%fd6000, 0d0000000000000000;
	sub.f64 	%fd6001, %fd6000, %fd5999;
	selp.f64 	%fd1108, %fd5999, %fd6001, %p738;
	ld.global.f64 	%fd1109, [%rd13];
	abs.f64 	%fd1110, %fd1109;
	setp.neu.f64 	%p739, %fd1110, 0d7FF0000000000000;
	@%p739 bra 	$L__BB3_808;
	mov.f64 	%fd6007, 0d0000000000000000;
	mul.rn.f64 	%fd7200, %fd1109, %fd6007;
	mov.b32 	%r2252, 0;
	bra.uni 	$L__BB3_810;
$L__BB3_808:
	mul.f64 	%fd6002, %fd1109, 0d3FE45F306DC9C883;
	cvt.rni.s32.f64 	%r2252, %fd6002;
	cvt.rn.f64.s32 	%fd6003, %r2252;
	fma.rn.f64 	%fd6004, %fd6003, 0dBFF921FB54442D18, %fd1109;
	fma.rn.f64 	%fd6005, %fd6003, 0dBC91A62633145C00, %fd6004;
	fma.rn.f64 	%fd7200, %fd6003, 0dB97B839A252049C0, %fd6005;
	setp.ltu.f64 	%p740, %fd1110, 0d41E0000000000000;
	@%p740 bra 	$L__BB3_810;
	{ // callseq 287, 0
	.param .b64 param0;
	st.param.f64 	[param0], %fd1109;
	.param .align 16 .b8 retval0[16];
	call.uni (retval0), 
	__internal_trig_reduction_slowpathd, 
	(
	param0
	);
	ld.param.f64 	%fd7200, [retval0];
	ld.param.b32 	%r2252, [retval0+8];
	} // callseq 287
$L__BB3_810:
	shl.b32 	%r1793, %r2252, 6;
	cvt.u64.u32 	%rd729, %r1793;
	and.b64  	%rd730, %rd729, 64;
	add.s64 	%rd732, %rd687, %rd730;
	mul.rn.f64 	%fd6008, %fd7200, %fd7200;
	and.b32  	%r1794, %r2252, 1;
	setp.eq.b32 	%p741, %r1794, 1;
	selp.f64 	%fd6009, 0dBDA8FF8320FD8164, 0d3DE5DB65F9785EBA, %p741;
	ld.global.nc.v2.f64 	{%fd6010, %fd6011}, [%rd732];
	fma.rn.f64 	%fd6012, %fd6009, %fd6008, %fd6010;
	fma.rn.f64 	%fd6013, %fd6012, %fd6008, %fd6011;
	ld.global.nc.v2.f64 	{%fd6014, %fd6015}, [%rd732+16];
	fma.rn.f64 	%fd6016, %fd6013, %fd6008, %fd6014;
	fma.rn.f64 	%fd6017, %fd6016, %fd6008, %fd6015;
	ld.global.nc.v2.f64 	{%fd6018, %fd6019}, [%rd732+32];
	fma.rn.f64 	%fd6020, %fd6017, %fd6008, %fd6018;
	fma.rn.f64 	%fd6021, %fd6020, %fd6008, %fd6019;
	fma.rn.f64 	%fd6022, %fd6021, %fd7200, %fd7200;
	fma.rn.f64 	%fd6023, %fd6021, %fd6008, 0d3FF0000000000000;
	selp.f64 	%fd6024, %fd6023, %fd6022, %p741;
	and.b32  	%r1795, %r2252, 2;
	setp.eq.s32 	%p742, %r1795, 0;
	mov.f64 	%fd6025, 0d0000000000000000;
	sub.f64 	%fd6026, %fd6025, %fd6024;
	selp.f64 	%fd1115, %fd6024, %fd6026, %p742;
	mul.f64 	%fd1116, %fd17, %fd1073;
	ld.global.f64 	%fd6027, [%rd13+80000];
	add.f64 	%fd1117, %fd1116, %fd6027;
	abs.f64 	%fd1118, %fd1117;
	setp.neu.f64 	%p743, %fd1118, 0d7FF0000000000000;
	@%p743 bra 	$L__BB3_812;
	mov.f64 	%fd6033, 0d0000000000000000;
	mul.rn.f64 	%fd7202, %fd1117, %fd6033;
	mov.b32 	%r2254, 1;
	bra.uni 	$L__BB3_815;
$L__BB3_812:
	mul.f64 	%fd6028, %fd1117, 0d3FE45F306DC9C883;
	cvt.rni.s32.f64 	%r2253, %fd6028;
	cvt.rn.f64.s32 	%fd6029, %r2253;
	fma.rn.f64 	%fd6030, %fd6029, 0dBFF921FB54442D18, %fd1117;
	fma.rn.f64 	%fd6031, %fd6029, 0dBC91A62633145C00, %fd6030;
	fma.rn.f64 	%fd7202, %fd6029, 0dB97B839A252049C0, %fd6031;
	setp.ltu.f64 	%p744, %fd1118, 0d41E0000000000000;
	@%p744 bra 	$L__BB3_814;
	{ // callseq 288, 0
	.param .b64 param0;
	st.param.f64 	[param0], %fd1117;
	.param .align 16 .b8 retval0[16];
	call.uni (retval0), 
	__internal_trig_reduction_slowpathd, 
	(
	param0
	);
	ld.param.f64 	%fd7202, [retval0];
	ld.param.b32 	%r2253, [retval0+8];
	} // callseq 288
$L__BB3_814:
	add.s32 	%r2254, %r2253, 1;
$L__BB3_815:
	setp.neu.f64 	%p745, %fd733, 0d7FF0000000000000;
	shl.b32 	%r1798, %r2254, 6;
	cvt.u64.u32 	%rd733, %r1798;
	and.b64  	%rd734, %rd733, 64;
	add.s64 	%rd736, %rd687, %rd734;
	mul.rn.f64 	%fd6034, %fd7202, %fd7202;
	and.b32  	%r1799, %r2254, 1;
	setp.eq.b32 	%p746, %r1799, 1;
	selp.f64 	%fd6035, 0dBDA8FF8320FD8164, 0d3DE5DB65F9785EBA, %p746;
	ld.global.nc.v2.f64 	{%fd6036, %fd6037}, [%rd736];
	fma.rn.f64 	%fd6038, %fd6035, %fd6034, %fd6036;
	fma.rn.f64 	%fd6039, %fd6038, %fd6034, %fd6037;
	ld.global.nc.v2.f64 	{%fd6040, %fd6041}, [%rd736+16];
	fma.rn.f64 	%fd6042, %fd6039, %fd6034, %fd6040;
	fma.rn.f64 	%fd6043, %fd6042, %fd6034, %fd6041;
	ld.global.nc.v2.f64 	{%fd6044, %fd6045}, [%rd736+32];
	fma.rn.f64 	%fd6046, %fd6043, %fd6034, %fd6044;
	fma.rn.f64 	%fd6047, %fd6046, %fd6034, %fd6045;
	fma.rn.f64 	%fd6048, %fd6047, %fd7202, %fd7202;
	fma.rn.f64 	%fd6049, %fd6047, %fd6034, 0d3FF0000000000000;
	selp.f64 	%fd6050, %fd6049, %fd6048, %p746;
	and.b32  	%r1800, %r2254, 2;
	setp.eq.s32 	%p747, %r1800, 0;
	mov.f64 	%fd6051, 0d0000000000000000;
	sub.f64 	%fd6052, %fd6051, %fd6050;
	selp.f64 	%fd1124, %fd6050, %fd6052, %p747;
	@%p745 bra 	$L__BB3_817;
	mov.f64 	%fd6058, 0d0000000000000000;
	mul.rn.f64 	%fd7204, %fd732, %fd6058;
	mov.b32 	%r2256, 1;
	bra.uni 	$L__BB3_820;
$L__BB3_817:
	mul.f64 	%fd6053, %fd732, 0d3FE45F306DC9C883;
	cvt.rni.s32.f64 	%r2255, %fd6053;
	cvt.rn.f64.s32 	%fd6054, %r2255;
	fma.rn.f64 	%fd6055, %fd6054, 0dBFF921FB54442D18, %fd732;
	fma.rn.f64 	%fd6056, %fd6054, 0dBC91A62633145C00, %fd6055;
	fma.rn.f64 	%fd7204, %fd6054, 0dB97B839A252049C0, %fd6056;
	setp.ltu.f64 	%p748, %fd733, 0d41E0000000000000;
	@%p748 bra 	$L__BB3_819;
	{ // callseq 289, 0
	.param .b64 param0;
	st.param.f64 	[param0], %fd732;
	.param .align 16 .b8 retval0[16];
	call.uni (retval0), 
	__internal_trig_reduction_slowpathd, 
	(
	param0
	);
	ld.param.f64 	%fd7204, [retval0];
	ld.param.b32 	%r2255, [retval0+8];
	} // callseq 289
$L__BB3_819:
	add.s32 	%r2256, %r2255, 1;
$L__BB3_820:
	shl.b32 	%r1803, %r2256, 6;
	cvt.u64.u32 	%rd737, %r1803;
	and.b64  	%rd738, %rd737, 64;
	mov.u64 	%rd739, __cudart_sin_cos_coeffs;
	add.s64 	%rd740, %rd739, %rd738;
	mul.rn.f64 	%fd6059, %fd7204, %fd7204;
	and.b32  	%r1804, %r2256, 1;
	setp.eq.b32 	%p749, %r1804, 1;
	selp.f64 	%fd6060, 0dBDA8FF8320FD8164, 0d3DE5DB65F9785EBA, %p749;
	ld.global.nc.v2.f64 	{%fd6061, %fd6062}, [%rd740];
	fma.rn.f64 	%fd6063, %fd6060, %fd6059, %fd6061;
	fma.rn.f64 	%fd6064, %fd6063, %fd6059, %fd6062;
	ld.global.nc.v2.f64 	{%fd6065, %fd6066}, [%rd740+16];
	fma.rn.f64 	%fd6067, %fd6064, %fd6059, %fd6065;
	fma.rn.f64 	%fd6068, %fd6067, %fd6059, %fd6066;
	ld.global.nc.v2.f64 	{%fd6069, %fd6070}, [%rd740+32];
	fma.rn.f64 	%fd6071, %fd6068, %fd6059, %fd6069;
	fma.rn.f64 	%fd6072, %fd6071, %fd6059, %fd6070;
	fma.rn.f64 	%fd6073, %fd6072, %fd7204, %fd7204;
	fma.rn.f64 	%fd6074, %fd6072, %fd6059, 0d3FF0000000000000;
	selp.f64 	%fd6075, %fd6074, %fd6073, %p749;
	and.b32  	%r1805, %r2256, 2;
	setp.eq.s32 	%p750, %r1805, 0;
	mov.f64 	%fd6076, 0d0000000000000000;
	sub.f64 	%fd6077, %fd6076, %fd6075;
	selp.f64 	%fd1130, %fd6075, %fd6077, %p750;
	ld.global.f64 	%fd6078, [%rd13+120000];
	add.f64 	%fd1131, %fd1116, %fd6078;
	abs.f64 	%fd1132, %fd1131;
	setp.neu.f64 	%p751, %fd1132, 0d7FF0000000000000;
	@%p751 bra 	$L__BB3_822;
	mov.f64 	%fd6084, 0d0000000000000000;
	mul.rn.f64 	%fd7206, %fd1131, %fd6084;
	mov.b32 	%r2258, 1;
	bra.uni 	$L__BB3_825;
$L__BB3_822:
	mul.f64 	%fd6079, %fd1131, 0d3FE45F306DC9C883;
	cvt.rni.s32.f64 	%r2257, %fd6079;
	cvt.rn.f64.s32 	%fd6080, %r2257;
	fma.rn.f64 	%fd6081, %fd6080, 0dBFF921FB54442D18, %fd1131;
	fma.rn.f64 	%fd6082, %fd6080, 0dBC91A62633145C00, %fd6081;
	fma.rn.f64 	%fd7206, %fd6080, 0dB97B839A252049C0, %fd6082;
	setp.ltu.f64 	%p752, %fd1132, 0d41E0000000000000;
	@%p752 bra 	$L__BB3_824;
	{ // callseq 290, 0
	.param .b64 param0;
	st.param.f64 	[param0], %fd1131;
	.param .align 16 .b8 retval0[16];
	call.uni (retval0), 
	__internal_trig_reduction_slowpathd, 
	(
	param0
	);
	ld.param.f64 	%fd7206, [retval0];
	ld.param.b32 	%r2257, [retval0+8];
	} // callseq 290
$L__BB3_824:
	add.s32 	%r2258, %r2257, 1;
$L__BB3_825:
	shl.b32 	%r1808, %r2258, 6;
	cvt.u64.u32 	%rd741, %r1808;
	and.b64  	%rd742, %rd741, 64;
	mov.u64 	%rd743, __cudart_sin_cos_coeffs;
	add.s64 	%rd744, %rd743, %rd742;
	mul.rn.f64 	%fd6085, %fd7206, %fd7206;
	and.b32  	%r1809, %r2258, 1;
	setp.eq.b32 	%p754, %r1809, 1;
	selp.f64 	%fd6086, 0dBDA8FF8320FD8164, 0d3DE5DB65F9785EBA, %p754;
	ld.global.nc.v2.f64 	{%fd6087, %fd6088}, [%rd744];
	fma.rn.f64 	%fd6089, %fd6086, %fd6085, %fd6087;
	fma.rn.f64 	%fd6090, %fd6089, %fd6085, %fd6088;
	ld.global.nc.v2.f64 	{%fd6091, %fd6092}, [%rd744+16];
	fma.rn.f64 	%fd6093, %fd6090, %fd6085, %fd6091;
	fma.rn.f64 	%fd6094, %fd6093, %fd6085, %fd6092;
	ld.global.nc.v2.f64 	{%fd6095, %fd6096}, [%rd744+32];
	fma.rn.f64 	%fd6097, %fd6094, %fd6085, %fd6095;
	fma.rn.f64 	%fd6098, %fd6097, %fd6085, %fd6096;
	fma.rn.f64 	%fd6099, %fd6098, %fd7206, %fd7206;
	fma.rn.f64 	%fd6100, %fd6098, %fd6085, 0d3FF0000000000000;
	selp.f64 	%fd6101, %fd6100, %fd6099, %p754;
	and.b32  	%r1810, %r2258, 2;
	setp.eq.s32 	%p755, %r1810, 0;
	mov.f64 	%fd6102, 0d0000000000000000;
	sub.f64 	%fd6103, %fd6102, %fd6101;
	selp.f64 	%fd1138, %fd6101, %fd6103, %p755;
	@%p745 bra 	$L__BB3_827;
	mov.f64 	%fd6109, 0d0000000000000000;
	mul.rn.f64 	%fd7207, %fd732, %fd6109;
	mov.b32 	%r2259, 0;
	bra.uni 	$L__BB3_829;
$L__BB3_827:
	mul.f64 	%fd6104, %fd732, 0d3FE45F306DC9C883;
	cvt.rni.s32.f64 	%r2259, %fd6104;
	cvt.rn.f64.s32 	%fd6105, %r2259;
	fma.rn.f64 	%fd6106, %fd6105, 0dBFF921FB54442D18, %fd732;
	fma.rn.f64 	%fd6107, %fd6105, 0dBC91A62633145C00, %fd6106;
	fma.rn.f64 	%fd7207, %fd6105, 0dB97B839A252049C0, %fd6107;
	setp.ltu.f64 	%p756, %fd733, 0d41E0000000000000;
	@%p756 bra 	$L__BB3_829;
	{ // callseq 291, 0
	.param .b64 param0;
	st.param.f64 	[param0], %fd732;
	.param .align 16 .b8 retval0[16];
	call.uni (retval0), 
	__internal_trig_reduction_slowpathd, 
	(
	param0
	);
	ld.param.f64 	%fd7207, [retval0];
	ld.param.b32 	%r2259, [retval0+8];
	} // callseq 291
$L__BB3_829:
	shl.b32 	%r1813, %r2259, 6;
	cvt.u64.u32 	%rd745, %r1813;
	and.b64  	%rd746, %rd745, 64;
	mov.u64 	%rd747, __cudart_sin_cos_coeffs;
	add.s64 	%rd748, %rd747, %rd746;
	mul.rn.f64 	%fd6110, %fd7207, %fd7207;
	and.b32  	%r1814, %r2259, 1;
	setp.eq.b32 	%p758, %r1814, 1;
	selp.f64 	%fd6111, 0dBDA8FF8320FD8164, 0d3DE5DB65F9785EBA, %p758;
	ld.global.nc.v2.f64 	{%fd6112, %fd6113}, [%rd748];
	fma.rn.f64 	%fd6114, %fd6111, %fd6110, %fd6112;
	fma.rn.f64 	%fd6115, %fd6114, %fd6110, %fd6113;
	ld.global.nc.v2.f64 	{%fd6116, %fd6117}, [%rd748+16];
	fma.rn.f64 	%fd6118, %fd6115, %fd6110, %fd6116;
	fma.rn.f64 	%fd6119, %fd6118, %fd6110, %fd6117;
	ld.global.nc.v2.f64 	{%fd6120, %fd6121}, [%rd748+32];
	fma.rn.f64 	%fd6122, %fd6119, %fd6110, %fd6120;
	fma.rn.f64 	%fd6123, %fd6122, %fd6110, %fd6121;
	fma.rn.f64 	%fd6124, %fd6123, %fd7207, %fd7207;
	fma.rn.f64 	%fd6125, %fd6123, %fd6110, 0d3FF0000000000000;
	selp.f64 	%fd6126, %fd6125, %fd6124, %p758;
	and.b32  	%r1815, %r2259, 2;
	setp.eq.s32 	%p759, %r1815, 0;
	mov.f64 	%fd6127, 0d0000000000000000;
	sub.f64 	%fd6128, %fd6127, %fd6126;
	selp.f64 	%fd6129, %fd6126, %fd6128, %p759;
	mul.f64 	%fd6130, %fd1138, %fd6129;
	mul.f64 	%fd6131, %fd1124, %fd1130;
	sub.f64 	%fd6132, %fd6130, %fd6131;
	mul.f64 	%fd6133, %fd1115, %fd6132;
	mul.f64 	%fd6134, %fd1101, %fd1108;
	mul.f64 	%fd1143, %fd6134, %fd6133;
	@%p735 bra 	$L__BB3_831;
	mov.f64 	%fd6140, 0d0000000000000000;
	mul.rn.f64 	%fd7208, %fd1100, %fd6140;
	mov.b32 	%r2260, 0;
	bra.uni 	$L__BB3_833;
$L__BB3_831:
	mul.f64 	%fd6135, %fd1100, 0d3FE45F306DC9C883;
	cvt.rni.s32.f64 	%r2260, %fd6135;
	cvt.rn.f64.s32 	%fd6136, %r2260;
	fma.rn.f64 	%fd6137, %fd6136, 0dBFF921FB54442D18, %fd1100;
	fma.rn.f64 	%fd6138, %fd6136, 0dBC91A62633145C00, %fd6137;
	fma.rn.f64 	%fd7208, %fd6136, 0dB97B839A252049C0, %fd6138;
	setp.ltu.f64 	%p760, %fd1102, 0d41E0000000000000;
	@%p760 bra 	$L__BB3_833;
	{ // callseq 292, 0
	.param .b64 param0;
	st.param.f64 	[param0], %fd1100;
	.param .align 16 .b8 retval0[16];
	call.uni (retval0), 
	__internal_trig_reduction_slowpathd, 
	(
	param0
	);
	ld.param.f64 	%fd7208, [retval0];
	ld.param.b32 	%r2260, [retval0+8];
	} // callseq 292
$L__BB3_833:
	shl.b32 	%r1818, %r2260, 6;
	cvt.u64.u32 	%rd749, %r1818;
	and.b64  	%rd750, %rd749, 64;
	add.s64 	%rd752, %rd747, %rd750;
	mul.rn.f64 	%fd6141, %fd7208, %fd7208;
	and.b32  	%r1819, %r2260, 1;
	setp.eq.b32 	%p762, %r1819, 1;
	selp.f64 	%fd6142, 0dBDA8FF8320FD8164, 0d3DE5DB65F9785EBA, %p762;
	ld.global.nc.v2.f64 	{%fd6143, %fd6144}, [%rd752];
	fma.rn.f64 	%fd6145, %fd6142, %fd6141, %fd6143;
	fma.rn.f64 	%fd6146, %fd6145, %fd6141, %fd6144;
	ld.global.nc.v2.f64 	{%fd6147, %fd6148}, [%rd752+16];
	fma.rn.f64 	%fd6149, %fd6146, %fd6141, %fd6147;
	fma.rn.f64 	%fd6150, %fd6149, %fd6141, %fd6148;
	ld.global.nc.v2.f64 	{%fd6151, %fd6152}, [%rd752+32];
	fma.rn.f64 	%fd6153, %fd6150, %fd6141, %fd6151;
	fma.rn.f64 	%fd6154, %fd6153, %fd6141, %fd6152;
	fma.rn.f64 	%fd6155, %fd6154, %fd7208, %fd7208;
	fma.rn.f64 	%fd6156, %fd6154, %fd6141, 0d3FF0000000000000;
	selp.f64 	%fd6157, %fd6156, %fd6155, %p762;
	and.b32  	%r1820, %r2260, 2;
	setp.eq.s32 	%p763, %r1820, 0;
	mov.f64 	%fd6158, 0d0000000000000000;
	sub.f64 	%fd6159, %fd6158, %fd6157;
	selp.f64 	%fd6160, %fd6157, %fd6159, %p763;
	mul.f64 	%fd1148, %fd1101, %fd6160;
	@%p739 bra 	$L__BB3_835;
	mov.f64 	%fd6166, 0d0000000000000000;
	mul.rn.f64 	%fd7210, %fd1109, %fd6166;
	mov.b32 	%r2262, 1;
	bra.uni 	$L__BB3_838;
$L__BB3_835:
	mul.f64 	%fd6161, %fd1109, 0d3FE45F306DC9C883;
	cvt.rni.s32.f64 	%r2261, %fd6161;
	cvt.rn.f64.s32 	%fd6162, %r2261;
	fma.rn.f64 	%fd6163, %fd6162, 0dBFF921FB54442D18, %fd1109;
	fma.rn.f64 	%fd6164, %fd6162, 0dBC91A62633145C00, %fd6163;
	fma.rn.f64 	%fd7210, %fd6162, 0dB97B839A252049C0, %fd6164;
	setp.ltu.f64 	%p764, %fd1110, 0d41E0000000000000;
	@%p764 bra 	$L__BB3_837;
	{ // callseq 293, 0
	.param .b64 param0;
	st.param.f64 	[param0], %fd1109;
	.param .align 16 .b8 retval0[16];
	call.uni (retval0), 
	__internal_trig_reduction_slowpathd, 
	(
	param0
	);
	ld.param.f64 	%fd7210, [retval0];
	ld.param.b32 	%r2261, [retval0+8];
	} // callseq 293
$L__BB3_837:
	add.s32 	%r2262, %r2261, 1;
$L__BB3_838:
	shl.b32 	%r1823, %r2262, 6;
	cvt.u64.u32 	%rd753, %r1823;
	and.b64  	%rd754, %rd753, 64;
	add.s64 	%rd756, %rd747, %rd754;
	mul.rn.f64 	%fd6167, %fd7210, %fd7210;
	and.b32  	%r1824, %r2262, 1;
	setp.eq.b32 	%p765, %r1824, 1;
	selp.f64 	%fd6168, 0dBDA8FF8320FD8164, 0d3DE5DB65F9785EBA, %p765;
	ld.global.nc.v2.f64 	{%fd6169, %fd6170}, [%rd756];
	fma.rn.f64 	%fd6171, %fd6168, %fd6167, %fd6169;
	fma.rn.f64 	%fd6172, %fd6171, %fd6167, %fd6170;
	ld.global.nc.v2.f64 	{%fd6173, %fd6174}, [%rd756+16];
	fma.rn.f64 	%fd6175, %fd6172, %fd6167, %fd6173;
	fma.rn.f64 	%fd6176, %fd6175, %fd6167, %fd6174;
	ld.global.nc.v2.f64 	{%fd6177, %fd6178}, [%rd756+32];
	fma.rn.f64 	%fd6179, %fd6176, %fd6167, %fd6177;
	fma.rn.f64 	%fd6180, %fd6179, %fd6167, %fd6178;
	fma.rn.f64 	%fd6181, %fd6180, %fd7210, %fd7210;
	fma.rn.f64 	%fd6182, %fd6180, %fd6167, 0d3FF0000000000000;
	selp.f64 	%fd6183, %fd6182, %fd6181, %p765;
	and.b32  	%r1825, %r2262, 2;
	setp.eq.s32 	%p766, %r1825, 0;
	mov.f64 	%fd6184, 0d0000000000000000;
	sub.f64 	%fd6185, %fd6184, %fd6183;
	selp.f64 	%fd1154, %fd6183, %fd6185, %p766;
	ld.global.f64 	%fd1155, [%rd13+40000];
	abs.f64 	%fd1156, %fd1155;
	setp.neu.f64 	%p767, %fd1156, 0d7FF0000000000000;
	@%p767 bra 	$L__BB3_840;
	mov.f64 	%fd6191, 0d0000000000000000;
	mul.rn.f64 	%fd7211, %fd1155, %fd6191;
	mov.b32 	%r2263, 0;
	bra.uni 	$L__BB3_842;
$L__BB3_840:
	mul.f64 	%fd6186, %fd1155, 0d3FE45F306DC9C883;
	cvt.rni.s32.f64 	%r2263, %fd6186;
	cvt.rn.f64.s32 	%fd6187, %r2263;
	fma.rn.f64 	%fd6188, %fd6187, 0dBFF921FB54442D18, %fd1155;
	fma.rn.f64 	%fd6189, %fd6187, 0dBC91A62633145C00, %fd6188;
	fma.rn.f64 	%fd7211, %fd6187, 0dB97B839A252049C0, %fd6189;
	setp.ltu.f64 	%p768, %fd1156, 0d41E0000000000000;
	@%p768 bra 	$L__BB3_842;
	{ // callseq 294, 0
	.param .b64 param0;
	st.param.f64 	[param0], %fd1155;
	.param .align 16 .b8 retval0[16];
	call.uni (retval0), 
	__internal_trig_reduction_slowpathd, 
	(
	param0
	);
	ld.param.f64 	%fd7211, [retval0];
	ld.param.b32 	%r2263, [retval0+8];
	} // callseq 294
$L__BB3_842:
	setp.neu.f64 	%p769, %fd1118, 0d7FF0000000000000;
	shl.b32 	%r1828, %r2263, 6;
	cvt.u64.u32 	%rd757, %r1828;
	and.b64  	%rd758, %rd757, 64;
	add.s64 	%rd760, %rd747, %rd758;
	mul.rn.f64 	%fd6192, %fd7211, %fd7211;
	and.b32  	%r1829, %r2263, 1;
	setp.eq.b32 	%p770, %r1829, 1;
	selp.f64 	%fd6193, 0dBDA8FF8320FD8164, 0d3DE5DB65F9785EBA, %p770;
	ld.global.nc.v2.f64 	{%fd6194, %fd6195}, [%rd760];
	fma.rn.f64 	%fd6196, %fd6193, %fd6192, %fd6194;
	fma.rn.f64 	%fd6197, %fd6196, %fd6192, %fd6195;
	ld.global.nc.v2.f64 	{%fd6198, %fd6199}, [%rd760+16];
	fma.rn.f64 	%fd6200, %fd6197, %fd6192, %fd6198;
	fma.rn.f64 	%fd6201, %fd6200, %fd6192, %fd6199;
	ld.global.nc.v2.f64 	{%fd6202, %fd6203}, [%rd760+32];
	fma.rn.f64 	%fd6204, %fd6201, %fd6192, %fd6202;
	fma.rn.f64 	%fd6205, %fd6204, %fd6192, %fd6203;
	fma.rn.f64 	%fd6206, %fd6205, %fd7211, %fd7211;
	fma.rn.f64 	%fd6207, %fd6205, %fd6192, 0d3FF0000000000000;
	selp.f64 	%fd6208, %fd6207, %fd6206, %p770;
	and.b32  	%r1830, %r2263, 2;
	setp.eq.s32 	%p771, %r1830, 0;
	mov.f64 	%fd6209, 0d0000000000000000;
	sub.f64 	%fd6210, %fd6209, %fd6208;
	selp.f64 	%fd6211, %fd6208, %fd6210, %p771;
	neg.f64 	%fd6212, %fd1154;
	mul.f64 	%fd1161, %fd6211, %fd6212;
	@%p769 bra 	$L__BB3_844;
	mov.f64 	%fd6218, 0d0000000000000000;
	mul.rn.f64 	%fd7212, %fd1117, %fd6218;
	mov.b32 	%r2264, 0;
	bra.uni 	$L__BB3_846;
$L__BB3_844:
	mul.f64 	%fd6213, %fd1117, 0d3FE45F306DC9C883;
	cvt.rni.s32.f64 	%r2264, %fd6213;
	cvt.rn.f64.s32 	%fd6214, %r2264;
	fma.rn.f64 	%fd6215, %fd6214, 0dBFF921FB54442D18, %fd1117;
	fma.rn.f64 	%fd6216, %fd6214, 0dBC91A62633145C00, %fd6215;
	fma.rn.f64 	%fd7212, %fd6214, 0dB97B839A252049C0, %fd6216;
	setp.ltu.f64 	%p772, %fd1118, 0d41E0000000000000;
	@%p772 bra 	$L__BB3_846;
	{ // callseq 295, 0
	.param .b64 param0;
	st.param.f64 	[param0], %fd1117;
	.param .align 16 .b8 retval0[16];
	call.uni (retval0), 
	__internal_trig_reduction_slowpathd, 
	(
	param0
	);
	ld.param.f64 	%fd7212, [retval0];
	ld.param.b32 	%r2264, [retval0+8];
	} // callseq 295
$L__BB3_846:
	setp.neu.f64 	%p773, %fd733, 0d7FF0000000000000;
	shl.b32 	%r1833, %r2264, 6;
	cvt.u64.u32 	%rd761, %r1833;
	and.b64  	%rd762, %rd761, 64;
	add.s64 	%rd764, %rd747, %rd762;
	mul.rn.f64 	%fd6219, %fd7212, %fd7212;
	and.b32  	%r1834, %r2264, 1;
	setp.eq.b32 	%p774, %r1834, 1;
	selp.f64 	%fd6220, 0dBDA8FF8320FD8164, 0d3DE5DB65F9785EBA, %p774;
	ld.global.nc.v2.f64 	{%fd6221, %fd6222}, [%rd764];
	fma.rn.f64 	%fd6223, %fd6220, %fd6219, %fd6221;
	fma.rn.f64 	%fd6224, %fd6223, %fd6219, %fd6222;
	ld.global.nc.v2.f64 	{%fd6225, %fd6226}, [%rd764+16];
	fma.rn.f64 	%fd6227, %fd6224, %fd6219, %fd6225;
	fma.rn.f64 	%fd6228, %fd6227, %fd6219, %fd6226;
	ld.global.nc.v2.f64 	{%fd6229, %fd6230}, [%rd764+32];
	fma.rn.f64 	%fd6231, %fd6228, %fd6219, %fd6229;
	fma.rn.f64 	%fd6232, %fd6231, %fd6219, %fd6230;
	fma.rn.f64 	%fd6233, %fd6232, %fd7212, %fd7212;
	fma.rn.f64 	%fd6234, %fd6232, %fd6219, 0d3FF0000000000000;
	selp.f64 	%fd6235, %fd6234, %fd6233, %p774;
	and.b32  	%r1835, %r2264, 2;
	setp.eq.s32 	%p775, %r1835, 0;
	mov.f64 	%fd6236, 0d0000000000000000;
	sub.f64 	%fd6237, %fd6236, %fd6235;
	selp.f64 	%fd1166, %fd6235, %fd6237, %p775;
	@%p773 bra 	$L__BB3_848;
	mov.f64 	%fd6243, 0d0000000000000000;
	mul.rn.f64 	%fd7213, %fd732, %fd6243;
	mov.b32 	%r2265, 0;
	bra.uni 	$L__BB3_850;
$L__BB3_848:
	mul.f64 	%fd6238, %fd732, 0d3FE45F306DC9C883;
	cvt.rni.s32.f64 	%r2265, %fd6238;
	cvt.rn.f64.s32 	%fd6239, %r2265;
	fma.rn.f64 	%fd6240, %fd6239, 0dBFF921FB54442D18, %fd732;
	fma.rn.f64 	%fd6241, %fd6239, 0dBC91A62633145C00, %fd6240;
	fma.rn.f64 	%fd7213, %fd6239, 0dB97B839A252049C0, %fd6241;
	setp.ltu.f64 	%p776, %fd733, 0d41E0000000000000;
	@%p776 bra 	$L__BB3_850;
	{ // callseq 296, 0
	.param .b64 param0;
	st.param.f64 	[param0], %fd732;
	.param .align 16 .b8 retval0[16];
	call.uni (retval0), 
	__internal_trig_reduction_slowpathd, 
	(
	param0
	);
	ld.param.f64 	%fd7213, [retval0];
	ld.param.b32 	%r2265, [retval0+8];
	} // callseq 296
$L__BB3_850:
	setp.neu.f64 	%p777, %fd1132, 0d7FF0000000000000;
	shl.b32 	%r1838, %r2265, 6;
	cvt.u64.u32 	%rd765, %r1838;
	and.b64  	%rd766, %rd765, 64;
	mov.u64 	%rd767, __cudart_sin_cos_coeffs;
	add.s64 	%rd768, %rd767, %rd766;
	mul.rn.f64 	%fd6244, %fd7213, %fd7213;
	and.b32  	%r1839, %r2265, 1;
	setp.eq.b32 	%p778, %r1839, 1;
	selp.f64 	%fd6245, 0dBDA8FF8320FD8164, 0d3DE5DB65F9785EBA, %p778;
	ld.global.nc.v2.f64 	{%fd6246, %fd6247}, [%rd768];
	fma.rn.f64 	%fd6248, %fd6245, %fd6244, %fd6246;
	fma.rn.f64 	%fd6249, %fd6248, %fd6244, %fd6247;
	ld.global.nc.v2.f64 	{%fd6250, %fd6251}, [%rd768+16];
	fma.rn.f64 	%fd6252, %fd6249, %fd6244, %fd6250;
	fma.rn.f64 	%fd6253, %fd6252, %fd6244, %fd6251;
	ld.global.nc.v2.f64 	{%fd6254, %fd6255}, [%rd768+32];
	fma.rn.f64 	%fd6256, %fd6253, %fd6244, %fd6254;
	fma.rn.f64 	%fd6257, %fd6256, %fd6244, %fd6255;
	fma.rn.f64 	%fd6258, %fd6257, %fd7213, %fd7213;
	fma.rn.f64 	%fd6259, %fd6257, %fd6244, 0d3FF0000000000000;
	selp.f64 	%fd6260, %fd6259, %fd6258, %p778;
	and.b32  	%r1840, %r2265, 2;
	setp.eq.s32 	%p779, %r1840, 0;
	mov.f64 	%fd6261, 0d0000000000000000;
	sub.f64 	%fd6262, %fd6261, %fd6260;
	selp.f64 	%fd6263, %fd6260, %fd6262, %p779;
	mul.f64 	%fd1171, %fd1166, %fd6263;
	@%p777 bra 	$L__BB3_852;
	mov.f64 	%fd6269, 0d0000000000000000;
	mul.rn.f64 	%fd7214, %fd1131, %fd6269;
	mov.b32 	%r2266, 0;
	bra.uni 	$L__BB3_854;
$L__BB3_852:
	mul.f64 	%fd6264, %fd1131, 0d3FE45F306DC9C883;
	cvt.rni.s32.f64 	%r2266, %fd6264;
	cvt.rn.f64.s32 	%fd6265, %r2266;
	fma.rn.f64 	%fd6266, %fd6265, 0dBFF921FB54442D18, %fd1131;
	fma.rn.f64 	%fd6267, %fd6265, 0dBC91A62633145C00, %fd6266;
	fma.rn.f64 	%fd7214, %fd6265, 0dB97B839A252049C0, %fd6267;
	setp.ltu.f64 	%p780, %fd1132, 0d41E0000000000000;
	@%p780 bra 	$L__BB3_854;
	{ // callseq 297, 0
	.param .b64 param0;
	st.param.f64 	[param0], %fd1131;
	.param .align 16 .b8 retval0[16];
	call.uni (retval0), 
	__internal_trig_reduction_slowpathd, 
	(
	param0
	);
	ld.param.f64 	%fd7214, [retval0];
	ld.param.b32 	%r2266, [retval0+8];
	} // callseq 297
$L__BB3_854:
	shl.b32 	%r1843, %r2266, 6;
	cvt.u64.u32 	%rd769, %r1843;
	and.b64  	%rd770, %rd769, 64;
	mov.u64 	%rd771, __cudart_sin_cos_coeffs;
	add.s64 	%rd772, %rd771, %rd770;
	mul.rn.f64 	%fd6270, %fd7214, %fd7214;
	and.b32  	%r1844, %r2266, 1;
	setp.eq.b32 	%p782, %r1844, 1;
	selp.f64 	%fd6271, 0dBDA8FF8320FD8164, 0d3DE5DB65F9785EBA, %p782;
	ld.global.nc.v2.f64 	{%fd6272, %fd6273}, [%rd772];
	fma.rn.f64 	%fd6274, %fd6271, %fd6270, %fd6272;
	fma.rn.f64 	%fd6275, %fd6274, %fd6270, %fd6273;
	ld.global.nc.v2.f64 	{%fd6276, %fd6277}, [%rd772+16];
	fma.rn.f64 	%fd6278, %fd6275, %fd6270, %fd6276;
	fma.rn.f64 	%fd6279, %fd6278, %fd6270, %fd6277;
	ld.global.nc.v2.f64 	{%fd6280, %fd6281}, [%rd772+32];
	fma.rn.f64 	%fd6282, %fd6279, %fd6270, %fd6280;
	fma.rn.f64 	%fd6283, %fd6282, %fd6270, %fd6281;
	fma.rn.f64 	%fd6284, %fd6283, %fd7214, %fd7214;
	fma.rn.f64 	%fd6285, %fd6283, %fd6270, 0d3FF0000000000000;
	selp.f64 	%fd6286, %fd6285, %fd6284, %p782;
	and.b32  	%r1845, %r2266, 2;
	setp.eq.s32 	%p783, %r1845, 0;
	mov.f64 	%fd6287, 0d0000000000000000;
	sub.f64 	%fd6288, %fd6287, %fd6286;
	selp.f64 	%fd1176, %fd6286, %fd6288, %p783;
	@%p773 bra 	$L__BB3_856;
	mov.f64 	%fd6294, 0d0000000000000000;
	mul.rn.f64 	%fd7216, %fd732, %fd6294;
	mov.b32 	%r2268, 1;
	bra.uni 	$L__BB3_859;
$L__BB3_856:
	mul.f64 	%fd6289, %fd732, 0d3FE45F306DC9C883;
	cvt.rni.s32.f64 	%r2267, %fd6289;
	cvt.rn.f64.s32 	%fd6290, %r2267;
	fma.rn.f64 	%fd6291, %fd6290, 0dBFF921FB54442D18, %fd732;
	fma.rn.f64 	%fd6292, %fd6290, 0dBC91A62633145C00, %fd6291;
	fma.rn.f64 	%fd7216, %fd6290, 0dB97B839A252049C0, %fd6292;
	setp.ltu.f64 	%p784, %fd733, 0d41E0000000000000;
	@%p784 bra 	$L__BB3_858;
	{ // callseq 298, 0
	.param .b64 param0;
	st.param.f64 	[param0], %fd732;
	.param .align 16 .b8 retval0[16];
	call.uni (retval0), 
	__internal_trig_reduction_slowpathd, 
	(
	param0
	);
	ld.param.f64 	%fd7216, [retval0];
	ld.param.b32 	%r2267, [retval0+8];
	} // callseq 298
$L__BB3_858:
	add.s32 	%r2268, %r2267, 1;
$L__BB3_859:
	shl.b32 	%r1848, %r2268, 6;
	cvt.u64.u32 	%rd773, %r1848;
	and.b64  	%rd774, %rd773, 64;
	mov.u64 	%rd775, __cudart_sin_cos_coeffs;
	add.s64 	%rd776, %rd775, %rd774;
	mul.rn.f64 	%fd6295, %fd7216, %fd7216;
	and.b32  	%r1849, %r2268, 1;
	setp.eq.b32 	%p786, %r1849, 1;
	selp.f64 	%fd6296, 0dBDA8FF8320FD8164, 0d3DE5DB65F9785EBA, %p786;
	ld.global.nc.v2.f64 	{%fd6297, %fd6298}, [%rd776];
	fma.rn.f64 	%fd6299, %fd6296, %fd6295, %fd6297;
	fma.rn.f64 	%fd6300, %fd6299, %fd6295, %fd6298;
	ld.global.nc.v2.f64 	{%fd6301, %fd6302}, [%rd776+16];
	fma.rn.f64 	%fd6303, %fd6300, %fd6295, %fd6301;
	fma.rn.f64 	%fd6304, %fd6303, %fd6295, %fd6302;
	ld.global.nc.v2.f64 	{%fd6305, %fd6306}, [%rd776+32];
	fma.rn.f64 	%fd6307, %fd6304, %fd6295, %fd6305;
	fma.rn.f64 	%fd6308, %fd6307, %fd6295, %fd6306;
	fma.rn.f64 	%fd6309, %fd6308, %fd7216, %fd7216;
	fma.rn.f64 	%fd6310, %fd6308, %fd6295, 0d3FF0000000000000;
	selp.f64 	%fd6311, %fd6310, %fd6309, %p786;
	and.b32  	%r1850, %r2268, 2;
	setp.eq.s32 	%p787, %r1850, 0;
	mov.f64 	%fd6312, 0d0000000000000000;
	sub.f64 	%fd6313, %fd6312, %fd6311;
	selp.f64 	%fd6314, %fd6311, %fd6313, %p787;
	fma.rn.f64 	%fd6315, %fd1176, %fd6314, %fd1171;
	mul.f64 	%fd1182, %fd1161, %fd6315;
	@%p767 bra 	$L__BB3_861;
	mov.f64 	%fd6321, 0d0000000000000000;
	mul.rn.f64 	%fd7218, %fd1155, %fd6321;
	mov.b32 	%r2270, 1;
	bra.uni 	$L__BB3_864;
$L__BB3_861:
	mul.f64 	%fd6316, %fd1155, 0d3FE45F306DC9C883;
	cvt.rni.s32.f64 	%r2269, %fd6316;
	cvt.rn.f64.s32 	%fd6317, %r2269;
	fma.rn.f64 	%fd6318, %fd6317, 0dBFF921FB54442D18, %fd1155;
	fma.rn.f64 	%fd6319, %fd6317, 0dBC91A62633145C00, %fd6318;
	fma.rn.f64 	%fd7218, %fd6317, 0dB97B839A252049C0, %fd6319;
	setp.ltu.f64 	%p788, %fd1156, 0d41E0000000000000;
	@%p788 bra 	$L__BB3_863;
	{ // callseq 299, 0
	.param .b64 param0;
	st.param.f64 	[param0], %fd1155;
	.param .align 16 .b8 retval0[16];
	call.uni (retval0), 
	__internal_trig_reduction_slowpathd, 
	(
	param0
	);
	ld.param.f64 	%fd7218, [retval0];
	ld.param.b32 	%r2269, [retval0+8];
	} // callseq 299
$L__BB3_863:
	add.s32 	%r2270, %r2269, 1;
$L__BB3_864:
	shl.b32 	%r1853, %r2270, 6;
	cvt.u64.u32 	%rd777, %r1853;
	and.b64  	%rd778, %rd777, 64;
	add.s64 	%rd780, %rd775, %rd778;
	mul.rn.f64 	%fd6322, %fd7218, %fd7218;
	and.b32  	%r1854, %r2270, 1;
	setp.eq.b32 	%p790, %r1854, 1;
	selp.f64 	%fd6323, 0dBDA8FF8320FD8164, 0d3DE5DB65F9785EBA, %p790;
	ld.global.nc.v2.f64 	{%fd6324, %fd6325}, [%rd780];
	fma.rn.f64 	%fd6326, %fd6323, %fd6322, %fd6324;
	fma.rn.f64 	%fd6327, %fd6326, %fd6322, %fd6325;
	ld.global.nc.v2.f64 	{%fd6328, %fd6329}, [%rd780+16];
	fma.rn.f64 	%fd6330, %fd6327, %fd6322, %fd6328;
	fma.rn.f64 	%fd6331, %fd6330, %fd6322, %fd6329;
	ld.global.nc.v2.f64 	{%fd6332, %fd6333}, [%rd780+32];
	fma.rn.f64 	%fd6334, %fd6331, %fd6322, %fd6332;
	fma.rn.f64 	%fd6335, %fd6334, %fd6322, %fd6333;
	fma.rn.f64 	%fd6336, %fd6335, %fd7218, %fd7218;
	fma.rn.f64 	%fd6337, %fd6335, %fd6322, 0d3FF0000000000000;
	selp.f64 	%fd6338, %fd6337, %fd6336, %p790;
	and.b32  	%r1855, %r2270, 2;
	setp.eq.s32 	%p791, %r1855, 0;
	mov.f64 	%fd6339, 0d0000000000000000;
	sub.f64 	%fd6340, %fd6339, %fd6338;
	selp.f64 	%fd1188, %fd6338, %fd6340, %p791;
	@%p769 bra 	$L__BB3_866;
	mov.f64 	%fd6346, 0d0000000000000000;
	mul.rn.f64 	%fd7219, %fd1117, %fd6346;
	mov.b32 	%r2271, 0;
	bra.uni 	$L__BB3_868;
$L__BB3_866:
	mul.f64 	%fd6341, %fd1117, 0d3FE45F306DC9C883;
	cvt.rni.s32.f64 	%r2271, %fd6341;
	cvt.rn.f64.s32 	%fd6342, %r2271;
	fma.rn.f64 	%fd6343, %fd6342, 0dBFF921FB54442D18, %fd1117;
	fma.rn.f64 	%fd6344, %fd6342, 0dBC91A62633145C00, %fd6343;
	fma.rn.f64 	%fd7219, %fd6342, 0dB97B839A252049C0, %fd6344;
	setp.ltu.f64 	%p792, %fd1118, 0d41E0000000000000;
	@%p792 bra 	$L__BB3_868;
	{ // callseq 300, 0
	.param .b64 param0;
	st.param.f64 	[param0], %fd1117;
	.param .align 16 .b8 retval0[16];
	call.uni (retval0), 
	__internal_trig_reduction_slowpathd, 
	(
	param0
	);
	ld.param.f64 	%fd7219, [retval0];
	ld.param.b32 	%r2271, [retval0+8];
	} // callseq 300
$L__BB3_868:
	setp.neu.f64 	%p793, %fd733, 0d7FF0000000000000;
	shl.b32 	%r1858, %r2271, 6;
	cvt.u64.u32 	%rd781, %r1858;
	and.b64  	%rd782, %rd781, 64;
	mov.u64 	%rd783, __cudart_sin_cos_coeffs;
	add.s64 	%rd784, %rd783, %rd782;
	mul.rn.f64 	%fd6347, %fd7219, %fd7219;
	and.b32  	%r1859, %r2271, 1;
	setp.eq.b32 	%p794, %r1859, 1;
	selp.f64 	%fd6348, 0dBDA8FF8320FD8164, 0d3DE5DB65F9785EBA, %p794;
	ld.global.nc.v2.f64 	{%fd6349, %fd6350}, [%rd784];
	fma.rn.f64 	%fd6351, %fd6348, %fd6347, %fd6349;
	fma.rn.f64 	%fd6352, %fd6351, %fd6347, %fd6350;
	ld.global.nc.v2.f64 	{%fd6353, %fd6354}, [%rd784+16];
	fma.rn.f64 	%fd6355, %fd6352, %fd6347, %fd6353;
	fma.rn.f64 	%fd6356, %fd6355, %fd6347, %fd6354;
	ld.global.nc.v2.f64 	{%fd6357, %fd6358}, [%rd784+32];
	fma.rn.f64 	%fd6359, %fd6356, %fd6347, %fd6357;
	fma.rn.f64 	%fd6360, %fd6359, %fd6347, %fd6358;
	fma.rn.f64 	%fd6361, %fd6360, %fd7219, %fd7219;
	fma.rn.f64 	%fd6362, %fd6360, %fd6347, 0d3FF0000000000000;
	selp.f64 	%fd6363, %fd6362, %fd6361, %p794;
	and.b32  	%r1860, %r2271, 2;
	setp.eq.s32 	%p795, %r1860, 0;
	mov.f64 	%fd6364, 0d0000000000000000;
	sub.f64 	%fd6365, %fd6364, %fd6363;
	selp.f64 	%fd1193, %fd6363, %fd6365, %p795;
	@%p793 bra 	$L__BB3_870;
	mov.f64 	%fd6371, 0d0000000000000000;
	mul.rn.f64 	%fd7221, %fd732, %fd6371;
	mov.b32 	%r2273, 1;
	bra.uni 	$L__BB3_873;
$L__BB3_870:
	mul.f64 	%fd6366, %fd732, 0d3FE45F306DC9C883;
	cvt.rni.s32.f64 	%r2272, %fd6366;
	cvt.rn.f64.s32 	%fd6367, %r2272;
	fma.rn.f64 	%fd6368, %fd6367, 0dBFF921FB54442D18, %fd732;
	fma.rn.f64 	%fd6369, %fd6367, 0dBC91A62633145C00, %fd6368;
	fma.rn.f64 	%fd7221, %fd6367, 0dB97B839A252049C0, %fd6369;
	setp.ltu.f64 	%p796, %fd733, 0d41E0000000000000;
	@%p796 bra 	$L__BB3_872;
	{ // callseq 301, 0
	.param .b64 param0;
	st.param.f64 	[param0], %fd732;
	.param .align 16 .b8 retval0[16];
	call.uni (retval0), 
	__internal_trig_reduction_slowpathd, 
	(
	param0
	);
	ld.param.f64 	%fd7221, [retval0];
	ld.param.b32 	%r2272, [retval0+8];
	} // callseq 301
$L__BB3_872:
	add.s32 	%r2273, %r2272, 1;
$L__BB3_873:
	setp.neu.f64 	%p797, %fd1132, 0d7FF0000000000000;
	shl.b32 	%r1863, %r2273, 6;
	cvt.u64.u32 	%rd785, %r1863;
	and.b64  	%rd786, %rd785, 64;
	mov.u64 	%rd787, __cudart_sin_cos_coeffs;
	add.s64 	%rd788, %rd787, %rd786;
	mul.rn.f64 	%fd6372, %fd7221, %fd7221;
	and.b32  	%r1864, %r2273, 1;
	setp.eq.b32 	%p798, %r1864, 1;
	selp.f64 	%fd6373, 0dBDA8FF8320FD8164, 0d3DE5DB65F9785EBA, %p798;
	ld.global.nc.v2.f64 	{%fd6374, %fd6375}, [%rd788];
	fma.rn.f64 	%fd6376, %fd6373, %fd6372, %fd6374;
	fma.rn.f64 	%fd6377, %fd6376, %fd6372, %fd6375;
	ld.global.nc.v2.f64 	{%fd6378, %fd6379}, [%rd788+16];
	fma.rn.f64 	%fd6380, %fd6377, %fd6372, %fd6378;
	fma.rn.f64 	%fd6381, %fd6380, %fd6372, %fd6379;
	ld.global.nc.v2.f64 	{%fd6382, %fd6383}, [%rd788+32];
	fma.rn.f64 	%fd6384, %fd6381, %fd6372, %fd6382;
	fma.rn.f64 	%fd6385, %fd6384, %fd6372, %fd6383;
	fma.rn.f64 	%fd6386, %fd6385, %fd7221, %fd7221;
	fma.rn.f64 	%fd6387, %fd6385, %fd6372, 0d3FF0000000000000;
	selp.f64 	%fd6388, %fd6387, %fd6386, %p798;
	and.b32  	%r1865, %r2273, 2;
	setp.eq.s32 	%p799, %r1865, 0;
	mov.f64 	%fd6389, 0d0000000000000000;
	sub.f64 	%fd6390, %fd6389, %fd6388;
	selp.f64 	%fd6391, %fd6388, %fd6390, %p799;
	mul.f64 	%fd1199, %fd1193, %fd6391;
	@%p797 bra 	$L__BB3_875;
	mov.f64 	%fd6397, 0d0000000000000000;
	mul.rn.f64 	%fd7222, %fd1131, %fd6397;
	mov.b32 	%r2274, 0;
	bra.uni 	$L__BB3_877;
$L__BB3_875:
	mul.f64 	%fd6392, %fd1131, 0d3FE45F306DC9C883;
	cvt.rni.s32.f64 	%r2274, %fd6392;
	cvt.rn.f64.s32 	%fd6393, %r2274;
	fma.rn.f64 	%fd6394, %fd6393, 0dBFF921FB54442D18, %fd1131;
	fma.rn.f64 	%fd6395, %fd6393, 0dBC91A62633145C00, %fd6394;
	fma.rn.f64 	%fd7222, %fd6393, 0dB97B839A252049C0, %fd6395;
	setp.ltu.f64 	%p800, %fd1132, 0d41E0000000000000;
	@%p800 bra 	$L__BB3_877;
	{ // callseq 302, 0
	.param .b64 param0;
	st.param.f64 	[param0], %fd1131;
	.param .align 16 .b8 retval0[16];
	call.uni (retval0), 
	__internal_trig_reduction_slowpathd, 
	(
	param0
	);
	ld.param.f64 	%fd7222, [retval0];
	ld.param.b32 	%r2274, [retval0+8];
	} // callseq 302
$L__BB3_877:
	shl.b32 	%r1868, %r2274, 6;
	cvt.u64.u32 	%rd789, %r1868;
	and.b64  	%rd790, %rd789, 64;
	mov.u64 	%rd791, __cudart_sin_cos_coeffs;
	add.s64 	%rd792, %rd791, %rd790;
	mul.rn.f64 	%fd6398, %fd7222, %fd7222;
	and.b32  	%r1869, %r2274, 1;
	setp.eq.b32 	%p802, %r1869, 1;
	selp.f64 	%fd6399, 0dBDA8FF8320FD8164, 0d3DE5DB65F9785EBA, %p802;
	ld.global.nc.v2.f64 	{%fd6400, %fd6401}, [%rd792];
	fma.rn.f64 	%fd6402, %fd6399, %fd6398, %fd6400;
	fma.rn.f64 	%fd6403, %fd6402, %fd6398, %fd6401;
	ld.global.nc.v2.f64 	{%fd6404, %fd6405}, [%rd792+16];
	fma.rn.f64 	%fd6406, %fd6403, %fd6398, %fd6404;
	fma.rn.f64 	%fd6407, %fd6406, %fd6398, %fd6405;
	ld.global.nc.v2.f64 	{%fd6408, %fd6409}, [%rd792+32];
	fma.rn.f64 	%fd6410, %fd6407, %fd6398, %fd6408;
	fma.rn.f64 	%fd6411, %fd6410, %fd6398, %fd6409;
	fma.rn.f64 	%fd6412, %fd6411, %fd7222, %fd7222;
	fma.rn.f64 	%fd6413, %fd6411, %fd6398, 0d3FF0000000000000;
	selp.f64 	%fd6414, %fd6413, %fd6412, %p802;
	and.b32  	%r1870, %r2274, 2;
	setp.eq.s32 	%p803, %r1870, 0;
	mov.f64 	%fd6415, 0d0000000000000000;
	sub.f64 	%fd6416, %fd6415, %fd6414;
	selp.f64 	%fd1204, %fd6414, %fd6416, %p803;
	@%p793 bra 	$L__BB3_879;
	mov.f64 	%fd6422, 0d0000000000000000;
	mul.rn.f64 	%fd7223, %fd732, %fd6422;
	mov.b32 	%r2275, 0;
	bra.uni 	$L__BB3_881;
$L__BB3_879:
	mul.f64 	%fd6417, %fd732, 0d3FE45F306DC9C883;
	cvt.rni.s32.f64 	%r2275, %fd6417;
	cvt.rn.f64.s32 	%fd6418, %r2275;
	fma.rn.f64 	%fd6419, %fd6418, 0dBFF921FB54442D18, %fd732;
	fma.rn.f64 	%fd6420, %fd6418, 0dBC91A62633145C00, %fd6419;
	fma.rn.f64 	%fd7223, %fd6418, 0dB97B839A252049C0, %fd6420;
	setp.ltu.f64 	%p804, %fd733, 0d41E0000000000000;
	@%p804 bra 	$L__BB3_881;
	{ // callseq 303, 0
	.param .b64 param0;
	st.param.f64 	[param0], %fd732;
	.param .align 16 .b8 retval0[16];
	call.uni (retval0), 
	__internal_trig_reduction_slowpathd, 
	(
	param0
	);
	ld.param.f64 	%fd7223, [retval0];
	ld.param.b32 	%r2275, [retval0+8];
	} // callseq 303
$L__BB3_881:
	setp.neu.f64 	%p805, %fd1110, 0d7FF0000000000000;
	shl.b32 	%r1873, %r2275, 6;
	cvt.u64.u32 	%rd793, %r1873;
	and.b64  	%rd794, %rd793, 64;
	mov.u64 	%rd795, __cudart_sin_cos_coeffs;
	add.s64 	%rd796, %rd795, %rd794;
	mul.rn.f64 	%fd6423, %fd7223, %fd7223;
	and.b32  	%r1874, %r2275, 1;
	setp.eq.b32 	%p806, %r1874, 1;
	selp.f64 	%fd6424, 0dBDA8FF8320FD8164, 0d3DE5DB65F9785EBA, %p806;
	ld.global.nc.v2.f64 	{%fd6425, %fd6426}, [%rd796];
	fma.rn.f64 	%fd6427, %fd6424, %fd6423, %fd6425;
	fma.rn.f64 	%fd6428, %fd6427, %fd6423, %fd6426;
	ld.global.nc.v2.f64 	{%fd6429, %fd6430}, [%rd796+16];
	fma.rn.f64 	%fd6431, %fd6428, %fd6423, %fd6429;
	fma.rn.f64 	%fd6432, %fd6431, %fd6423, %fd6430;
	ld.global.nc.v2.f64 	{%fd6433, %fd6434}, [%rd796+32];
	fma.rn.f64 	%fd6435, %fd6432, %fd6423, %fd6433;
	fma.rn.f64 	%fd6436, %fd6435, %fd6423, %fd6434;
	fma.rn.f64 	%fd6437, %fd6436, %fd7223, %fd7223;
	fma.rn.f64 	%fd6438, %fd6436, %fd6423, 0d3FF0000000000000;
	selp.f64 	%fd6439, %fd6438, %fd6437, %p806;
	and.b32  	%r1875, %r2275, 2;
	setp.eq.s32 	%p807, %r1875, 0;
	mov.f64 	%fd6440, 0d0000000000000000;
	sub.f64 	%fd6441, %fd6440, %fd6439;
	selp.f64 	%fd6442, %fd6439, %fd6441, %p807;
	mul.f64 	%fd6443, %fd1204, %fd6442;
	sub.f64 	%fd6444, %fd1199, %fd6443;
	mul.f64 	%fd6445, %fd1188, %fd6444;
	mul.f64 	%fd6446, %fd1071, %fd6445;
	fma.rn.f64 	%fd1209, %fd1071, %fd1182, %fd6446;
	@%p805 bra 	$L__BB3_883;
	mov.f64 	%fd6452, 0d0000000000000000;
	mul.rn.f64 	%fd7225, %fd1109, %fd6452;
	mov.b32 	%r2277, 1;
	bra.uni 	$L__BB3_886;
$L__BB3_883:
	mul.f64 	%fd6447, %fd1109, 0d3FE45F306DC9C883;
	cvt.rni.s32.f64 	%r2276, %fd6447;
	cvt.rn.f64.s32 	%fd6448, %r2276;
	fma.rn.f64 	%fd6449, %fd6448, 0dBFF921FB54442D18, %fd1109;
	fma.rn.f64 	%fd6450, %fd6448, 0dBC91A62633145C00, %fd6449;
	fma.rn.f64 	%fd7225, %fd6448, 0dB97B839A252049C0, %fd6450;
	setp.ltu.f64 	%p808, %fd1110, 0d41E0000000000000;
	@%p808 bra 	$L__BB3_885;
	{ // callseq 304, 0
	.param .b64 param0;
	st.param.f64 	[param0], %fd1109;
	.param .align 16 .b8 retval0[16];
	call.uni (retval0), 
	__internal_trig_reduction_slowpathd, 
	(
	param0
	);
	ld.param.f64 	%fd7225, [retval0];
	ld.param.b32 	%r2276, [retval0+8];
	} // callseq 304
$L__BB3_885:
	add.s32 	%r2277, %r2276, 1;
$L__BB3_886:
	setp.neu.f64 	%p809, %fd1156, 0d7FF0000000000000;
	shl.b32 	%r1878, %r2277, 6;
	cvt.u64.u32 	%rd797, %r1878;
	and.b64  	%rd798, %rd797, 64;
	add.s64 	%rd800, %rd795, %rd798;
	mul.rn.f64 	%fd6453, %fd7225, %fd7225;
	and.b32  	%r1879, %r2277, 1;
	setp.eq.b32 	%p810, %r1879, 1;
	selp.f64 	%fd6454, 0dBDA8FF8320FD8164, 0d3DE5DB65F9785EBA, %p810;
	ld.global.nc.v2.f64 	{%fd6455, %fd6456}, [%rd800];
	fma.rn.f64 	%fd6457, %fd6454, %fd6453, %fd6455;
	fma.rn.f64 	%fd6458, %fd6457, %fd6453, %fd6456;
	ld.global.nc.v2.f64 	{%fd6459, %fd6460}, [%rd800+16];
	fma.rn.f64 	%fd6461, %fd6458, %fd6453, %fd6459;
	fma.rn.f64 	%fd6462, %fd6461, %fd6453, %fd6460;
	ld.global.nc.v2.f64 	{%fd6463, %fd6464}, [%rd800+32];
	fma.rn.f64 	%fd6465, %fd6462, %fd6453, %fd6463;
	fma.rn.f64 	%fd6466, %fd6465, %fd6453, %fd6464;
	fma.rn.f64 	%fd6467, %fd6466, %fd7225, %fd7225;
	fma.rn.f64 	%fd6468, %fd6466, %fd6453, 0d3FF0000000000000;
	selp.f64 	%fd6469, %fd6468, %fd6467, %p810;
	and.b32  	%r1880, %r2277, 2;
	setp.eq.s32 	%p811, %r1880, 0;
	mov.f64 	%fd6470, 0d0000000000000000;
	sub.f64 	%fd6471, %fd6470, %fd6469;
	selp.f64 	%fd1215, %fd6469, %fd6471, %p811;
	@%p809 bra 	$L__BB3_888;
	mov.f64 	%fd6477, 0d0000000000000000;
	mul.rn.f64 	%fd7227, %fd1155, %fd6477;
	mov.b32 	%r2279, 1;
	bra.uni 	$L__BB3_891;
$L__BB3_888:
	mul.f64 	%fd6472, %fd1155, 0d3FE45F306DC9C883;
	cvt.rni.s32.f64 	%r2278, %fd6472;
	cvt.rn.f64.s32 	%fd6473, %r2278;
	fma.rn.f64 	%fd6474, %fd6473, 0dBFF921FB54442D18, %fd1155;
	fma.rn.f64 	%fd6475, %fd6473, 0dBC91A62633145C00, %fd6474;
	fma.rn.f64 	%fd7227, %fd6473, 0dB97B839A252049C0, %fd6475;
	setp.ltu.f64 	%p812, %fd1156, 0d41E0000000000000;
	@%p812 bra 	$L__BB3_890;
	{ // callseq 305, 0
	.param .b64 param0;
	st.param.f64 	[param0], %fd1155;
	.param .align 16 .b8 retval0[16];
	call.uni (retval0), 
	__internal_trig_reduction_slowpathd, 
	(
	param0
	);
	ld.param.f64 	%fd7227, [retval0];
	ld.param.b32 	%r2278, [retval0+8];
	} // callseq 305
$L__BB3_890:
	add.s32 	%r2279, %r2278, 1;
$L__BB3_891:
	setp.neu.f64 	%p813, %fd1118, 0d7FF0000000000000;
	shl.b32 	%r1883, %r2279, 6;
	cvt.u64.u32 	%rd801, %r1883;
	and.b64  	%rd802, %rd801, 64;
	add.s64 	%rd804, %rd795, %rd802;
	mul.rn.f64 	%fd6478, %fd7227, %fd7227;
	and.b32  	%r1884, %r2279, 1;
	setp.eq.b32 	%p814, %r1884, 1;
	selp.f64 	%fd6479, 0dBDA8FF8320FD8164, 0d3DE5DB65F9785EBA, %p814;
	ld.global.nc.v2.f64 	{%fd6480, %fd6481}, [%rd804];
	fma.rn.f64 	%fd6482, %fd6479, %fd6478, %fd6480;
	fma.rn.f64 	%fd6483, %fd6482, %fd6478, %fd6481;
	ld.global.nc.v2.f64 	{%fd6484, %fd6485}, [%rd804+16];
	fma.rn.f64 	%fd6486, %fd6483, %fd6478, %fd6484;
	fma.rn.f64 	%fd6487, %fd6486, %fd6478, %fd6485;
	ld.global.nc.v2.f64 	{%fd6488, %fd6489}, [%rd804+32];
	fma.rn.f64 	%fd6490, %fd6487, %fd6478, %fd6488;
	fma.rn.f64 	%fd6491, %fd6490, %fd6478, %fd6489;
	fma.rn.f64 	%fd6492, %fd6491, %fd7227, %fd7227;
	fma.rn.f64 	%fd6493, %fd6491, %fd6478, 0d3FF0000000000000;
	selp.f64 	%fd6494, %fd6493, %fd6492, %p814;
	and.b32  	%r1885, %r2279, 2;
	setp.eq.s32 	%p815, %r1885, 0;
	mov.f64 	%fd6495, 0d0000000000000000;
	sub.f64 	%fd6496, %fd6495, %fd6494;
	selp.f64 	%fd6497, %fd6494, %fd6496, %p815;
	mul.f64 	%fd1221, %fd1215, %fd6497;
	@%p813 bra 	$L__BB3_893;
	mov.f64 	%fd6503, 0d0000000000000000;
	mul.rn.f64 	%fd7228, %fd1117, %fd6503;
	mov.b32 	%r2280, 0;
	bra.uni 	$L__BB3_895;
$L__BB3_893:
	mul.f64 	%fd6498, %fd1117, 0d3FE45F306DC9C883;
	cvt.rni.s32.f64 	%r2280, %fd6498;
	cvt.rn.f64.s32 	%fd6499, %r2280;
	fma.rn.f64 	%fd6500, %fd6499, 0dBFF921FB54442D18, %fd1117;
	fma.rn.f64 	%fd6501, %fd6499, 0dBC91A62633145C00, %fd6500;
	fma.rn.f64 	%fd7228, %fd6499, 0dB97B839A252049C0, %fd6501;
	setp.ltu.f64 	%p816, %fd1118, 0d41E0000000000000;
	@%p816 bra 	$L__BB3_895;
	{ // callseq 306, 0
	.param .b64 param0;
	st.param.f64 	[param0], %fd1117;
	.param .align 16 .b8 retval0[16];
	call.uni (retval0), 
	__internal_trig_reduction_slowpathd, 
	(
	param0
	);
	ld.param.f64 	%fd7228, [retval0];
	ld.param.b32 	%r2280, [retval0+8];
	} // callseq 306
$L__BB3_895:
	shl.b32 	%r1888, %r2280, 6;
	cvt.u64.u32 	%rd805, %r1888;
	and.b64  	%rd806, %rd805, 64;
	add.s64 	%rd808, %rd795, %rd806;
	mul.rn.f64 	%fd6504, %fd7228, %fd7228;
	and.b32  	%r1889, %r2280, 1;
	setp.eq.b32 	%p818, %r1889, 1;
	selp.f64 	%fd6505, 0dBDA8FF8320FD8164, 0d3DE5DB65F9785EBA, %p818;
	ld.global.nc.v2.f64 	{%fd6506, %fd6507}, [%rd808];
	fma.rn.f64 	%fd6508, %fd6505, %fd6504, %fd6506;
	fma.rn.f64 	%fd6509, %fd6508, %fd6504, %fd6507;
	ld.global.nc.v2.f64 	{%fd6510, %fd6511}, [%rd808+16];
	fma.rn.f64 	%fd6512, %fd6509, %fd6504, %fd6510;
	fma.rn.f64 	%fd6513, %fd6512, %fd6504, %fd6511;
	ld.global.nc.v2.f64 	{%fd6514, %fd6515}, [%rd808+32];
	fma.rn.f64 	%fd6516, %fd6513, %fd6504, %fd6514;
	fma.rn.f64 	%fd6517, %fd6516, %fd6504, %fd6515;
	fma.rn.f64 	%fd6518, %fd6517, %fd7228, %fd7228;
	fma.rn.f64 	%fd6519, %fd6517, %fd6504, 0d3FF0000000000000;
	selp.f64 	%fd6520, %fd6519, %fd6518, %p818;
	and.b32  	%r1890, %r2280, 2;
	setp.eq.s32 	%p819, %r1890, 0;
	mov.f64 	%fd6521, 0d0000000000000000;
	sub.f64 	%fd6522, %fd6521, %fd6520;
	selp.f64 	%fd1226, %fd6520, %fd6522, %p819;
	@%p793 bra 	$L__BB3_897;
	mov.f64 	%fd6528, 0d0000000000000000;
	mul.rn.f64 	%fd7229, %fd732, %fd6528;
	mov.b32 	%r2281, 0;
	bra.uni 	$L__BB3_899;
$L__BB3_897:
	mul.f64 	%fd6523, %fd732, 0d3FE45F306DC9C883;
	cvt.rni.s32.f64 	%r2281, %fd6523;
	cvt.rn.f64.s32 	%fd6524, %r2281;
	fma.rn.f64 	%fd6525, %fd6524, 0dBFF921FB54442D18, %fd732;
	fma.rn.f64 	%fd6526, %fd6524, 0dBC91A62633145C00, %fd6525;
	fma.rn.f64 	%fd7229, %fd6524, 0dB97B839A252049C0, %fd6526;
	setp.ltu.f64 	%p820, %fd733, 0d41E0000000000000;
	@%p820 bra 	$L__BB3_899;
	{ // callseq 307, 0
	.param .b64 param0;
	st.param.f64 	[param0], %fd732;
	.param .align 16 .b8 retval0[16];
	call.uni (retval0), 
	__internal_trig_reduction_slowpathd, 
	(
	param0
	);
	ld.param.f64 	%fd7229, [retval0];
	ld.param.b32 	%r2281, [retval0+8];
	} // callseq 307
$L__BB3_899:
	shl.b32 	%r1893, %r2281, 6;
	cvt.u64.u32 	%rd809, %r1893;
	and.b64  	%rd810, %rd809, 64;
	add.s64 	%rd812, %rd795, %rd810;
	mul.rn.f64 	%fd6529, %fd7229, %fd7229;
	and.b32  	%r1894, %r2281, 1;
	setp.eq.b32 	%p822, %r1894, 1;
	selp.f64 	%fd6530, 0dBDA8FF8320FD8164, 0d3DE5DB65F9785EBA, %p822;
	ld.global.nc.v2.f64 	{%fd6531, %fd6532}, [%rd812];
	fma.rn.f64 	%fd6533, %fd6530, %fd6529, %fd6531;
	fma.rn.f64 	%fd6534, %fd6533, %fd6529, %fd6532;
	ld.global.nc.v2.f64 	{%fd6535, %fd6536}, [%rd812+16];
	fma.rn.f64 	%fd6537, %fd6534, %fd6529, %fd6535;
	fma.rn.f64 	%fd6538, %fd6537, %fd6529, %fd6536;
	ld.global.nc.v2.f64 	{%fd6539, %fd6540}, [%rd812+32];
	fma.rn.f64 	%fd6541, %fd6538, %fd6529, %fd6539;
	fma.rn.f64 	%fd6542, %fd6541, %fd6529, %fd6540;
	fma.rn.f64 	%fd6543, %fd6542, %fd7229, %fd7229;
	fma.rn.f64 	%fd6544, %fd6542, %fd6529, 0d3FF0000000000000;
	selp.f64 	%fd6545, %fd6544, %fd6543, %p822;
	and.b32  	%r1895, %r2281, 2;
	setp.eq.s32 	%p823, %r1895, 0;
	mov.f64 	%fd6546, 0d0000000000000000;
	sub.f64 	%fd6547, %fd6546, %fd6545;
	selp.f64 	%fd6548, %fd6545, %fd6547, %p823;
	mul.f64 	%fd1231, %fd1226, %fd6548;
	@%p797 bra 	$L__BB3_901;
	mov.f64 	%fd6554, 0d0000000000000000;
	mul.rn.f64 	%fd7230, %fd1131, %fd6554;
	mov.b32 	%r2282, 0;
	bra.uni 	$L__BB3_903;
$L__BB3_901:
	mul.f64 	%fd6549, %fd1131, 0d3FE45F306DC9C883;
	cvt.rni.s32.f64 	%r2282, %fd6549;
	cvt.rn.f64.s32 	%fd6550, %r2282;
	fma.rn.f64 	%fd6551, %fd6550, 0dBFF921FB54442D18, %fd1131;
	fma.rn.f64 	%fd6552, %fd6550, 0dBC91A62633145C00, %fd6551;
	fma.rn.f64 	%fd7230, %fd6550, 0dB97B839A252049C0, %fd6552;
	setp.ltu.f64 	%p824, %fd1132, 0d41E0000000000000;
	@%p824 bra 	$L__BB3_903;
	{ // callseq 308, 0
	.param .b64 param0;
	st.param.f64 	[param0], %fd1131;
	.param .align 16 .b8 retval0[16];
	call.uni (retval0), 
	__internal_trig_reduction_slowpathd, 
	(
	param0
	);
	ld.param.f64 	%fd7230, [retval0];
	ld.param.b32 	%r2282, [retval0+8];
	} // callseq 308
$L__BB3_903:
	shl.b32 	%r1898, %r2282, 6;
	cvt.u64.u32 	%rd813, %r1898;
	and.b64  	%rd814, %rd813, 64;
	add.s64 	%rd816, %rd795, %rd814;
	mul.rn.f64 	%fd6555, %fd7230, %fd7230;
	and.b32  	%r1899, %r2282, 1;
	setp.eq.b32 	%p826, %r1899, 1;
	selp.f64 	%fd6556, 0dBDA8FF8320FD8164, 0d3DE5DB65F9785EBA, %p826;
	ld.global.nc.v2.f64 	{%fd6557, %fd6558}, [%rd816];
	fma.rn.f64 	%fd6559, %fd6556, %fd6555, %fd6557;
	fma.rn.f64 	%fd6560, %fd6559, %fd6555, %fd6558;
	ld.global.nc.v2.f64 	{%fd6561, %fd6562}, [%rd816+16];
	fma.rn.f64 	%fd6563, %fd6560, %fd6555, %fd6561;
	fma.rn.f64 	%fd6564, %fd6563, %fd6555, %fd6562;
	ld.global.nc.v2.f64 	{%fd6565, %fd6566}, [%rd816+32];
	fma.rn.f64 	%fd6567, %fd6564, %fd6555, %fd6565;
	fma.rn.f64 	%fd6568, %fd6567, %fd6555, %fd6566;
	fma.rn.f64 	%fd6569, %fd6568, %fd7230, %fd7230;
	fma.rn.f64 	%fd6570, %fd6568, %fd6555, 0d3FF0000000000000;
	selp.f64 	%fd6571, %fd6570, %fd6569, %p826;
	and.b32  	%r1900, %r2282, 2;
	setp.eq.s32 	%p827, %r1900, 0;
	mov.f64 	%fd6572, 0d0000000000000000;
	sub.f64 	%fd6573, %fd6572, %fd6571;
	selp.f64 	%fd1236, %fd6571, %fd6573, %p827;
	@%p793 bra 	$L__BB3_905;
	mov.f64 	%fd6579, 0d0000000000000000;
	mul.rn.f64 	%fd7232, %fd732, %fd6579;
	mov.b32 	%r2284, 1;
	bra.uni 	$L__BB3_908;
$L__BB3_905:
	mul.f64 	%fd6574, %fd732, 0d3FE45F306DC9C883;
	cvt.rni.s32.f64 	%r2283, %fd6574;
	cvt.rn.f64.s32 	%fd6575, %r2283;
	fma.rn.f64 	%fd6576, %fd6575, 0dBFF921FB54442D18, %fd732;
	fma.rn.f64 	%fd6577, %fd6575, 0dBC91A62633145C00, %fd6576;
	fma.rn.f64 	%fd7232, %fd6575, 0dB97B839A252049C0, %fd6577;
	setp.ltu.f64 	%p828, %fd733, 0d41E0000000000000;
	@%p828 bra 	$L__BB3_907;
	{ // callseq 309, 0
	.param .b64 param0;
	st.param.f64 	[param0], %fd732;
	.param .align 16 .b8 retval0[16];
	call.uni (retval0), 
	__internal_trig_reduction_slowpathd, 
	(
	param0
	);
	ld.param.f64 	%fd7232, [retval0];
	ld.param.b32 	%r2283, [retval0+8];
	} // callseq 309
$L__BB3_907:
	add.s32 	%r2284, %r2283, 1;
$L__BB3_908:
	shl.b32 	%r1903, %r2284, 6;
	cvt.u64.u32 	%rd817, %r1903;
	and.b64  	%rd818, %rd817, 64;
	add.s64 	%rd820, %rd795, %rd818;
	mul.rn.f64 	%fd6580, %fd7232, %fd7232;
	and.b32  	%r1904, %r2284, 1;
	setp.eq.b32 	%p830, %r1904, 1;
	selp.f64 	%fd6581, 0dBDA8FF8320FD8164, 0d3DE5DB65F9785EBA, %p830;
	ld.global.nc.v2.f64 	{%fd6582, %fd6583}, [%rd820];
	fma.rn.f64 	%fd6584, %fd6581, %fd6580, %fd6582;
	fma.rn.f64 	%fd6585, %fd6584, %fd6580, %fd6583;
	ld.global.nc.v2.f64 	{%fd6586, %fd6587}, [%rd820+16];
	fma.rn.f64 	%fd6588, %fd6585, %fd6580, %fd6586;
	fma.rn.f64 	%fd6589, %fd6588, %fd6580, %fd6587;
	ld.global.nc.v2.f64 	{%fd6590, %fd6591}, [%rd820+32];
	fma.rn.f64 	%fd6592, %fd6589, %fd6580, %fd6590;
	fma.rn.f64 	%fd6593, %fd6592, %fd6580, %fd6591;
	fma.rn.f64 	%fd6594, %fd6593, %fd7232, %fd7232;
	fma.rn.f64 	%fd6595, %fd6593, %fd6580, 0d3FF0000000000000;
	selp.f64 	%fd6596, %fd6595, %fd6594, %p830;
	and.b32  	%r1905, %r2284, 2;
	setp.eq.s32 	%p831, %r1905, 0;
	mov.f64 	%fd6597, 0d0000000000000000;
	sub.f64 	%fd6598, %fd6597, %fd6596;
	selp.f64 	%fd6599, %fd6596, %fd6598, %p831;
	fma.rn.f64 	%fd6600, %fd1236, %fd6599, %fd1231;
	mul.f64 	%fd6601, %fd1221, %fd6600;
	fma.rn.f64 	%fd1242, %fd1072, %fd6601, %fd1209;
	@%p809 bra 	$L__BB3_910;
	mov.f64 	%fd6607, 0d0000000000000000;
	mul.rn.f64 	%fd7233, %fd1155, %fd6607;
	mov.b32 	%r2285, 0;
	bra.uni 	$L__BB3_912;
$L__BB3_910:
	mul.f64 	%fd6602, %fd1155, 0d3FE45F306DC9C883;
	cvt.rni.s32.f64 	%r2285, %fd6602;
	cvt.rn.f64.s32 	%fd6603, %r2285;
	fma.rn.f64 	%fd6604, %fd6603, 0dBFF921FB54442D18, %fd1155;
	fma.rn.f64 	%fd6605, %fd6603, 0dBC91A62633145C00, %fd6604;
	fma.rn.f64 	%fd7233, %fd6603, 0dB97B839A252049C0, %fd6605;
	setp.ltu.f64 	%p832, %fd1156, 0d41E0000000000000;
	@%p832 bra 	$L__BB3_912;
	{ // callseq 310, 0
	.param .b64 param0;
	st.param.f64 	[param0], %fd1155;
	.param .align 16 .b8 retval0[16];
	call.uni (retval0), 
	__internal_trig_reduction_slowpathd, 
	(
	param0
	);
	ld.param.f64 	%fd7233, [retval0];
	ld.param.b32 	%r2285, [retval0+8];
	} // callseq 310
$L__BB3_912:
	setp.neu.f64 	%p833, %fd1118, 0d7FF0000000000000;
	shl.b32 	%r1908, %r2285, 6;
	cvt.u64.u32 	%rd821, %r1908;
	and.b64  	%rd822, %rd821, 64;
	add.s64 	%rd824, %rd795, %rd822;
	mul.rn.f64 	%fd6608, %fd7233, %fd7233;
	and.b32  	%r1909, %r2285, 1;
	setp.eq.b32 	%p834, %r1909, 1;
	selp.f64 	%fd6609, 0dBDA8FF8320FD8164, 0d3DE5DB65F9785EBA, %p834;
	ld.global.nc.v2.f64 	{%fd6610, %fd6611}, [%rd824];
	fma.rn.f64 	%fd6612, %fd6609, %fd6608, %fd6610;
	fma.rn.f64 	%fd6613, %fd6612, %fd6608, %fd6611;
	ld.global.nc.v2.f64 	{%fd6614, %fd6615}, [%rd824+16];
	fma.rn.f64 	%fd6616, %fd6613, %fd6608, %fd6614;
	fma.rn.f64 	%fd6617, %fd6616, %fd6608, %fd6615;
	ld.global.nc.v2.f64 	{%fd6618, %fd6619}, [%rd824+32];
	fma.rn.f64 	%fd6620, %fd6617, %fd6608, %fd6618;
	fma.rn.f64 	%fd6621, %fd6620, %fd6608, %fd6619;
	fma.rn.f64 	%fd6622, %fd6621, %fd7233, %fd7233;
	fma.rn.f64 	%fd6623, %fd6621, %fd6608, 0d3FF0000000000000;
	selp.f64 	%fd6624, %fd6623, %fd6622, %p834;
	and.b32  	%r1910, %r2285, 2;
	setp.eq.s32 	%p835, %r1910, 0;
	mov.f64 	%fd6625, 0d0000000000000000;
	sub.f64 	%fd6626, %fd6625, %fd6624;
	selp.f64 	%fd1247, %fd6624, %fd6626, %p835;
	@%p833 bra 	$L__BB3_914;
	mov.f64 	%fd6632, 0d0000000000000000;
	mul.rn.f64 	%fd7234, %fd1117, %fd6632;
	mov.b32 	%r2286, 0;
	bra.uni 	$L__BB3_916;
$L__BB3_914:
	mul.f64 	%fd6627, %fd1117, 0d3FE45F306DC9C883;
	cvt.rni.s32.f64 	%r2286, %fd6627;
	cvt.rn.f64.s32 	%fd6628, %r2286;
	fma.rn.f64 	%fd6629, %fd6628, 0dBFF921FB54442D18, %fd1117;
	fma.rn.f64 	%fd6630, %fd6628, 0dBC91A62633145C00, %fd6629;
	fma.rn.f64 	%fd7234, %fd6628, 0dB97B839A252049C0, %fd6630;
	setp.ltu.f64 	%p836, %fd1118, 0d41E0000000000000;
	@%p836 bra 	$L__BB3_916;
	{ // callseq 311, 0
	.param .b64 param0;
	st.param.f64 	[param0], %fd1117;
	.param .align 16 .b8 retval0[16];
	call.uni (retval0), 
	__internal_trig_reduction_slowpathd, 
	(
	param0
	);
	ld.param.f64 	%fd7234, [retval0];
	ld.param.b32 	%r2286, [retval0+8];
	} // callseq 311
$L__BB3_916:
	setp.neu.f64 	%p837, %fd733, 0d7FF0000000000000;
	shl.b32 	%r1913, %r2286, 6;
	cvt.u64.u32 	%rd825, %r1913;
	and.b64  	%rd826, %rd825, 64;
	add.s64 	%rd828, %rd795, %rd826;
	mul.rn.f64 	%fd6633, %fd7234, %fd7234;
	and.b32  	%r1914, %r2286, 1;
	setp.eq.b32 	%p838, %r1914, 1;
	selp.f64 	%fd6634, 0dBDA8FF8320FD8164, 0d3DE5DB65F9785EBA, %p838;
	ld.global.nc.v2.f64 	{%fd6635, %fd6636}, [%rd828];
	fma.rn.f64 	%fd6637, %fd6634, %fd6633, %fd6635;
	fma.rn.f64 	%fd6638, %fd6637, %fd6633, %fd6636;
	ld.global.nc.v2.f64 	{%fd6639, %fd6640}, [%rd828+16];
	fma.rn.f64 	%fd6641, %fd6638, %fd6633, %fd6639;
	fma.rn.f64 	%fd6642, %fd6641, %fd6633, %fd6640;
	ld.global.nc.v2.f64 	{%fd6643, %fd6644}, [%rd828+32];
	fma.rn.f64 	%fd6645, %fd6642, %fd6633, %fd6643;
	fma.rn.f64 	%fd6646, %fd6645, %fd6633, %fd6644;
	fma.rn.f64 	%fd6647, %fd6646, %fd7234, %fd7234;
	fma.rn.f64 	%fd6648, %fd6646, %fd6633, 0d3FF0000000000000;
	selp.f64 	%fd6649, %fd6648, %fd6647, %p838;
	and.b32  	%r1915, %r2286, 2;
	setp.eq.s32 	%p839, %r1915, 0;
	mov.f64 	%fd6650, 0d0000000000000000;
	sub.f64 	%fd6651, %fd6650, %fd6649;
	selp.f64 	%fd1252, %fd6649, %fd6651, %p839;
	@%p837 bra 	$L__BB3_918;
	mov.f64 	%fd6657, 0d0000000000000000;
	mul.rn.f64 	%fd7236, %fd732, %fd6657;
	mov.b32 	%r2288, 1;
	bra.uni 	$L__BB3_921;
$L__BB3_918:
	mul.f64 	%fd6652, %fd732, 0d3FE45F306DC9C883;
	cvt.rni.s32.f64 	%r2287, %fd6652;
	cvt.rn.f64.s32 	%fd6653, %r2287;
	fma.rn.f64 	%fd6654, %fd6653, 0dBFF921FB54442D18, %fd732;
	fma.rn.f64 	%fd6655, %fd6653, 0dBC91A62633145C00, %fd6654;
	fma.rn.f64 	%fd7236, %fd6653, 0dB97B839A252049C0, %fd6655;
	setp.ltu.f64 	%p840, %fd733, 0d41E0000000000000;
	@%p840 bra 	$L__BB3_920;
	{ // callseq 312, 0
	.param .b64 param0;
	st.param.f64 	[param0], %fd732;
	.param .align 16 .b8 retval0[16];
	call.uni (retval0), 
	__internal_trig_reduction_slowpathd, 
	(
	param0
	);
	ld.param.f64 	%fd7236, [retval0];
	ld.param.b32 	%r2287, [retval0+8];
	} // callseq 312
$L__BB3_920:
	add.s32 	%r2288, %r2287, 1;
$L__BB3_921:
	setp.neu.f64 	%p841, %fd1132, 0d7FF0000000000000;
	shl.b32 	%r1918, %r2288, 6;
	cvt.u64.u32 	%rd829, %r1918;
	and.b64  	%rd830, %rd829, 64;
	add.s64 	%rd832, %rd795, %rd830;
	mul.rn.f64 	%fd6658, %fd7236, %fd7236;
	and.b32  	%r1919, %r2288, 1;
	setp.eq.b32 	%p842, %r1919, 1;
	selp.f64 	%fd6659, 0dBDA8FF8320FD8164, 0d3DE5DB65F9785EBA, %p842;
	ld.global.nc.v2.f64 	{%fd6660, %fd6661}, [%rd832];
	fma.rn.f64 	%fd6662, %fd6659, %fd6658, %fd6660;
	fma.rn.f64 	%fd6663, %fd6662, %fd6658, %fd6661;
	ld.global.nc.v2.f64 	{%fd6664, %fd6665}, [%rd832+16];
	fma.rn.f64 	%fd6666, %fd6663, %fd6658, %fd6664;
	fma.rn.f64 	%fd6667, %fd6666, %fd6658, %fd6665;
	ld.global.nc.v2.f64 	{%fd6668, %fd6669}, [%rd832+32];
	fma.rn.f64 	%fd6670, %fd6667, %fd6658, %fd6668;
	fma.rn.f64 	%fd6671, %fd6670, %fd6658, %fd6669;
	fma.rn.f64 	%fd6672, %fd6671, %fd7236, %fd7236;
	fma.rn.f64 	%fd6673, %fd6671, %fd6658, 0d3FF0000000000000;
	selp.f64 	%fd6674, %fd6673, %fd6672, %p842;
	and.b32  	%r1920, %r2288, 2;
	setp.eq.s32 	%p843, %r1920, 0;
	mov.f64 	%fd6675, 0d0000000000000000;
	sub.f64 	%fd6676, %fd6675, %fd6674;
	selp.f64 	%fd6677, %fd6674, %fd6676, %p843;
	mul.f64 	%fd1258, %fd1252, %fd6677;
	@%p841 bra 	$L__BB3_923;
	mov.f64 	%fd6683, 0d0000000000000000;
	mul.rn.f64 	%fd7237, %fd1131, %fd6683;
	mov.b32 	%r2289, 0;
	bra.uni 	$L__BB3_925;
$L__BB3_923:
	mul.f64 	%fd6678, %fd1131, 0d3FE45F306DC9C883;
	cvt.rni.s32.f64 	%r2289, %fd6678;
	cvt.rn.f64.s32 	%fd6679, %r2289;
	fma.rn.f64 	%fd6680, %fd6679, 0dBFF921FB54442D18, %fd1131;
	fma.rn.f64 	%fd6681, %fd6679, 0dBC91A62633145C00, %fd6680;
	fma.rn.f64 	%fd7237, %fd6679, 0dB97B839A252049C0, %fd6681;
	setp.ltu.f64 	%p844, %fd1132, 0d41E0000000000000;
	@%p844 bra 	$L__BB3_925;
	{ // callseq 313, 0
	.param .b64 param0;
	st.param.f64 	[param0], %fd1131;
	.param .align 16 .b8 retval0[16];
	call.uni (retval0), 
	__internal_trig_reduction_slowpathd, 
	(
	param0
	);
	ld.param.f64 	%fd7237, [retval0];
	ld.param.b32 	%r2289, [retval0+8];
	} // callseq 313
$L__BB3_925:
	setp.neu.f64 	%p845, %fd733, 0d7FF0000000000000;
	shl.b32 	%r1923, %r2289, 6;
	cvt.u64.u32 	%rd833, %r1923;
	and.b64  	%rd834, %rd833, 64;
	add.s64 	%rd836, %rd795, %rd834;
	mul.rn.f64 	%fd6684, %fd7237, %fd7237;
	and.b32  	%r1924, %r2289, 1;
	setp.eq.b32 	%p846, %r1924, 1;
	selp.f64 	%fd6685, 0dBDA8FF8320FD8164, 0d3DE5DB65F9785EBA, %p846;
	ld.global.nc.v2.f64 	{%fd6686, %fd6687}, [%rd836];
	fma.rn.f64 	%fd6688, %fd6685, %fd6684, %fd6686;
	fma.rn.f64 	%fd6689, %fd6688, %fd6684, %fd6687;
	ld.global.nc.v2.f64 	{%fd6690, %fd6691}, [%rd836+16];
	fma.rn.f64 	%fd6692, %fd6689, %fd6684, %fd6690;
	fma.rn.f64 	%fd6693, %fd6692, %fd6684, %fd6691;
	ld.global.nc.v2.f64 	{%fd6694, %fd6695}, [%rd836+32];
	fma.rn.f64 	%fd6696, %fd6693, %fd6684, %fd6694;
	fma.rn.f64 	%fd6697, %fd6696, %fd6684, %fd6695;
	fma.rn.f64 	%fd6698, %fd6697, %fd7237, %fd7237;
	fma.rn.f64 	%fd6699, %fd6697, %fd6684, 0d3FF0000000000000;
	selp.f64 	%fd6700, %fd6699, %fd6698, %p846;
	and.b32  	%r1925, %r2289, 2;
	setp.eq.s32 	%p847, %r1925, 0;
	mov.f64 	%fd6701, 0d0000000000000000;
	sub.f64 	%fd6702, %fd6701, %fd6700;
	selp.f64 	%fd1263, %fd6700, %fd6702, %p847;
	@%p845 bra 	$L__BB3_927;
	mov.f64 	%fd6708, 0d0000000000000000;
	mul.rn.f64 	%fd7238, %fd732, %fd6708;
	mov.b32 	%r2290, 0;
	bra.uni 	$L__BB3_929;
$L__BB3_927:
	mul.f64 	%fd6703, %fd732, 0d3FE45F306DC9C883;
	cvt.rni.s32.f64 	%r2290, %fd6703;
	cvt.rn.f64.s32 	%fd6704, %r2290;
	fma.rn.f64 	%fd6705, %fd6704, 0dBFF921FB54442D18, %fd732;
	fma.rn.f64 	%fd6706, %fd6704, 0dBC91A62633145C00, %fd6705;
	fma.rn.f64 	%fd7238, %fd6704, 0dB97B839A252049C0, %fd6706;
	setp.ltu.f64 	%p848, %fd733, 0d41E0000000000000;
	@%p848 bra 	$L__BB3_929;
	{ // callseq 314, 0
	.param .b64 param0;
	st.param.f64 	[param0], %fd732;
	.param .align 16 .b8 retval0[16];
	call.uni (retval0), 
	__internal_trig_reduction_slowpathd, 
	(
	param0
	);
	ld.param.f64 	%fd7238, [retval0];
	ld.param.b32 	%r2290, [retval0+8];
	} // callseq 314
$L__BB3_929:
	shl.b32 	%r1928, %r2290, 6;
	cvt.u64.u32 	%rd837, %r1928;
	and.b64  	%rd838, %rd837, 64;
	add.s64 	%rd840, %rd795, %rd838;
	mul.rn.f64 	%fd6709, %fd7238, %fd7238;
	and.b32  	%r1929, %r2290, 1;
	setp.eq.b32 	%p849, %r1929, 1;
	selp.f64 	%fd6710, 0dBDA8FF8320FD8164, 0d3DE5DB65F9785EBA, %p849;
	ld.global.nc.v2.f64 	{%fd6711, %fd6712}, [%rd840];
	fma.rn.f64 	%fd6713, %fd6710, %fd6709, %fd6711;
	fma.rn.f64 	%fd6714, %fd6713, %fd6709, %fd6712;
	ld.global.nc.v2.f64 	{%fd6715, %fd6716}, [%rd840+16];
	fma.rn.f64 	%fd6717, %fd6714, %fd6709, %fd6715;
	fma.rn.f64 	%fd6718, %fd6717, %fd6709, %fd6716;
	ld.global.nc.v2.f64 	{%fd6719, %fd6720}, [%rd840+32];
	fma.rn.f64 	%fd6721, %fd6718, %fd6709, %fd6719;
	fma.rn.f64 	%fd6722, %fd6721, %fd6709, %fd6720;
	fma.rn.f64 	%fd6723, %fd6722, %fd7238, %fd7238;
	fma.rn.f64 	%fd6724, %fd6722, %fd6709, 0d3FF0000000000000;
	selp.f64 	%fd6725, %fd6724, %fd6723, %p849;
	and.b32  	%r1930, %r2290, 2;
	setp.eq.s32 	%p850, %r1930, 0;
	mov.f64 	%fd6726, 0d0000000000000000;
	sub.f64 	%fd6727, %fd6726, %fd6725;
	selp.f64 	%fd6728, %fd6725, %fd6727, %p850;
	mul.f64 	%fd6729, %fd1263, %fd6728;
	sub.f64 	%fd6730, %fd1258, %fd6729;
	mul.f64 	%fd6731, %fd1247, %fd6730;
	fma.rn.f64 	%fd6732, %fd1072, %fd6731, %fd1242;
	mul.f64 	%fd6733, %fd1148, %fd6732;
	div.rn.f64 	%fd6734, %fd6733, %fd11;
	add.f64 	%fd6735, %fd1143, %fd6734;
	add.f64 	%fd6736, %fd1070, %fd6735;
	st.shared.f64 	[%r9], %fd6736;
	add.s32 	%r2145, %r2145, 1;
	setp.ne.s32 	%p851, %r2145, 5000;
	@%p851 bra 	$L__BB3_487;
	setp.lt.s32 	%p852, %r10, 0;
	and.b32  	%r1931, %r10, 2146435072;
	setp.eq.s32 	%p853, %r1931, 1062207488;
	bar.sync 	0;
	ld.shared.f64 	%fd1268, [%r8];
	ld.shared.f64 	%fd6737, [%r6];
	fma.rn.f64 	%fd1269, %fd16, %fd6737, %fd3;
	bar.sync 	0;
	mul.f64 	%fd6739, %fd666, %fd3940;
	mul.f64 	%fd6741, %fd17, %fd3942;
	sub.f64 	%fd1270, %fd6741, %fd6739;
	bar.sync 	0;
	add.f64 	%fd1271, %fd6741, %fd6739;
	bar.sync 	0;
	fma.rn.f64 	%fd1272, %fd7251, 0dBFE0000000000000, %fd667;
	{
	.reg .b32 %temp; 
	mov.b64 	{%temp, %r825}, %fd1272;
	}
	abs.f64 	%fd1273, %fd1272;
	{ // callseq 315, 0
	.param .b64 param0;
	st.param.f64 	[param0], %fd1273;
	.param .b64 param1;
	st.param.f64 	[param1], 0d4000000000000000;
	.param .b64 retval0;
	call.uni (retval0), 
	__internal_accurate_pow, 
	(
	param0, 
	param1
	);
	ld.param.f64 	%fd6742, [retval0];
	} // callseq 315
	setp.lt.s32 	%p854, %r825, 0;
	neg.f64 	%fd6744, %fd6742;
	selp.f64 	%fd6745, %fd6744, %fd6742, %p853;
	selp.f64 	%fd6746, %fd6745, %fd6742, %p854;
	setp.eq.f64 	%p855, %fd1272, 0d0000000000000000;
	selp.b32 	%r1932, %r825, 0, %p853;
	or.b32  	%r1933, %r1932, 2146435072;
	selp.b32 	%r1934, %r1933, %r1932, %p852;
	mov.b32 	%r1935, 0;
	mov.b64 	%fd6747, {%r1935, %r1934};
	selp.f64 	%fd7245, %fd6747, %fd6746, %p855;
	add.f64 	%fd6748, %fd1272, 0d4000000000000000;
	{
	.reg .b32 %temp; 
	mov.b64 	{%temp, %r1936}, %fd6748;
	}
	and.b32  	%r826, %r1936, 2146435072;
	setp.ne.s32 	%p856, %r826, 2146435072;
	mov.f64 	%fd7239, %fd7245;
	@%p856 bra 	$L__BB3_935;
	setp.num.f64 	%p857, %fd1272, %fd1272;
	@%p857 bra 	$L__BB3_933;
	mov.f64 	%fd6749, 0d4000000000000000;
	add.rn.f64 	%fd7239, %fd1272, %fd6749;
	bra.uni 	$L__BB3_935;
$L__BB3_933:
	setp.neu.f64 	%p858, %fd1273, 0d7FF0000000000000;
	mov.f64 	%fd7239, %fd7245;
	@%p858 bra 	$L__BB3_935;
	setp.lt.s32 	%p859, %r825, 0;
	selp.b32 	%r1937, %r12, %r11, %p2;
	selp.b32 	%r1938, %r1937, %r11, %p859;
	mov.b32 	%r1939, 0;
	mov.b64 	%fd7239, {%r1939, %r1938};
$L__BB3_935:
	setp.eq.f64 	%p860, %fd1272, 0d3FF0000000000000;
	neg.f64 	%fd6750, %fd7239;
	selp.f64 	%fd6751, 0dBFF0000000000000, %fd6750, %p860;
	div.rn.f64 	%fd1278, %fd6751, %fd624;
	fma.rn.f64 	%fd6752, %fd1278, 0d3FF71547652B82FE, 0d4338000000000000;
	{
	.reg .b32 %temp; 
	mov.b64 	{%r827, %temp}, %fd6752;
	}
	mov.f64 	%fd6753, 0dC338000000000000;
	add.rn.f64 	%fd6754, %fd6752, %fd6753;
	fma.rn.f64 	%fd6755, %fd6754, 0dBFE62E42FEFA39EF, %fd1278;
	fma.rn.f64 	%fd6756, %fd6754, 0dBC7ABC9E3B39803F, %fd6755;
	fma.rn.f64 	%fd6757, %fd6756, 0d3E5ADE1569CE2BDF, 0d3E928AF3FCA213EA;
	fma.rn.f64 	%fd6758, %fd6757, %fd6756, 0d3EC71DEE62401315;
	fma.rn.f64 	%fd6759, %fd6758, %fd6756, 0d3EFA01997C89EB71;
	fma.rn.f64 	%fd6760, %fd6759, %fd6756, 0d3F2A01A014761F65;
	fma.rn.f64 	%fd6761, %fd6760, %fd6756, 0d3F56C16C1852B7AF;
	fma.rn.f64 	%fd6762, %fd6761, %fd6756, 0d3F81111111122322;
	fma.rn.f64 	%fd6763, %fd6762, %fd6756, 0d3FA55555555502A1;
	fma.rn.f64 	%fd6764, %fd6763, %fd6756, 0d3FC5555555555511;
	fma.rn.f64 	%fd6765, %fd6764, %fd6756, 0d3FE000000000000B;
	fma.rn.f64 	%fd6766, %fd6765, %fd6756, 0d3FF0000000000000;
	fma.rn.f64 	%fd6767, %fd6766, %fd6756, 0d3FF0000000000000;
	{
	.reg .b32 %temp; 
	mov.b64 	{%r828, %temp}, %fd6767;
	}
	{
	.reg .b32 %temp; 
	mov.b64 	{%temp, %r829}, %fd6767;
	}
	shl.b32 	%r1940, %r827, 20;
	add.s32 	%r1941, %r1940, %r829;
	mov.b64 	%fd7240, {%r828, %r1941};
	{
	.reg .b32 %temp; 
	mov.b64 	{%temp, %r1942}, %fd1278;
	}
	mov.b32 	%f7, %r1942;
	abs.f32 	%f3, %f7;
	setp.lt.f32 	%p861, %f3, 0f4086232B;
	@%p861 bra 	$L__BB3_938;
	setp.lt.f64 	%p862, %fd1278, 0d0000000000000000;
	add.f64 	%fd6768, %fd1278, 0d7FF0000000000000;
	selp.f64 	%fd7240, 0d0000000000000000, %fd6768, %p862;
	setp.geu.f32 	%p863, %f3, 0f40874800;
	@%p863 bra 	$L__BB3_938;
	shr.u32 	%r1943, %r827, 31;
	add.s32 	%r1944, %r827, %r1943;
	shr.s32 	%r1945, %r1944, 1;
	shl.b32 	%r1946, %r1945, 20;
	add.s32 	%r1947, %r829, %r1946;
	mov.b64 	%fd6769, {%r828, %r1947};
	sub.s32 	%r1948, %r827, %r1945;
	shl.b32 	%r1949, %r1948, 20;
	add.s32 	%r1950, %r1949, 1072693248;
	mov.b32 	%r1951, 0;
	mov.b64 	%fd6770, {%r1951, %r1950};
	mul.f64 	%fd7240, %fd6770, %fd6769;
$L__BB3_938:
	mul.f64 	%fd1283, %fd12, %fd7240;
	bar.sync 	0;
	abs.f64 	%fd1284, %fd1270;
	setp.neu.f64 	%p864, %fd1284, 0d7FF0000000000000;
	@%p864 bra 	$L__BB3_940;
	mov.f64 	%fd6776, 0d0000000000000000;
	mul.rn.f64 	%fd7242, %fd1270, %fd6776;
	mov.b32 	%r2292, 1;
	bra.uni 	$L__BB3_943;
$L__BB3_940:
	mul.f64 	%fd6771, %fd1270, 0d3FE45F306DC9C883;
	cvt.rni.s32.f64 	%r2291, %fd6771;
	cvt.rn.f64.s32 	%fd6772, %r2291;
	fma.rn.f64 	%fd6773, %fd6772, 0dBFF921FB54442D18, %fd1270;
	fma.rn.f64 	%fd6774, %fd6772, 0dBC91A62633145C00, %fd6773;
	fma.rn.f64 	%fd7242, %fd6772, 0dB97B839A252049C0, %fd6774;
	setp.ltu.f64 	%p865, %fd1284, 0d41E0000000000000;
	@%p865 bra 	$L__BB3_942;
	{ // callseq 316, 0
	.param .b64 param0;
	st.param.f64 	[param0], %fd1270;
	.param .align 16 .b8 retval0[16];
	call.uni (retval0), 
	__internal_trig_reduction_slowpathd, 
	(
	param0
	);
	ld.param.f64 	%fd7242, [retval0];
	ld.param.b32 	%r2291, [retval0+8];
	} // callseq 316
$L__BB3_942:
	add.s32 	%r2292, %r2291, 1;
$L__BB3_943:
	shl.b32 	%r1954, %r2292, 6;
	cvt.u64.u32 	%rd841, %r1954;
	and.b64  	%rd842, %rd841, 64;
	add.s64 	%rd844, %rd795, %rd842;
	mul.rn.f64 	%fd6777, %fd7242, %fd7242;
	and.b32  	%r1955, %r2292, 1;
	setp.eq.b32 	%p866, %r1955, 1;
	selp.f64 	%fd6778, 0dBDA8FF8320FD8164, 0d3DE5DB65F9785EBA, %p866;
	ld.global.nc.v2.f64 	{%fd6779, %fd6780}, [%rd844];
	fma.rn.f64 	%fd6781, %fd6778, %fd6777, %fd6779;
	fma.rn.f64 	%fd6782, %fd6781, %fd6777, %fd6780;
	ld.global.nc.v2.f64 	{%fd6783, %fd6784}, [%rd844+16];
	fma.rn.f64 	%fd6785, %fd6782, %fd6777, %fd6783;
	fma.rn.f64 	%fd6786, %fd6785, %fd6777, %fd6784;
	ld.global.nc.v2.f64 	{%fd6787, %fd6788}, [%rd844+32];
	fma.rn.f64 	%fd6789, %fd6786, %fd6777, %fd6787;
	fma.rn.f64 	%fd6790, %fd6789, %fd6777, %fd6788;
	fma.rn.f64 	%fd6791, %fd6790, %fd7242, %fd7242;
	fma.rn.f64 	%fd6792, %fd6790, %fd6777, 0d3FF0000000000000;
	selp.f64 	%fd6793, %fd6792, %fd6791, %p866;
	and.b32  	%r1956, %r2292, 2;
	setp.eq.s32 	%p867, %r1956, 0;
	mov.f64 	%fd6794, 0d0000000000000000;
	sub.f64 	%fd6795, %fd6794, %fd6793;
	selp.f64 	%fd1290, %fd6793, %fd6795, %p867;
	abs.f64 	%fd1291, %fd1271;
	setp.neu.f64 	%p868, %fd1291, 0d7FF0000000000000;
	@%p868 bra 	$L__BB3_945;
	mov.f64 	%fd6801, 0d0000000000000000;
	mul.rn.f64 	%fd7244, %fd1271, %fd6801;
	mov.b32 	%r2294, 1;
	bra.uni 	$L__BB3_948;
$L__BB3_945:
	mul.f64 	%fd6796, %fd1271, 0d3FE45F306DC9C883;
	cvt.rni.s32.f64 	%r2293, %fd6796;
	cvt.rn.f64.s32 	%fd6797, %r2293;
	fma.rn.f64 	%fd6798, %fd6797, 0dBFF921FB54442D18, %fd1271;
	fma.rn.f64 	%fd6799, %fd6797, 0dBC91A62633145C00, %fd6798;
	fma.rn.f64 	%fd7244, %fd6797, 0dB97B839A252049C0, %fd6799;
	setp.ltu.f64 	%p869, %fd1291, 0d41E0000000000000;
	@%p869 bra 	$L__BB3_947;
	{ // callseq 317, 0
	.param .b64 param0;
	st.param.f64 	[param0], %fd1271;
	.param .align 16 .b8 retval0[16];
	call.uni (retval0), 
	__internal_trig_reduction_slowpathd, 
	(
	param0
	);
	ld.param.f64 	%fd7244, [retval0];
	ld.param.b32 	%r2293, [retval0+8];
	} // callseq 317
$L__BB3_947:
	add.s32 	%r2294, %r2293, 1;
$L__BB3_948:
	setp.ne.s32 	%p870, %r826, 2146435072;
	shl.b32 	%r1959, %r2294, 6;
	cvt.u64.u32 	%rd845, %r1959;
	and.b64  	%rd846, %rd845, 64;
	add.s64 	%rd848, %rd795, %rd846;
	mul.rn.f64 	%fd6802, %fd7244, %fd7244;
	and.b32  	%r1960, %r2294, 1;
	setp.eq.b32 	%p871, %r1960, 1;
	selp.f64 	%fd6803, 0dBDA8FF8320FD8164, 0d3DE5DB65F9785EBA, %p871;
	ld.global.nc.v2.f64 	{%fd6804, %fd6805}, [%rd848];
	fma.rn.f64 	%fd6806, %fd6803, %fd6802, %fd6804;
	fma.rn.f64 	%fd6807, %fd6806, %fd6802, %fd6805;
	ld.global.nc.v2.f64 	{%fd6808, %fd6809}, [%rd848+16];
	fma.rn.f64 	%fd6810, %fd6807, %fd6802, %fd6808;
	fma.rn.f64 	%fd6811, %fd6810, %fd6802, %fd6809;
	ld.global.nc.v2.f64 	{%fd6812, %fd6813}, [%rd848+32];
	fma.rn.f64 	%fd6814, %fd6811, %fd6802, %fd6812;
	fma.rn.f64 	%fd6815, %fd6814, %fd6802, %fd6813;
	fma.rn.f64 	%fd6816, %fd6815, %fd7244, %fd7244;
	fma.rn.f64 	%fd6817, %fd6815, %fd6802, 0d3FF0000000000000;
	selp.f64 	%fd6818, %fd6817, %fd6816, %p871;
	and.b32  	%r1961, %r2294, 2;
	setp.eq.s32 	%p872, %r1961, 0;
	mov.f64 	%fd6819, 0d0000000000000000;
	sub.f64 	%fd6820, %fd6819, %fd6818;
	selp.f64 	%fd6821, %fd6818, %fd6820, %p872;
	sub.f64 	%fd6822, %fd1290, %fd6821;
	mul.f64 	%fd6823, %fd1283, %fd8;
	mul.f64 	%fd6824, %fd6823, %fd6822;
	mul.f64 	%fd6825, %fd1269, %fd6824;
	div.rn.f64 	%fd6826, %fd6825, %fd11;
	add.f64 	%fd6827, %fd1268, %fd6826;
	st.shared.f64 	[%r8], %fd6827;
	bar.sync 	0;
	ld.shared.f64 	%fd1297, [%r9];
	ld.shared.f64 	%fd6828, [%r5];
	fma.rn.f64 	%fd1298, %fd16, %fd6828, %fd2;
	bar.sync 	0;
	bar.sync 	0;
	bar.sync 	0;
	@%p870 bra 	$L__BB3_953;
	setp.num.f64 	%p873, %fd1272, %fd1272;
	@%p873 bra 	$L__BB3_951;
	mov.f64 	%fd6829, 0d4000000000000000;
	add.rn.f64 	%fd7245, %fd1272, %fd6829;
	bra.uni 	$L__BB3_953;
$L__BB3_951:
	setp.neu.f64 	%p874, %fd1273, 0d7FF0000000000000;
	@%p874 bra 	$L__BB3_953;
	setp.lt.s32 	%p875, %r825, 0;
	selp.b32 	%r1962, %r12, %r11, %p2;
	selp.b32 	%r1963, %r1962, %r11, %p875;
	mov.b32 	%r1964, 0;
	mov.b64 	%fd7245, {%r1964, %r1963};
$L__BB3_953:
	setp.eq.f64 	%p876, %fd1272, 0d3FF0000000000000;
	neg.f64 	%fd6830, %fd7245;
	selp.f64 	%fd6831, 0dBFF0000000000000, %fd6830, %p876;
	div.rn.f64 	%fd1302, %fd6831, %fd624;
	fma.rn.f64 	%fd6832, %fd1302, 0d3FF71547652B82FE, 0d4338000000000000;
	{
	.reg .b32 %temp; 
	mov.b64 	{%r840, %temp}, %fd6832;
	}
	mov.f64 	%fd6833, 0dC338000000000000;
	add.rn.f64 	%fd6834, %fd6832, %fd6833;
	fma.rn.f64 	%fd6835, %fd6834, 0dBFE62E42FEFA39EF, %fd1302;
	fma.rn.f64 	%fd6836, %fd6834, 0dBC7ABC9E3B39803F, %fd6835;
	fma.rn.f64 	%fd6837, %fd6836, 0d3E5ADE1569CE2BDF, 0d3E928AF3FCA213EA;
	fma.rn.f64 	%fd6838, %fd6837, %fd6836, 0d3EC71DEE62401315;
	fma.rn.f64 	%fd6839, %fd6838, %fd6836, 0d3EFA01997C89EB71;
	fma.rn.f64 	%fd6840, %fd6839, %fd6836, 0d3F2A01A014761F65;
	fma.rn.f64 	%fd6841, %fd6840, %fd6836, 0d3F56C16C1852B7AF;
	fma.rn.f64 	%fd6842, %fd6841, %fd6836, 0d3F81111111122322;
	fma.rn.f64 	%fd6843, %fd6842, %fd6836, 0d3FA55555555502A1;
	fma.rn.f64 	%fd6844, %fd6843, %fd6836, 0d3FC5555555555511;
	fma.rn.f64 	%fd6845, %fd6844, %fd6836, 0d3FE000000000000B;
	fma.rn.f64 	%fd6846, %fd6845, %fd6836, 0d3FF0000000000000;
	fma.rn.f64 	%fd6847, %fd6846, %fd6836, 0d3FF0000000000000;
	{
	.reg .b32 %temp; 
	mov.b64 	{%r841, %temp}, %fd6847;
	}
	{
	.reg .b32 %temp; 
	mov.b64 	{%temp, %r842}, %fd6847;
	}
	shl.b32 	%r1965, %r840, 20;
	add.s32 	%r1966, %r1965, %r842;
	mov.b64 	%fd7246, {%r841, %r1966};
	{
	.reg .b32 %temp; 
	mov.b64 	{%temp, %r1967}, %fd1302;
	}
	mov.b32 	%f8, %r1967;
	abs.f32 	%f4, %f8;
	setp.lt.f32 	%p877, %f4, 0f4086232B;
	@%p877 bra 	$L__BB3_956;
	setp.lt.f64 	%p878, %fd1302, 0d0000000000000000;
	add.f64 	%fd6848, %fd1302, 0d7FF0000000000000;
	selp.f64 	%fd7246, 0d0000000000000000, %fd6848, %p878;
	setp.geu.f32 	%p879, %f4, 0f40874800;
	@%p879 bra 	$L__BB3_956;
	shr.u32 	%r1968, %r840, 31;
	add.s32 	%r1969, %r840, %r1968;
	shr.s32 	%r1970, %r1969, 1;
	shl.b32 	%r1971, %r1970, 20;
	add.s32 	%r1972, %r842, %r1971;
	mov.b64 	%fd6849, {%r841, %r1972};
	sub.s32 	%r1973, %r840, %r1970;
	shl.b32 	%r1974, %r1973, 20;
	add.s32 	%r1975, %r1974, 1072693248;
	mov.b32 	%r1976, 0;
	mov.b64 	%fd6850, {%r1976, %r1975};
	mul.f64 	%fd7246, %fd6850, %fd6849;
$L__BB3_956:
	setp.neu.f64 	%p880, %fd1284, 0d7FF0000000000000;
	mul.f64 	%fd1307, %fd12, %fd7246;
	bar.sync 	0;
	@%p880 bra 	$L__BB3_958;
	mov.f64 	%fd6856, 0d0000000000000000;
	mul.rn.f64 	%fd7248, %fd1270, %fd6856;
	mov.b32 	%r2296, 1;
	bra.uni 	$L__BB3_961;
$L__BB3_958:
	mul.f64 	%fd6851, %fd1270, 0d3FE45F306DC9C883;
	cvt.rni.s32.f64 	%r2295, %fd6851;
	cvt.rn.f64.s32 	%fd6852, %r2295;
	fma.rn.f64 	%fd6853, %fd6852, 0dBFF921FB54442D18, %fd1270;
	fma.rn.f64 	%fd6854, %fd6852, 0dBC91A62633145C00, %fd6853;
	fma.rn.f64 	%fd7248, %fd6852, 0dB97B839A252049C0, %fd6854;
	setp.ltu.f64 	%p881, %fd1284, 0d41E0000000000000;
	@%p881 bra 	$L__BB3_960;
	{ // callseq 318, 0
	.param .b64 param0;
	st.param.f64 	[param0], %fd1270;
	.param .align 16 .b8 retval0[16];
	call.uni (retval0), 
	__internal_trig_reduction_slowpathd, 
	(
	param0
	);
	ld.param.f64 	%fd7248, [retval0];
	ld.param.b32 	%r2295, [retval0+8];
	} // callseq 318
$L__BB3_960:
	add.s32 	%r2296, %r2295, 1;
$L__BB3_961:
	setp.neu.f64 	%p882, %fd1291, 0d7FF0000000000000;
	shl.b32 	%r1979, %r2296, 6;
	cvt.u64.u32 	%rd849, %r1979;
	and.b64  	%rd850, %rd849, 64;
	add.s64 	%rd852, %rd795, %rd850;
	mul.rn.f64 	%fd6857, %fd7248, %fd7248;
	and.b32  	%r1980, %r2296, 1;
	setp.eq.b32 	%p883, %r1980, 1;
	selp.f64 	%fd6858, 0dBDA8FF8320FD8164, 0d3DE5DB65F9785EBA, %p883;
	ld.global.nc.v2.f64 	{%fd6859, %fd6860}, [%rd852];
	fma.rn.f64 	%fd6861, %fd6858, %fd6857, %fd6859;
	fma.rn.f64 	%fd6862, %fd6861, %fd6857, %fd6860;
	ld.global.nc.v2.f64 	{%fd6863, %fd6864}, [%rd852+16];
	fma.rn.f64 	%fd6865, %fd6862, %fd6857, %fd6863;
	fma.rn.f64 	%fd6866, %fd6865, %fd6857, %fd6864;
	ld.global.nc.v2.f64 	{%fd6867, %fd6868}, [%rd852+32];
	fma.rn.f64 	%fd6869, %fd6866, %fd6857, %fd6867;
	fma.rn.f64 	%fd6870, %fd6869, %fd6857, %fd6868;
	fma.rn.f64 	%fd6871, %fd6870, %fd7248, %fd7248;
	fma.rn.f64 	%fd6872, %fd6870, %fd6857, 0d3FF0000000000000;
	selp.f64 	%fd6873, %fd6872, %fd6871, %p883;
	and.b32  	%r1981, %r2296, 2;
	setp.eq.s32 	%p884, %r1981, 0;
	mov.f64 	%fd6874, 0d0000000000000000;
	sub.f64 	%fd6875, %fd6874, %fd6873;
	selp.f64 	%fd1313, %fd6873, %fd6875, %p884;
	@%p882 bra 	$L__BB3_963;
	mov.f64 	%fd6881, 0d0000000000000000;
	mul.rn.f64 	%fd7250, %fd1271, %fd6881;
	mov.b32 	%r2298, 1;
	bra.uni 	$L__BB3_966;
$L__BB3_963:
	mul.f64 	%fd6876, %fd1271, 0d3FE45F306DC9C883;
	cvt.rni.s32.f64 	%r2297, %fd6876;
	cvt.rn.f64.s32 	%fd6877, %r2297;
	fma.rn.f64 	%fd6878, %fd6877, 0dBFF921FB54442D18, %fd1271;
	fma.rn.f64 	%fd6879, %fd6877, 0dBC91A62633145C00, %fd6878;
	fma.rn.f64 	%fd7250, %fd6877, 0dB97B839A252049C0, %fd6879;
	setp.ltu.f64 	%p885, %fd1291, 0d41E0000000000000;
	@%p885 bra 	$L__BB3_965;
	{ // callseq 319, 0
	.param .b64 param0;
	st.param.f64 	[param0], %fd1271;
	.param .align 16 .b8 retval0[16];
	call.uni (retval0), 
	__internal_trig_reduction_slowpathd, 
	(
	param0
	);
	ld.param.f64 	%fd7250, [retval0];
	ld.param.b32 	%r2297, [retval0+8];
	} // callseq 319
$L__BB3_965:
	add.s32 	%r2298, %r2297, 1;
$L__BB3_966:
	mul.f64 	%fd6882, %fd1307, %fd8;
	shl.b32 	%r1984, %r2298, 6;
	cvt.u64.u32 	%rd853, %r1984;
	and.b64  	%rd854, %rd853, 64;
	add.s64 	%rd856, %rd795, %rd854;
	mul.rn.f64 	%fd6883, %fd7250, %fd7250;
	and.b32  	%r1985, %r2298, 1;
	setp.eq.b32 	%p886, %r1985, 1;
	selp.f64 	%fd6884, 0dBDA8FF8320FD8164, 0d3DE5DB65F9785EBA, %p886;
	ld.global.nc.v2.f64 	{%fd6885, %fd6886}, [%rd856];
	fma.rn.f64 	%fd6887, %fd6884, %fd6883, %fd6885;
	fma.rn.f64 	%fd6888, %fd6887, %fd6883, %fd6886;
	ld.global.nc.v2.f64 	{%fd6889, %fd6890}, [%rd856+16];
	fma.rn.f64 	%fd6891, %fd6888, %fd6883, %fd6889;
	fma.rn.f64 	%fd6892, %fd6891, %fd6883, %fd6890;
	ld.global.nc.v2.f64 	{%fd6893, %fd6894}, [%rd856+32];
	fma.rn.f64 	%fd6895, %fd6892, %fd6883, %fd6893;
	fma.rn.f64 	%fd6896, %fd6895, %fd6883, %fd6894;
	fma.rn.f64 	%fd6897, %fd6896, %fd7250, %fd7250;
	fma.rn.f64 	%fd6898, %fd6896, %fd6883, 0d3FF0000000000000;
	selp.f64 	%fd6899, %fd6898, %fd6897, %p886;
	and.b32  	%r1986, %r2298, 2;
	setp.eq.s32 	%p887, %r1986, 0;
	mov.f64 	%fd6900, 0d0000000000000000;
	sub.f64 	%fd6901, %fd6900, %fd6899;
	selp.f64 	%fd6902, %fd6899, %fd6901, %p887;
	add.f64 	%fd6903, %fd1313, %fd6902;
	mul.f64 	%fd6904, %fd6882, %fd6903;
	div.rn.f64 	%fd6905, %fd6904, %fd10;
	sub.f64 	%fd6906, %fd1313, %fd6902;
	mul.f64 	%fd6907, %fd6882, %fd6906;
	mul.f64 	%fd6908, %fd1298, %fd6907;
	div.rn.f64 	%fd6909, %fd6908, %fd11;
	sub.f64 	%fd6910, %fd6905, %fd6909;
	add.f64 	%fd6911, %fd1297, %fd6910;
	st.shared.f64 	[%r9], %fd6911;
	bar.sync 	0;
	ld.shared.f64 	%fd6912, [%r4];
	ld.shared.f64 	%fd6913, [%r7];
	add.f64 	%fd6914, %fd6912, %fd6913;
	mul.f64 	%fd6915, %fd16, %fd6914;
	fma.rn.f64 	%fd1319, %fd6915, 0d3FE0000000000000, 0d0000000000000000;
	bar.sync 	0;
	ld.shared.f64 	%fd6916, [%r5];
	ld.shared.f64 	%fd6917, [%r8];
	add.f64 	%fd6918, %fd6916, %fd6917;
	mul.f64 	%fd6919, %fd16, %fd6918;
	fma.rn.f64 	%fd1320, %fd6919, 0d3FE0000000000000, %fd2;
	bar.sync 	0;
	ld.shared.f64 	%fd6920, [%r6];
	ld.shared.f64 	%fd6921, [%r9];
	add.f64 	%fd6922, %fd6920, %fd6921;
	mul.f64 	%fd6923, %fd16, %fd6922;
	fma.rn.f64 	%fd1321, %fd6923, 0d3FE0000000000000, %fd3;
	bar.sync 	0;
	mul.f64 	%fd6924, %fd1319, %fd16;
	fma.rn.f64 	%fd6934, %fd6924, 0d3FE0000000000000, %fd6934;
	bar.sync 	0;
	add.f64 	%fd6925, %fd2, %fd1320;
	mul.f64 	%fd6926, %fd6925, %fd16;
	fma.rn.f64 	%fd6935, %fd6926, 0d3FE0000000000000, %fd6935;
	bar.sync 	0;
	add.f64 	%fd6927, %fd3, %fd1321;
	mul.f64 	%fd6928, %fd16, %fd6927;
	fma.rn.f64 	%fd6936, %fd6928, 0d3FE0000000000000, %fd6936;
	ld.global.u32 	%r853, [%rd4];
	setp.gt.u32 	%p888, %r853, 29999;
	@%p888 bra 	$L__BB3_968;
	mad.lo.s32 	%r1989, %r853, 6, %r14;
	mul.wide.u32 	%rd859, %r1989, 8;
	mov.u64 	%rd860, dev_traj;
	add.s64 	%rd861, %rd860, %rd859;
	st.global.f64 	[%rd861], %fd6934;
	st.global.f64 	[%rd861+8], %fd6935;
	st.global.f64 	[%rd861+16], %fd6936;
	st.global.f64 	[%rd861+24], %fd1319;
	st.global.f64 	[%rd861+32], %fd1320;
	st.global.f64 	[%rd861+40], %fd1321;
	add.s32 	%r1990, %r853, 1;
	st.global.u32 	[%rd4], %r1990;
	bra.uni 	$L__BB3_969;
$L__BB3_968:
	mov.u64 	%rd857, $str;
	cvta.global.u64 	%rd858, %rd857;
	{ // callseq 320, 0
	.param .b64 param0;
	st.param.b64 	[param0], %rd858;
	.param .b64 param1;
	st.param.b64 	[param1], 0;
	.param .b32 retval0;
	call.uni (retval0), 
	vprintf, 
	(
	param0, 
	param1
	);
	ld.param.b32 	%r1987, [retval0];
	} // callseq 320
$L__BB3_969:
	setp.le.f64 	%p889, %fd6936, %fd7251;
	@%p889 bra 	$L__BB3_6;
$L__BB3_970:
	bar.sync 	0;
	ld.const.f64 	%fd6929, [zimp];
	sub.f64 	%fd6930, %fd6929, %fd7251;
	mul.f64 	%fd6931, %fd2, %fd6930;
	div.rn.f64 	%fd6932, %fd6931, %fd3;
	add.f64 	%fd6933, %fd6935, %fd6932;
	st.global.f64 	[%rd3+16000], %fd6933;
$L__BB3_971:
	ret;

}
	// .globl	_Z9paths_rk4PdS_S_
.visible .entry _Z9paths_rk4PdS_S_(
	.param .u64 .ptr .align 1 _Z9paths_rk4PdS_S__param_0,
	.param .u64 .ptr .align 1 _Z9paths_rk4PdS_S__param_1,
	.param .u64 .ptr .align 1 _Z9paths_rk4PdS_S__param_2
)
{
	.reg .pred 	%p<1756>;
	.reg .b32 	%r<4576>;
	.reg .b32 	%f<17>;
	.reg .b64 	%rd<1733>;
	.reg .b64 	%fd<14542>;
	// demoted variable
	.shared .align 8 .b8 _ZZ9paths_rk4PdS_S_E4k1vx[2048];
	// demoted variable
	.shared .align 8 .b8 _ZZ9paths_rk4PdS_S_E4k1vy[2048];
	// demoted variable
	.shared .align 8 .b8 _ZZ9paths_rk4PdS_S_E4k1vz[2048];
	// demoted variable
	.shared .align 8 .b8 _ZZ9paths_rk4PdS_S_E4k2vx[2048];
	// demoted variable
	.shared .align 8 .b8 _ZZ9paths_rk4PdS_S_E4k2vy[2048];
	// demoted variable
	.shared .align 8 .b8 _ZZ9paths_rk4PdS_S_E4k2vz[2048];
	// demoted variable
	.shared .align 8 .b8 _ZZ9paths_rk4PdS_S_E4k3vx[2048];
	// demoted variable
	.shared .align 8 .b8 _ZZ9paths_rk4PdS_S_E4k3vy[2048];
	// demoted variable
	.shared .align 8 .b8 _ZZ9paths_rk4PdS_S_E4k3vz[2048];
	mov.u32 	%r1, %tid.x;
	mov.u32 	%r1699, %ctaid.x;
	shl.b32 	%r1700, %r1699, 8;
	add.s32 	%r2, %r1700, %r1;
	setp.gt.u32 	%p3, %r2, 999;
	@%p3 bra 	$L__BB4_1932;
	ld.param.u64 	%rd1728, [_Z9paths_rk4PdS_S__param_2];
	cvta.to.global.u64 	%rd22, %rd1728;
	mul.wide.u32 	%rd23, %r2, 8;
	add.s64 	%rd24, %rd22, %rd23;
	ld.global.f64 	%fd13902, [%rd24];
	ld.global.f64 	%fd13905, [%rd24+8000];
	bar.sync 	0;
	ld.const.f64 	%fd13906, [v0];
	mul.wide.u32 	%rd25, %r2, 4;
	mov.u64 	%rd26, dev_count;
	add.s64 	%rd1, %rd26, %rd25;
	ld.global.u32 	%r3, [%rd1];
	setp.gt.u32 	%p4, %r3, 29999;
	@%p4 bra 	$L__BB4_3;
	mul.lo.s32 	%r1703, %r2, 180000;
	mad.lo.s32 	%r1704, %r3, 6, %r1703;
	mul.wide.u32 	%rd29, %r1704, 8;
	mov.u64 	%rd30, dev_traj;
	add.s64 	%rd31, %rd30, %rd29;
	mov.b64 	%rd32, 0;
	st.global.u64 	[%rd31], %rd32;
	st.global.f64 	[%rd31+8], %fd13902;
	st.global.u64 	[%rd31+16], %rd32;
	st.global.u64 	[%rd31+24], %rd32;
	st.global.f64 	[%rd31+32], %fd13905;
	st.global.f64 	[%rd31+40], %fd13906;
	add.s32 	%r1705, %r3, 1;
	st.global.u32 	[%rd1], %r1705;
	bra.uni 	$L__BB4_4;
$L__BB4_3:
	mov.u64 	%rd27, $str;
	cvta.global.u64 	%rd28, %rd27;
	{ // callseq 321, 0
	.param .b64 param0;
	st.param.b64 	[param0], %rd28;
	.param .b64 param1;
	st.param.b64 	[param1], 0;
	.param .b32 retval0;
	call.uni (retval0), 
	vprintf, 
	(
	param0, 
	param1
	);
	ld.param.b32 	%r1701, [retval0];
	} // callseq 321
$L__BB4_4:
	ld.const.f64 	%fd14538, [D];
	setp.ltu.f64 	%p5, %fd14538, 0d0000000000000000;
	@%p5 bra 	$L__BB4_1931;
	shl.b32 	%r1706, %r1, 3;
	mov.u32 	%r1707, _ZZ9paths_rk4PdS_S_E4k1vx;
	add.s32 	%r4, %r1707, %r1706;
	mov.u32 	%r1708, _ZZ9paths_rk4PdS_S_E4k1vy;
	add.s32 	%r5, %r1708, %r1706;
	mov.u32 	%r1709, _ZZ9paths_rk4PdS_S_E4k1vz;
	add.s32 	%r6, %r1709, %r1706;
	mov.u32 	%r1710, _ZZ9paths_rk4PdS_S_E4k2vx;
	add.s32 	%r7, %r1710, %r1706;
	mov.u32 	%r1711, _ZZ9paths_rk4PdS_S_E4k2vy;
	add.s32 	%r8, %r1711, %r1706;
	mov.u32 	%r1712, _ZZ9paths_rk4PdS_S_E4k2vz;
	add.s32 	%r9, %r1712, %r1706;
	mov.u32 	%r1713, _ZZ9paths_rk4PdS_S_E4k3vx;
	add.s32 	%r10, %r1713, %r1706;
	mov.u32 	%r1714, _ZZ9paths_rk4PdS_S_E4k3vy;
	add.s32 	%r11, %r1714, %r1706;
	mov.u32 	%r1715, _ZZ9paths_rk4PdS_S_E4k3vz;
	add.s32 	%r12, %r1715, %r1706;
	ld.const.f64 	%fd5, [c];
	ld.const.f64 	%fd6, [hbar];
	ld.const.f64 	%fd2656, [eps0];
	ld.const.f64 	%fd2657, [V];
	mul.f64 	%fd7, %fd2656, %fd2657;
	ld.const.f64 	%fd2658, [q];
	add.f64 	%fd8, %fd2658, %fd2658;
	ld.const.f64 	%fd2659, [m];
	mul.f64 	%fd9, %fd2659, %fd5;
	mov.f64 	%fd2660, 0d4000000000000000;
	{
	.reg .b32 %temp; 
	mov.b64 	{%temp, %r13}, %fd2660;
	}
	and.b32  	%r1716, %r13, 2146435072;
	setp.eq.s32 	%p6, %r1716, 1062207488;
	setp.lt.s32 	%p8, %r13, 0;
	selp.b32 	%r1717, 0, 2146435072, %p8;
	and.b32  	%r1718, %r13, 2147483647;
	setp.ne.s32 	%p9, %r1718, 1071644672;
	and.pred  	%p10, %p6, %p9;
	or.b32  	%r1719, %r1717, -2147483648;
	ld.const.f64 	%fd2661, [sigmaL];
	{
	.reg .b32 %temp; 
	mov.b64 	{%temp, %r1720}, %fd2661;
	}
	abs.f64 	%fd10, %fd2661;
	setp.lt.s32 	%p12, %r1720, 0;
	and.pred  	%p1, %p12, %p6;
	selp.b32 	%r1721, %r1720, 0, %p6;
	or.b32  	%r1722, %r1721, 2146435072;
	selp.b32 	%r1723, %r1722, %r1721, %p8;
	mov.b32 	%r1724, 0;
	mov.b64 	%fd11, {%r1724, %r1723};
	add.f64 	%fd2662, %fd2661, 0d4000000000000000;
	{
	.reg .b32 %temp; 
	mov.b64 	{%temp, %r1725}, %fd2662;
	}
	and.b32  	%r14, %r1725, 2146435072;
	selp.b32 	%r1726, %r1719, %r1717, %p10;
	selp.b32 	%r1727, %r1726, %r1717, %p12;
	mov.b64 	%fd12, {%r1724, %r1727};
	mov.f64 	%fd13900, 0d0000000000000000;
	ld.const.f64 	%fd13, [dt];
	mov.u64 	%rd33, xi;
	ld.const.f64 	%fd5269, [wL];
	ld.const.f64 	%fd5271, [kL];
	ld.const.f64 	%fd5273, [D];
	ld.const.f64 	%fd630, [E0L];
	mov.f64 	%fd13901, %fd13900;
	mov.f64 	%fd13903, %fd13900;
	mov.f64 	%fd13904, %fd13900;
$L__BB4_6:
	ld.param.u64 	%rd1724, [_Z9paths_rk4PdS_S__param_1];
	ld.param.u64 	%rd1718, [_Z9paths_rk4PdS_S__param_0];
	cvta.to.global.u64 	%rd1730, %rd1718;
	cvta.to.global.u64 	%rd1731, %rd1724;
	mov.b64 	%rd34, 0;
	st.shared.u64 	[%r4], %rd34;
	st.shared.u64 	[%r5], %rd34;
	st.shared.u64 	[%r6], %rd34;
	st.shared.u64 	[%r7], %rd34;
	st.shared.u64 	[%r8], %rd34;
	st.shared.u64 	[%r9], %rd34;
	st.shared.u64 	[%r10], %rd34;
	st.shared.u64 	[%r11], %rd34;
	st.shared.u64 	[%r12], %rd34;
	mov.b32 	%r3960, 0;
	mov.u64 	%rd1732, %rd33;
$L__BB4_7:
	bar.sync 	0;
	ld.shared.f64 	%fd21, [%r4];
	bar.sync 	0;
	ld.global.f64 	%fd2663, [%rd1730];
	mul.f64 	%fd22, %fd2663, %fd5;
	bar.sync 	0;
	ld.global.f64 	%fd23, [%rd1730];
	ld.global.f64 	%fd24, [%rd1731];
	abs.f64 	%fd25, %fd24;
	setp.neu.f64 	%p13, %fd25, 0d7FF0000000000000;
	@%p13 bra 	$L__BB4_9;
	mov.f64 	%fd2669, 0d0000000000000000;
	mul.rn.f64 	%fd13907, %fd24, %fd2669;
	mov.b32 	%r3961, 0;
	bra.uni 	$L__BB4_11;
$L__BB4_9:
	mul.f64 	%fd2664, %fd24, 0d3FE45F306DC9C883;
	cvt.rni.s32.f64 	%r3961, %fd2664;
	cvt.rn.f64.s32 	%fd2665, %r3961;
	fma.rn.f64 	%fd2666, %fd2665, 0dBFF921FB54442D18, %fd24;
	fma.rn.f64 	%fd2667, %fd2665, 0dBC91A62633145C00, %fd2666;
	fma.rn.f64 	%fd13907, %fd2665, 0dB97B839A252049C0, %fd2667;
	setp.ltu.f64 	%p14, %fd25, 0d41E0000000000000;
	@%p14 bra 	$L__BB4_11;
	{ // callseq 322, 0
	.param .b64 param0;
	st.param.f64 	[param0], %fd24;
	.param .align 16 .b8 retval0[16];
	call.uni (retval0), 
	__internal_trig_reduction_slowpathd, 
	(
	param0
	);
	ld.param.f64 	%fd13907, [retval0];
	ld.param.b32 	%r3961, [retval0+8];
	} // callseq 322
$L__BB4_11:
	shl.b32 	%r1731, %r3961, 6;
	cvt.u64.u32 	%rd35, %r1731;
	and.b64  	%rd36, %rd35, 64;
	mov.u64 	%rd37, __cudart_sin_cos_coeffs;
	add.s64 	%rd38, %rd37, %rd36;
	mul.rn.f64 	%fd2670, %fd13907, %fd13907;
	and.b32  	%r1732, %r3961, 1;
	setp.eq.b32 	%p15, %r1732, 1;
	selp.f64 	%fd2671, 0dBDA8FF8320FD8164, 0d3DE5DB65F9785EBA, %p15;
	ld.global.nc.v2.f64 	{%fd2672, %fd2673}, [%rd38];
	fma.rn.f64 	%fd2674, %fd2671, %fd2670, %fd2672;
	fma.rn.f64 	%fd2675, %fd2674, %fd2670, %fd2673;
	ld.global.nc.v2.f64 	{%fd2676, %fd2677}, [%rd38+16];
	fma.rn.f64 	%fd2678, %fd2675, %fd2670, %fd2676;
	fma.rn.f64 	%fd2679, %fd2678, %fd2670, %fd2677;
	ld.global.nc.v2.f64 	{%fd2680, %fd2681}, [%rd38+32];
	fma.rn.f64 	%fd2682, %fd2679, %fd2670, %fd2680;
	fma.rn.f64 	%fd2683, %fd2682, %fd2670, %fd2681;
	fma.rn.f64 	%fd2684, %fd2683, %fd13907, %fd13907;
	fma.rn.f64 	%fd2685, %fd2683, %fd2670, 0d3FF0000000000000;
	selp.f64 	%fd2686, %fd2685, %fd2684, %p15;
	and.b32  	%r1733, %r3961, 2;
	setp.eq.s32 	%p16, %r1733, 0;
	mov.f64 	%fd2687, 0d0000000000000000;
	sub.f64 	%fd2688, %fd2687, %fd2686;
	selp.f64 	%fd30, %fd2686, %fd2688, %p16;
	ld.global.f64 	%fd31, [%rd1731+40000];
	abs.f64 	%fd32, %fd31;
	setp.neu.f64 	%p17, %fd32, 0d7FF0000000000000;
	@%p17 bra 	$L__BB4_13;
	mov.f64 	%fd2694, 0d0000000000000000;
	mul.rn.f64 	%fd13909, %fd31, %fd2694;
	mov.b32 	%r3963, 1;
	bra.uni 	$L__BB4_16;
$L__BB4_13:
	mul.f64 	%fd2689, %fd31, 0d3FE45F306DC9C883;
	cvt.rni.s32.f64 	%r3962, %fd2689;
	cvt.rn.f64.s32 	%fd2690, %r3962;
	fma.rn.f64 	%fd2691, %fd2690, 0dBFF921FB54442D18, %fd31;
	fma.rn.f64 	%fd2692, %fd2690, 0dBC91A62633145C00, %fd2691;
	fma.rn.f64 	%fd13909, %fd2690, 0dB97B839A252049C0, %fd2692;
	setp.ltu.f64 	%p18, %fd32, 0d41E0000000000000;
	@%p18 bra 	$L__BB4_15;
	{ // callseq 323, 0
	.param .b64 param0;
	st.param.f64 	[param0], %fd31;
	.param .align 16 .b8 retval0[16];
	call.uni (retval0), 
	__internal_trig_reduction_slowpathd, 
	(
	param0
	);
	ld.param.f64 	%fd13909, [retval0];
	ld.param.b32 	%r3962, [retval0+8];
	} // callseq 323
$L__BB4_15:
	add.s32 	%r3963, %r3962, 1;
$L__BB4_16:
	setp.neu.f64 	%p19, %fd32, 0d7FF0000000000000;
	shl.b32 	%r1736, %r3963, 6;
	cvt.u64.u32 	%rd39, %r1736;
	and.b64  	%rd40, %rd39, 64;
	add.s64 	%rd42, %rd37, %rd40;
	mul.rn.f64 	%fd2695, %fd13909, %fd13909;
	and.b32  	%r1737, %r3963, 1;
	setp.eq.b32 	%p20, %r1737, 1;
	selp.f64 	%fd2696, 0dBDA8FF8320FD8164, 0d3DE5DB65F9785EBA, %p20;
	ld.global.nc.v2.f64 	{%fd2697, %fd2698}, [%rd42];
	fma.rn.f64 	%fd2699, %fd2696, %fd2695, %fd2697;
	fma.rn.f64 	%fd2700, %fd2699, %fd2695, %fd2698;
	ld.global.nc.v2.f64 	{%fd2701, %fd2702}, [%rd42+16];
	fma.rn.f64 	%fd2703, %fd2700, %fd2695, %fd2701;
	fma.rn.f64 	%fd2704, %fd2703, %fd2695, %fd2702;
	ld.global.nc.v2.f64 	{%fd2705, %fd2706}, [%rd42+32];
	fma.rn.f64 	%fd2707, %fd2704, %fd2695, %fd2705;
	fma.rn.f64 	%fd2708, %fd2707, %fd2695, %fd2706;
	fma.rn.f64 	%fd2709, %fd2708, %fd13909, %fd13909;
	fma.rn.f64 	%fd2710, %fd2708, %fd2695, 0d3FF0000000000000;
	selp.f64 	%fd2711, %fd2710, %fd2709, %p20;
	and.b32  	%r1738, %r3963, 2;
	setp.eq.s32 	%p21, %r1738, 0;
	mov.f64 	%fd2712, 0d0000000000000000;
	sub.f64 	%fd2713, %fd2712, %fd2711;
	selp.f64 	%fd2714, %fd2711, %fd2713, %p21;
	mul.f64 	%fd38, %fd30, %fd2714;
	@%p19 bra 	$L__BB4_18;
	mov.f64 	%fd2720, 0d0000000000000000;
	mul.rn.f64 	%fd13910, %fd31, %fd2720;
	mov.b32 	%r3964, 0;
	bra.uni 	$L__BB4_20;
$L__BB4_18:
	mul.f64 	%fd2715, %fd31, 0d3FE45F306DC9C883;
	cvt.rni.s32.f64 	%r3964, %fd2715;
	cvt.rn.f64.s32 	%fd2716, %r3964;
	fma.rn.f64 	%fd2717, %fd2716, 0dBFF921FB54442D18, %fd31;
	fma.rn.f64 	%fd2718, %fd2716, 0dBC91A62633145C00, %fd2717;
	fma.rn.f64 	%fd13910, %fd2716, 0dB97B839A252049C0, %fd2718;
	setp.ltu.f64 	%p22, %fd32, 0d41E0000000000000;
	@%p22 bra 	$L__BB4_20;
	{ // callseq 324, 0
	.param .b64 param0;
	st.param.f64 	[param0], %fd31;
	.param .align 16 .b8 retval0[16];
	call.uni (retval0), 
	__internal_trig_reduction_slowpathd, 
	(
	param0
	);
	ld.param.f64 	%fd13910, [retval0];
	ld.param.b32 	%r3964, [retval0+8];
	} // callseq 324
$L__BB4_20:
	setp.neu.f64 	%p23, %fd25, 0d7FF0000000000000;
	shl.b32 	%r1741, %r3964, 6;
	cvt.u64.u32 	%rd43, %r1741;
	and.b64  	%rd44, %rd43, 64;
	add.s64 	%rd46, %rd37, %rd44;
	mul.rn.f64 	%fd2721, %fd13910, %fd13910;
	and.b32  	%r1742, %r3964, 1;
	setp.eq.b32 	%p24, %r1742, 1;
	selp.f64 	%fd2722, 0dBDA8FF8320FD8164, 0d3DE5DB65F9785EBA, %p24;
	ld.global.nc.v2.f64 	{%fd2723, %fd2724}, [%rd46];
	fma.rn.f64 	%fd2725, %fd2722, %fd2721, %fd2723;
	fma.rn.f64 	%fd2726, %fd2725, %fd2721, %fd2724;
	ld.global.nc.v2.f64 	{%fd2727, %fd2728}, [%rd46+16];
	fma.rn.f64 	%fd2729, %fd2726, %fd2721, %fd2727;
	fma.rn.f64 	%fd2730, %fd2729, %fd2721, %fd2728;
	ld.global.nc.v2.f64 	{%fd2731, %fd2732}, [%rd46+32];
	fma.rn.f64 	%fd2733, %fd2730, %fd2721, %fd2731;
	fma.rn.f64 	%fd2734, %fd2733, %fd2721, %fd2732;
	fma.rn.f64 	%fd2735, %fd2734, %fd13910, %fd13910;
	fma.rn.f64 	%fd2736, %fd2734, %fd2721, 0d3FF0000000000000;
	selp.f64 	%fd2737, %fd2736, %fd2735, %p24;
	and.b32  	%r1743, %r3964, 2;
	setp.eq.s32 	%p25, %r1743, 0;
	mov.f64 	%fd2738, 0d0000000000000000;
	sub.f64 	%fd2739, %fd2738, %fd2737;
	selp.f64 	%fd2740, %fd2737, %fd2739, %p25;
	mul.f64 	%fd2741, %fd30, %fd2740;
	mul.f64 	%fd2742, %fd13902, %fd2741;
	fma.rn.f64 	%fd43, %fd13901, %fd38, %fd2742;
	@%p23 bra 	$L__BB4_22;
	mov.f64 	%fd2748, 0d0000000000000000;
	mul.rn.f64 	%fd13912, %fd24, %fd2748;
	mov.b32 	%r3966, 1;
	bra.uni 	$L__BB4_25;
$L__BB4_22:
	mul.f64 	%fd2743, %fd24, 0d3FE45F306DC9C883;
	cvt.rni.s32.f64 	%r3965, %fd2743;
	cvt.rn.f64.s32 	%fd2744, %r3965;
	fma.rn.f64 	%fd2745, %fd2744, 0dBFF921FB54442D18, %fd24;
	fma.rn.f64 	%fd2746, %fd2744, 0dBC91A62633145C00, %fd2745;
	fma.rn.f64 	%fd13912, %fd2744, 0dB97B839A252049C0, %fd2746;
	setp.ltu.f64 	%p26, %fd25, 0d41E0000000000000;
	@%p26 bra 	$L__BB4_24;
	{ // callseq 325, 0
	.param .b64 param0;
	st.param.f64 	[param0], %fd24;
	.param .align 16 .b8 retval0[16];
	call.uni (retval0), 
	__internal_trig_reduction_slowpathd, 
	(
	param0
	);
	ld.param.f64 	%fd13912, [retval0];
	ld.param.b32 	%r3965, [retval0+8];
	} // callseq 325
$L__BB4_24:
	add.s32 	%r3966, %r3965, 1;
$L__BB4_25:
	shl.b32 	%r1746, %r3966, 6;
	cvt.u64.u32 	%rd47, %r1746;
	and.b64  	%rd48, %rd47, 64;
	add.s64 	%rd50, %rd37, %rd48;
	mul.rn.f64 	%fd2749, %fd13912, %fd13912;
	and.b32  	%r1747, %r3966, 1;
	setp.eq.b32 	%p27, %r1747, 1;
	selp.f64 	%fd2750, 0dBDA8FF8320FD8164, 0d3DE5DB65F9785EBA, %p27;
	ld.global.nc.v2.f64 	{%fd2751, %fd2752}, [%rd50];
	fma.rn.f64 	%fd2753, %fd2750, %fd2749, %fd2751;
	fma.rn.f64 	%fd2754, %fd2753, %fd2749, %fd2752;
	ld.global.nc.v2.f64 	{%fd2755, %fd2756}, [%rd50+16];
	fma.rn.f64 	%fd2757, %fd2754, %fd2749, %fd2755;
	fma.rn.f64 	%fd2758, %fd2757, %fd2749, %fd2756;
	ld.global.nc.v2.f64 	{%fd2759, %fd2760}, [%rd50+32];
	fma.rn.f64 	%fd2761, %fd2758, %fd2749, %fd2759;
	fma.rn.f64 	%fd2762, %fd2761, %fd2749, %fd2760;
	fma.rn.f64 	%fd2763, %fd2762, %fd13912, %fd13912;
	fma.rn.f64 	%fd2764, %fd2762, %fd2749, 0d3FF0000000000000;
	selp.f64 	%fd2765, %fd2764, %fd2763, %p27;
	and.b32  	%r1748, %r3966, 2;
	setp.eq.s32 	%p28, %r1748, 0;
	mov.f64 	%fd2766, 0d0000000000000000;
	sub.f64 	%fd2767, %fd2766, %fd2765;
	selp.f64 	%fd2768, %fd2765, %fd2767, %p28;
	fma.rn.f64 	%fd2769, %fd13903, %fd2768, %fd43;
	mul.f64 	%fd49, %fd23, %fd2769;
	bar.sync 	0;
	mul.f64 	%fd2770, %fd22, %fd6;
	div.rn.f64 	%fd2771, %fd2770, %fd7;
	sqrt.rn.f64 	%fd2772, %fd2771;
	bar.sync 	0;
	mul.f64 	%fd50, %fd8, %fd2772;
	abs.f64 	%fd51, %fd49;
	setp.neu.f64 	%p29, %fd51, 0d7FF0000000000000;
	@%p29 bra 	$L__BB4_27;
	mov.f64 	%fd2778, 0d0000000000000000;
	mul.rn.f64 	%fd13914, %fd49, %fd2778;
	mov.b32 	%r3968, 1;
	bra.uni 	$L__BB4_30;
$L__BB4_27:
	mul.f64 	%fd2773, %fd49, 0d3FE45F306DC9C883;
	cvt.rni.s32.f64 	%r3967, %fd2773;
	cvt.rn.f64.s32 	%fd2774, %r3967;
	fma.rn.f64 	%fd2775, %fd2774, 0dBFF921FB54442D18, %fd49;
	fma.rn.f64 	%fd2776, %fd2774, 0dBC91A62633145C00, %fd2775;
	fma.rn.f64 	%fd13914, %fd2774, 0dB97B839A252049C0, %fd2776;
	setp.ltu.f64 	%p30, %fd51, 0d41E0000000000000;
	@%p30 bra 	$L__BB4_29;
	{ // callseq 326, 0
	.param .b64 param0;
	st.param.f64 	[param0], %fd49;
	.param .align 16 .b8 retval0[16];
	call.uni (retval0), 
	__internal_trig_reduction_slowpathd, 
	(
	param0
	);
	ld.param.f64 	%fd13914, [retval0];
	ld.param.b32 	%r3967, [retval0+8];
	} // callseq 326
$L__BB4_29:
	add.s32 	%r3968, %r3967, 1;
$L__BB4_30:
	shl.b32 	%r1751, %r3968, 6;
	cvt.u64.u32 	%rd51, %r1751;
	and.b64  	%rd52, %rd51, 64;
	add.s64 	%rd54, %rd37, %rd52;
	mul.rn.f64 	%fd2779, %fd13914, %fd13914;
	and.b32  	%r1752, %r3968, 1;
	setp.eq.b32 	%p31, %r1752, 1;
	selp.f64 	%fd2780, 0dBDA8FF8320FD8164, 0d3DE5DB65F9785EBA, %p31;
	ld.global.nc.v2.f64 	{%fd2781, %fd2782}, [%rd54];
	fma.rn.f64 	%fd2783, %fd2780, %fd2779, %fd2781;
	fma.rn.f64 	%fd2784, %fd2783, %fd2779, %fd2782;
	ld.global.nc.v2.f64 	{%fd2785, %fd2786}, [%rd54+16];
	fma.rn.f64 	%fd2787, %fd2784, %fd2779, %fd2785;
	fma.rn.f64 	%fd2788, %fd2787, %fd2779, %fd2786;
	ld.global.nc.v2.f64 	{%fd2789, %fd2790}, [%rd54+32];
	fma.rn.f64 	%fd2791, %fd2788, %fd2779, %fd2789;
	fma.rn.f64 	%fd2792, %fd2791, %fd2779, %fd2790;
	fma.rn.f64 	%fd2793, %fd2792, %fd13914, %fd13914;
	fma.rn.f64 	%fd2794, %fd2792, %fd2779, 0d3FF0000000000000;
	selp.f64 	%fd2795, %fd2794, %fd2793, %p31;
	and.b32  	%r1753, %r3968, 2;
	setp.eq.s32 	%p32, %r1753, 0;
	mov.f64 	%fd2796, 0d0000000000000000;
	sub.f64 	%fd2797, %fd2796, %fd2795;
	selp.f64 	%fd57, %fd2795, %fd2797, %p32;
	ld.global.f64 	%fd58, [%rd1731];
	abs.f64 	%fd59, %fd58;
	setp.neu.f64 	%p33, %fd59, 0d7FF0000000000000;
	@%p33 bra 	$L__BB4_32;
	mov.f64 	%fd2803, 0d0000000000000000;
	mul.rn.f64 	%fd13916, %fd58, %fd2803;
	mov.b32 	%r3970, 1;
	bra.uni 	$L__BB4_35;
$L__BB4_32:
	mul.f64 	%fd2798, %fd58, 0d3FE45F306DC9C883;
	cvt.rni.s32.f64 	%r3969, %fd2798;
	cvt.rn.f64.s32 	%fd2799, %r3969;
	fma.rn.f64 	%fd2800, %fd2799, 0dBFF921FB54442D18, %fd58;
	fma.rn.f64 	%fd2801, %fd2799, 0dBC91A62633145C00, %fd2800;
	fma.rn.f64 	%fd13916, %fd2799, 0dB97B839A252049C0, %fd2801;
	setp.ltu.f64 	%p34, %fd59, 0d41E0000000000000;
	@%p34 bra 	$L__BB4_34;
	{ // callseq 327, 0
	.param .b64 param0;
	st.param.f64 	[param0], %fd58;
	.param .align 16 .b8 retval0[16];
	call.uni (retval0), 
	__internal_trig_reduction_slowpathd, 
	(
	param0
	);
	ld.param.f64 	%fd13916, [retval0];
	ld.param.b32 	%r3969, [retval0+8];
	} // callseq 327
$L__BB4_34:
	add.s32 	%r3970, %r3969, 1;
$L__BB4_35:
	shl.b32 	%r1756, %r3970, 6;
	cvt.u64.u32 	%rd55, %r1756;
	and.b64  	%rd56, %rd55, 64;
	add.s64 	%rd58, %rd37, %rd56;
	mul.rn.f64 	%fd2804, %fd13916, %fd13916;
	and.b32  	%r1757, %r3970, 1;
	setp.eq.b32 	%p35, %r1757, 1;
	selp.f64 	%fd2805, 0dBDA8FF8320FD8164, 0d3DE5DB65F9785EBA, %p35;
	ld.global.nc.v2.f64 	{%fd2806, %fd2807}, [%rd58];
	fma.rn.f64 	%fd2808, %fd2805, %fd2804, %fd2806;
	fma.rn.f64 	%fd2809, %fd2808, %fd2804, %fd2807;
	ld.global.nc.v2.f64 	{%fd2810, %fd2811}, [%rd58+16];
	fma.rn.f64 	%fd2812, %fd2809, %fd2804, %fd2810;
	fma.rn.f64 	%fd2813, %fd2812, %fd2804, %fd2811;
	ld.global.nc.v2.f64 	{%fd2814, %fd2815}, [%rd58+32];
	fma.rn.f64 	%fd2816, %fd2813, %fd2804, %fd2814;
	fma.rn.f64 	%fd2817, %fd2816, %fd2804, %fd2815;
	fma.rn.f64 	%fd2818, %fd2817, %fd13916, %fd13916;
	fma.rn.f64 	%fd2819, %fd2817, %fd2804, 0d3FF0000000000000;
	selp.f64 	%fd2820, %fd2819, %fd2818, %p35;
	and.b32  	%r1758, %r3970, 2;
	setp.eq.s32 	%p36, %r1758, 0;
	mov.f64 	%fd2821, 0d0000000000000000;
	sub.f64 	%fd2822, %fd2821, %fd2820;
	selp.f64 	%fd65, %fd2820, %fd2822, %p36;
	ld.global.f64 	%fd66, [%rd1731+40000];
	abs.f64 	%fd67, %fd66;
	setp.neu.f64 	%p37, %fd67, 0d7FF0000000000000;
	@%p37 bra 	$L__BB4_37;
	mov.f64 	%fd2828, 0d0000000000000000;
	mul.rn.f64 	%fd13918, %fd66, %fd2828;
	mov.b32 	%r3972, 1;
	bra.uni 	$L__BB4_40;
$L__BB4_37:
	mul.f64 	%fd2823, %fd66, 0d3FE45F306DC9C883;
	cvt.rni.s32.f64 	%r3971, %fd2823;
	cvt.rn.f64.s32 	%fd2824, %r3971;
	fma.rn.f64 	%fd2825, %fd2824, 0dBFF921FB54442D18, %fd66;
	fma.rn.f64 	%fd2826, %fd2824, 0dBC91A62633145C00, %fd2825;
	fma.rn.f64 	%fd13918, %fd2824, 0dB97B839A252049C0, %fd2826;
	setp.ltu.f64 	%p38, %fd67, 0d41E0000000000000;
	@%p38 bra 	$L__BB4_39;
	{ // callseq 328, 0
	.param .b64 param0;
	st.param.f64 	[param0], %fd66;
	.param .align 16 .b8 retval0[16];
	call.uni (retval0), 
	__internal_trig_reduction_slowpathd, 
	(
	param0
	);
	ld.param.f64 	%fd13918, [retval0];
	ld.param.b32 	%r3971, [retval0+8];
	} // callseq 328
$L__BB4_39:
	add.s32 	%r3972, %r3971, 1;
$L__BB4_40:
	shl.b32 	%r1761, %r3972, 6;
	cvt.u64.u32 	%rd59, %r1761;
	and.b64  	%rd60, %rd59, 64;
	add.s64 	%rd62, %rd37, %rd60;
	mul.rn.f64 	%fd2829, %fd13918, %fd13918;
	and.b32  	%r1762, %r3972, 1;
	setp.eq.b32 	%p39, %r1762, 1;
	selp.f64 	%fd2830, 0dBDA8FF8320FD8164, 0d3DE5DB65F9785EBA, %p39;
	ld.global.nc.v2.f64 	{%fd2831, %fd2832}, [%rd62];
	fma.rn.f64 	%fd2833, %fd2830, %fd2829, %fd2831;
	fma.rn.f64 	%fd2834, %fd2833, %fd2829, %fd2832;
	ld.global.nc.v2.f64 	{%fd2835, %fd2836}, [%rd62+16];
	fma.rn.f64 	%fd2837, %fd2834, %fd2829, %fd2835;
	fma.rn.f64 	%fd2838, %fd2837, %fd2829, %fd2836;
	ld.global.nc.v2.f64 	{%fd2839, %fd2840}, [%rd62+32];
	fma.rn.f64 	%fd2841, %fd2838, %fd2829, %fd2839;
	fma.rn.f64 	%fd2842, %fd2841, %fd2829, %fd2840;
	fma.rn.f64 	%fd2843, %fd2842, %fd13918, %fd13918;
	fma.rn.f64 	%fd2844, %fd2842, %fd2829, 0d3FF0000000000000;
	selp.f64 	%fd2845, %fd2844, %fd2843, %p39;
	and.b32  	%r1763, %r3972, 2;
	setp.eq.s32 	%p40, %r1763, 0;
	mov.f64 	%fd2846, 0d0000000000000000;
	sub.f64 	%fd2847, %fd2846, %fd2845;
	selp.f64 	%fd2848, %fd2845, %fd2847, %p40;
	mul.f64 	%fd73, %fd65, %fd2848;
	mul.f64 	%fd74, %fd13900, %fd22;
	ld.global.f64 	%fd2849, [%rd1731+80000];
	add.f64 	%fd75, %fd74, %fd2849;
	abs.f64 	%fd76, %fd75;
	setp.neu.f64 	%p41, %fd76, 0d7FF0000000000000;
	@%p41 bra 	$L__BB4_42;
	mov.f64 	%fd2855, 0d0000000000000000;
	mul.rn.f64 	%fd13920, %fd75, %fd2855;
	mov.b32 	%r3974, 1;
	bra.uni 	$L__BB4_45;
$L__BB4_42:
	mul.f64 	%fd2850, %fd75, 0d3FE45F306DC9C883;
	cvt.rni.s32.f64 	%r3973, %fd2850;
	cvt.rn.f64.s32 	%fd2851, %r3973;
	fma.rn.f64 	%fd2852, %fd2851, 0dBFF921FB54442D18, %fd75;
	fma.rn.f64 	%fd2853, %fd2851, 0dBC91A62633145C00, %fd2852;
	fma.rn.f64 	%fd13920, %fd2851, 0dB97B839A252049C0, %fd2853;
	setp.ltu.f64 	%p42, %fd76, 0d41E0000000000000;
	@%p42 bra 	$L__BB4_44;
	{ // callseq 329, 0
	.param .b64 param0;
	st.param.f64 	[param0], %fd75;
	.param .align 16 .b8 retval0[16];
	call.uni (retval0), 
	__internal_trig_reduction_slowpathd, 
	(
	param0
	);
	ld.param.f64 	%fd13920, [retval0];
	ld.param.b32 	%r3973, [retval0+8];
	} // callseq 329
$L__BB4_44:
	add.s32 	%r3974, %r3973, 1;
$L__BB4_45:
	shl.b32 	%r1766, %r3974, 6;
	cvt.u64.u32 	%rd63, %r1766;
	and.b64  	%rd64, %rd63, 64;
	add.s64 	%rd66, %rd37, %rd64;
	mul.rn.f64 	%fd2856, %fd13920, %fd13920;
	and.b32  	%r1767, %r3974, 1;
	setp.eq.b32 	%p43, %r1767, 1;
	selp.f64 	%fd2857, 0dBDA8FF8320FD8164, 0d3DE5DB65F9785EBA, %p43;
	ld.global.nc.v2.f64 	{%fd2858, %fd2859}, [%rd66];
	fma.rn.f64 	%fd2860, %fd2857, %fd2856, %fd2858;
	fma.rn.f64 	%fd2861, %fd2860, %fd2856, %fd2859;
	ld.global.nc.v2.f64 	{%fd2862, %fd2863}, [%rd66+16];
	fma.rn.f64 	%fd2864, %fd2861, %fd2856, %fd2862;
	fma.rn.f64 	%fd2865, %fd2864, %fd2856, %fd2863;
	ld.global.nc.v2.f64 	{%fd2866, %fd2867}, [%rd66+32];
	fma.rn.f64 	%fd2868, %fd2865, %fd2856, %fd2866;
	fma.rn.f64 	%fd2869, %fd2868, %fd2856, %fd2867;
	fma.rn.f64 	%fd2870, %fd2869, %fd13920, %fd13920;
	fma.rn.f64 	%fd2871, %fd2869, %fd2856, 0d3FF0000000000000;
	selp.f64 	%fd2872, %fd2871, %fd2870, %p43;
	and.b32  	%r1768, %r3974, 2;
	setp.eq.s32 	%p44, %r1768, 0;
	mov.f64 	%fd2873, 0d0000000000000000;
	sub.f64 	%fd2874, %fd2873, %fd2872;
	selp.f64 	%fd82, %fd2872, %fd2874, %p44;
	ld.const.f64 	%fd83, [%rd1732];
	abs.f64 	%fd84, %fd83;
	setp.neu.f64 	%p45, %fd84, 0d7FF0000000000000;
	@%p45 bra 	$L__BB4_47;
	mov.f64 	%fd2880, 0d0000000000000000;
	mul.rn.f64 	%fd13922, %fd83, %fd2880;
	mov.b32 	%r3976, 1;
	bra.uni 	$L__BB4_50;
$L__BB4_47:
	mul.f64 	%fd2875, %fd83, 0d3FE45F306DC9C883;
	cvt.rni.s32.f64 	%r3975, %fd2875;
	cvt.rn.f64.s32 	%fd2876, %r3975;
	fma.rn.f64 	%fd2877, %fd2876, 0dBFF921FB54442D18, %fd83;
	fma.rn.f64 	%fd2878, %fd2876, 0dBC91A62633145C00, %fd2877;
	fma.rn.f64 	%fd13922, %fd2876, 0dB97B839A252049C0, %fd2878;
	setp.ltu.f64 	%p46, %fd84, 0d41E0000000000000;
	@%p46 bra 	$L__BB4_49;
	{ // callseq 330, 0
	.param .b64 param0;
	st.param.f64 	[param0], %fd83;
	.param .align 16 .b8 retval0[16];
	call.uni (retval0), 
	__internal_trig_reduction_slowpathd, 
	(
	param0
	);
	ld.param.f64 	%fd13922, [retval0];
	ld.param.b32 	%r3975, [retval0+8];
	} // callseq 330
$L__BB4_49:
	add.s32 	%r3976, %r3975, 1;
$L__BB4_50:
	shl.b32 	%r1771, %r3976, 6;
	cvt.u64.u32 	%rd67, %r1771;
	and.b64  	%rd68, %rd67, 64;
	add.s64 	%rd70, %rd37, %rd68;
	mul.rn.f64 	%fd2881, %fd13922, %fd13922;
	and.b32  	%r1772, %r3976, 1;
	setp.eq.b32 	%p47, %r1772, 1;
	selp.f64 	%fd2882, 0dBDA8FF8320FD8164, 0d3DE5DB65F9785EBA, %p47;
	ld.global.nc.v2.f64 	{%fd2883, %fd2884}, [%rd70];
	fma.rn.f64 	%fd2885, %fd2882, %fd2881, %fd2883;
	fma.rn.f64 	%fd2886, %fd2885, %fd2881, %fd2884;
	ld.global.nc.v2.f64 	{%fd2887, %fd2888}, [%rd70+16];
	fma.rn.f64 	%fd2889, %fd2886, %fd2881, %fd2887;
	fma.rn.f64 	%fd2890, %fd2889, %fd2881, %fd2888;
	ld.global.nc.v2.f64 	{%fd2891, %fd2892}, [%rd70+32];
	fma.rn.f64 	%fd2893, %fd2890, %fd2881, %fd2891;
	fma.rn.f64 	%fd2894, %fd2893, %fd2881, %fd2892;
	fma.rn.f64 	%fd2895, %fd2894, %fd13922, %fd13922;
	fma.rn.f64 	%fd2896, %fd2894, %fd2881, 0d3FF0000000000000;
	selp.f64 	%fd2897, %fd2896, %fd2895, %p47;
	and.b32  	%r1773, %r3976, 2;
	setp.eq.s32 	%p48, %r1773, 0;
	mov.f64 	%fd2898, 0d0000000000000000;
	sub.f64 	%fd2899, %fd2898, %fd2897;
	selp.f64 	%fd2900, %fd2897, %fd2899, %p48;
	mul.f64 	%fd90, %fd82, %fd2900;
	ld.global.f64 	%fd2901, [%rd1731+120000];
	add.f64 	%fd91, %fd74, %fd2901;
	abs.f64 	%fd92, %fd91;
	setp.neu.f64 	%p49, %fd92, 0d7FF0000000000000;
	@%p49 bra 	$L__BB4_52;
	mov.f64 	%fd2907, 0d0000000000000000;
	mul.rn.f64 	%fd13924, %fd91, %fd2907;
	mov.b32 	%r3978, 1;
	bra.uni 	$L__BB4_55;
$L__BB4_52:
	mul.f64 	%fd2902, %fd91, 0d3FE45F306DC9C883;
	cvt.rni.s32.f64 	%r3977, %fd2902;
	cvt.rn.f64.s32 	%fd2903, %r3977;
	fma.rn.f64 	%fd2904, %fd2903, 0dBFF921FB54442D18, %fd91;
	fma.rn.f64 	%fd2905, %fd2903, 0dBC91A62633145C00, %fd2904;
	fma.rn.f64 	%fd13924, %fd2903, 0dB97B839A252049C0, %fd2905;
	setp.ltu.f64 	%p50, %fd92, 0d41E0000000000000;
	@%p50 bra 	$L__BB4_54;
	{ // callseq 331, 0
	.param .b64 param0;
	st.param.f64 	[param0], %fd91;
	.param .align 16 .b8 retval0[16];
	call.uni (retval0), 
	__internal_trig_reduction_slowpathd, 
	(
	param0
	);
	ld.param.f64 	%fd13924, [retval0];
	ld.param.b32 	%r3977, [retval0+8];
	} // callseq 331
$L__BB4_54:
	add.s32 	%r3978, %r3977, 1;
$L__BB4_55:
	shl.b32 	%r1776, %r3978, 6;
	cvt.u64.u32 	%rd71, %r1776;
	and.b64  	%rd72, %rd71, 64;
	add.s64 	%rd74, %rd37, %rd72;
	mul.rn.f64 	%fd2908, %fd13924, %fd13924;
	and.b32  	%r1777, %r3978, 1;
	setp.eq.b32 	%p52, %r1777, 1;
	selp.f64 	%fd2909, 0dBDA8FF8320FD8164, 0d3DE5DB65F9785EBA, %p52;
	ld.global.nc.v2.f64 	{%fd2910, %fd2911}, [%rd74];
	fma.rn.f64 	%fd2912, %fd2909, %fd2908, %fd2910;
	fma.rn.f64 	%fd2913, %fd2912, %fd2908, %fd2911;
	ld.global.nc.v2.f64 	{%fd2914, %fd2915}, [%rd74+16];
	fma.rn.f64 	%fd2916, %fd2913, %fd2908, %fd2914;
	fma.rn.f64 	%fd2917, %fd2916, %fd2908, %fd2915;
	ld.global.nc.v2.f64 	{%fd2918, %fd2919}, [%rd74+32];
	fma.rn.f64 	%fd2920, %fd2917, %fd2908, %fd2918;
	fma.rn.f64 	%fd2921, %fd2920, %fd2908, %fd2919;
	fma.rn.f64 	%fd2922, %fd2921, %fd13924, %fd13924;
	fma.rn.f64 	%fd2923, %fd2921, %fd2908, 0d3FF0000000000000;
	selp.f64 	%fd2924, %fd2923, %fd2922, %p52;
	and.b32  	%r1778, %r3978, 2;
	setp.eq.s32 	%p53, %r1778, 0;
	mov.f64 	%fd2925, 0d0000000000000000;
	sub.f64 	%fd2926, %fd2925, %fd2924;
	selp.f64 	%fd98, %fd2924, %fd2926, %p53;
	@%p45 bra 	$L__BB4_57;
	mov.f64 	%fd2932, 0d0000000000000000;
	mul.rn.f64 	%fd13925, %fd83, %fd2932;
	mov.b32 	%r3979, 0;
	bra.uni 	$L__BB4_59;
$L__BB4_57:
	mul.f64 	%fd2927, %fd83, 0d3FE45F306DC9C883;
	cvt.rni.s32.f64 	%r3979, %fd2927;
	cvt.rn.f64.s32 	%fd2928, %r3979;
	fma.rn.f64 	%fd2929, %fd2928, 0dBFF921FB54442D18, %fd83;
	fma.rn.f64 	%fd2930, %fd2928, 0dBC91A62633145C00, %fd2929;
	fma.rn.f64 	%fd13925, %fd2928, 0dB97B839A252049C0, %fd2930;
	setp.ltu.f64 	%p54, %fd84, 0d41E0000000000000;
	@%p54 bra 	$L__BB4_59;
	{ // callseq 332, 0
	.param .b64 param0;
	st.param.f64 	[param0], %fd83;
	.param .align 16 .b8 retval0[16];
	call.uni (retval0), 
	__internal_trig_reduction_slowpathd, 
	(
	param0
	);
	ld.param.f64 	%fd13925, [retval0];
	ld.param.b32 	%r3979, [retval0+8];
	} // callseq 332
$L__BB4_59:
	setp.neu.f64 	%p55, %fd67, 0d7FF0000000000000;
	shl.b32 	%r1781, %r3979, 6;
	cvt.u64.u32 	%rd75, %r1781;
	and.b64  	%rd76, %rd75, 64;
	add.s64 	%rd78, %rd37, %rd76;
	mul.rn.f64 	%fd2933, %fd13925, %fd13925;
	and.b32  	%r1782, %r3979, 1;
	setp.eq.b32 	%p56, %r1782, 1;
	selp.f64 	%fd2934, 0dBDA8FF8320FD8164, 0d3DE5DB65F9785EBA, %p56;
	ld.global.nc.v2.f64 	{%fd2935, %fd2936}, [%rd78];
	fma.rn.f64 	%fd2937, %fd2934, %fd2933, %fd2935;
	fma.rn.f64 	%fd2938, %fd2937, %fd2933, %fd2936;
	ld.global.nc.v2.f64 	{%fd2939, %fd2940}, [%rd78+16];
	fma.rn.f64 	%fd2941, %fd2938, %fd2933, %fd2939;
	fma.rn.f64 	%fd2942, %fd2941, %fd2933, %fd2940;
	ld.global.nc.v2.f64 	{%fd2943, %fd2944}, [%rd78+32];
	fma.rn.f64 	%fd2945, %fd2942, %fd2933, %fd2943;
	fma.rn.f64 	%fd2946, %fd2945, %fd2933, %fd2944;
	fma.rn.f64 	%fd2947, %fd2946, %fd13925, %fd13925;
	fma.rn.f64 	%fd2948, %fd2946, %fd2933, 0d3FF0000000000000;
	selp.f64 	%fd2949, %fd2948, %fd2947, %p56;
	and.b32  	%r1783, %r3979, 2;
	setp.eq.s32 	%p57, %r1783, 0;
	mov.f64 	%fd2950, 0d0000000000000000;
	sub.f64 	%fd2951, %fd2950, %fd2949;
	selp.f64 	%fd2952, %fd2949, %fd2951, %p57;
	mul.f64 	%fd2953, %fd98, %fd2952;
	sub.f64 	%fd2954, %fd90, %fd2953;
	mul.f64 	%fd103, %fd73, %fd2954;
	@%p55 bra 	$L__BB4_61;
	mov.f64 	%fd2960, 0d0000000000000000;
	mul.rn.f64 	%fd13926, %fd66, %fd2960;
	mov.b32 	%r3980, 0;
	bra.uni 	$L__BB4_63;
$L__BB4_61:
	mul.f64 	%fd2955, %fd66, 0d3FE45F306DC9C883;
	cvt.rni.s32.f64 	%r3980, %fd2955;
	cvt.rn.f64.s32 	%fd2956, %r3980;
	fma.rn.f64 	%fd2957, %fd2956, 0dBFF921FB54442D18, %fd66;
	fma.rn.f64 	%fd2958, %fd2956, 0dBC91A62633145C00, %fd2957;
	fma.rn.f64 	%fd13926, %fd2956, 0dB97B839A252049C0, %fd2958;
	setp.ltu.f64 	%p58, %fd67, 0d41E0000000000000;
	@%p58 bra 	$L__BB4_63;
	{ // callseq 333, 0
	.param .b64 param0;
	st.param.f64 	[param0], %fd66;
	.param .align 16 .b8 retval0[16];
	call.uni (retval0), 
	__internal_trig_reduction_slowpathd, 
	(
	param0
	);
	ld.param.f64 	%fd13926, [retval0];
	ld.param.b32 	%r3980, [retval0+8];
	} // callseq 333
$L__BB4_63:
	setp.neu.f64 	%p59, %fd76, 0d7FF0000000000000;
	shl.b32 	%r1786, %r3980, 6;
	cvt.u64.u32 	%rd79, %r1786;
	and.b64  	%rd80, %rd79, 64;
	add.s64 	%rd82, %rd37, %rd80;
	mul.rn.f64 	%fd2961, %fd13926, %fd13926;
	and.b32  	%r1787, %r3980, 1;
	setp.eq.b32 	%p60, %r1787, 1;
	selp.f64 	%fd2962, 0dBDA8FF8320FD8164, 0d3DE5DB65F9785EBA, %p60;
	ld.global.nc.v2.f64 	{%fd2963, %fd2964}, [%rd82];
	fma.rn.f64 	%fd2965, %fd2962, %fd2961, %fd2963;
	fma.rn.f64 	%fd2966, %fd2965, %fd2961, %fd2964;
	ld.global.nc.v2.f64 	{%fd2967, %fd2968}, [%rd82+16];
	fma.rn.f64 	%fd2969, %fd2966, %fd2961, %fd2967;
	fma.rn.f64 	%fd2970, %fd2969, %fd2961, %fd2968;
	ld.global.nc.v2.f64 	{%fd2971, %fd2972}, [%rd82+32];
	fma.rn.f64 	%fd2973, %fd2970, %fd2961, %fd2971;
	fma.rn.f64 	%fd2974, %fd2973, %fd2961, %fd2972;
	fma.rn.f64 	%fd2975, %fd2974, %fd13926, %fd13926;
	fma.rn.f64 	%fd2976, %fd2974, %fd2961, 0d3FF0000000000000;
	selp.f64 	%fd2977, %fd2976, %fd2975, %p60;
	and.b32  	%r1788, %r3980, 2;
	setp.eq.s32 	%p61, %r1788, 0;
	mov.f64 	%fd2978, 0d0000000000000000;
	sub.f64 	%fd2979, %fd2978, %fd2977;
	selp.f64 	%fd108, %fd2977, %fd2979, %p61;
	@%p59 bra 	$L__BB4_65;
	mov.f64 	%fd2985, 0d0000000000000000;
	mul.rn.f64 	%fd13928, %fd75, %fd2985;
	mov.b32 	%r3982, 1;
	bra.uni 	$L__BB4_68;
$L__BB4_65:
	mul.f64 	%fd2980, %fd75, 0d3FE45F306DC9C883;
	cvt.rni.s32.f64 	%r3981, %fd2980;
	cvt.rn.f64.s32 	%fd2981, %r3981;
	fma.rn.f64 	%fd2982, %fd2981, 0dBFF921FB54442D18, %fd75;
	fma.rn.f64 	%fd2983, %fd2981, 0dBC91A62633145C00, %fd2982;
	fma.rn.f64 	%fd13928, %fd2981, 0dB97B839A252049C0, %fd2983;
	setp.ltu.f64 	%p62, %fd76, 0d41E0000000000000;
	@%p62 bra 	$L__BB4_67;
	{ // callseq 334, 0
	.param .b64 param0;
	st.param.f64 	[param0], %fd75;
	.param .align 16 .b8 retval0[16];
	call.uni (retval0), 
	__internal_trig_reduction_slowpathd, 
	(
	param0
	);
	ld.param.f64 	%fd13928, [retval0];
	ld.param.b32 	%r3981, [retval0+8];
	} // callseq 334
$L__BB4_67:
	add.s32 	%r3982, %r3981, 1;
$L__BB4_68:
	shl.b32 	%r1791, %r3982, 6;
	cvt.u64.u32 	%rd83, %r1791;
	and.b64  	%rd84, %rd83, 64;
	add.s64 	%rd86, %rd37, %rd84;
	mul.rn.f64 	%fd2986, %fd13928, %fd13928;
	and.b32  	%r1792, %r3982, 1;
	setp.eq.b32 	%p64, %r1792, 1;
	selp.f64 	%fd2987, 0dBDA8FF8320FD8164, 0d3DE5DB65F9785EBA, %p64;
	ld.global.nc.v2.f64 	{%fd2988, %fd2989}, [%rd86];
	fma.rn.f64 	%fd2990, %fd2987, %fd2986, %fd2988;
	fma.rn.f64 	%fd2991, %fd2990, %fd2986, %fd2989;
	ld.global.nc.v2.f64 	{%fd2992, %fd2993}, [%rd86+16];
	fma.rn.f64 	%fd2994, %fd2991, %fd2986, %fd2992;
	fma.rn.f64 	%fd2995, %fd2994, %fd2986, %fd2993;
	ld.global.nc.v2.f64 	{%fd2996, %fd2997}, [%rd86+32];
	fma.rn.f64 	%fd2998, %fd2995, %fd2986, %fd2996;
	fma.rn.f64 	%fd2999, %fd2998, %fd2986, %fd2997;
	fma.rn.f64 	%fd3000, %fd2999, %fd13928, %fd13928;
	fma.rn.f64 	%fd3001, %fd2999, %fd2986, 0d3FF0000000000000;
	selp.f64 	%fd3002, %fd3001, %fd3000, %p64;
	and.b32  	%r1793, %r3982, 2;
	setp.eq.s32 	%p65, %r1793, 0;
	mov.f64 	%fd3003, 0d0000000000000000;
	sub.f64 	%fd3004, %fd3003, %fd3002;
	selp.f64 	%fd114, %fd3002, %fd3004, %p65;
	@%p45 bra 	$L__BB4_70;
	mov.f64 	%fd3010, 0d0000000000000000;
	mul.rn.f64 	%fd13929, %fd83, %fd3010;
	mov.b32 	%r3983, 0;
	bra.uni 	$L__BB4_72;
$L__BB4_70:
	mul.f64 	%fd3005, %fd83, 0d3FE45F306DC9C883;
	cvt.rni.s32.f64 	%r3983, %fd3005;
	cvt.rn.f64.s32 	%fd3006, %r3983;
	fma.rn.f64 	%fd3007, %fd3006, 0dBFF921FB54442D18, %fd83;
	fma.rn.f64 	%fd3008, %fd3006, 0dBC91A62633145C00, %fd3007;
	fma.rn.f64 	%fd13929, %fd3006, 0dB97B839A252049C0, %fd3008;
	setp.ltu.f64 	%p66, %fd84, 0d41E0000000000000;
	@%p66 bra 	$L__BB4_72;
	{ // callseq 335, 0
	.param .b64 param0;
	st.param.f64 	[param0], %fd83;
	.param .align 16 .b8 retval0[16];
	call.uni (retval0), 
	__internal_trig_reduction_slowpathd, 
	(
	param0
	);
	ld.param.f64 	%fd13929, [retval0];
	ld.param.b32 	%r3983, [retval0+8];
	} // callseq 335
$L__BB4_72:
	shl.b32 	%r1796, %r3983, 6;
	cvt.u64.u32 	%rd87, %r1796;
	and.b64  	%rd88, %rd87, 64;
	add.s64 	%rd90, %rd37, %rd88;
	mul.rn.f64 	%fd3011, %fd13929, %fd13929;
	and.b32  	%r1797, %r3983, 1;
	setp.eq.b32 	%p68, %r1797, 1;
	selp.f64 	%fd3012, 0dBDA8FF8320FD8164, 0d3DE5DB65F9785EBA, %p68;
	ld.global.nc.v2.f64 	{%fd3013, %fd3014}, [%rd90];
	fma.rn.f64 	%fd3015, %fd3012, %fd3011, %fd3013;
	fma.rn.f64 	%fd3016, %fd3015, %fd3011, %fd3014;
	ld.global.nc.v2.f64 	{%fd3017, %fd3018}, [%rd90+16];
	fma.rn.f64 	%fd3019, %fd3016, %fd3011, %fd3017;
	fma.rn.f64 	%fd3020, %fd3019, %fd3011, %fd3018;
	ld.global.nc.v2.f64 	{%fd3021, %fd3022}, [%rd90+32];
	fma.rn.f64 	%fd3023, %fd3020, %fd3011, %fd3021;
	fma.rn.f64 	%fd3024, %fd3023, %fd3011, %fd3022;
	fma.rn.f64 	%fd3025, %fd3024, %fd13929, %fd13929;
	fma.rn.f64 	%fd3026, %fd3024, %fd3011, 0d3FF0000000000000;
	selp.f64 	%fd3027, %fd3026, %fd3025, %p68;
	and.b32  	%r1798, %r3983, 2;
	setp.eq.s32 	%p69, %r1798, 0;
	mov.f64 	%fd3028, 0d0000000000000000;
	sub.f64 	%fd3029, %fd3028, %fd3027;
	selp.f64 	%fd3030, %fd3027, %fd3029, %p69;
	mul.f64 	%fd119, %fd114, %fd3030;
	@%p49 bra 	$L__BB4_74;
	mov.f64 	%fd3036, 0d0000000000000000;
	mul.rn.f64 	%fd13931, %fd91, %fd3036;
	mov.b32 	%r3985, 1;
	bra.uni 	$L__BB4_77;
$L__BB4_74:
	mul.f64 	%fd3031, %fd91, 0d3FE45F306DC9C883;
	cvt.rni.s32.f64 	%r3984, %fd3031;
	cvt.rn.f64.s32 	%fd3032, %r3984;
	fma.rn.f64 	%fd3033, %fd3032, 0dBFF921FB54442D18, %fd91;
	fma.rn.f64 	%fd3034, %fd3032, 0dBC91A62633145C00, %fd3033;
	fma.rn.f64 	%fd13931, %fd3032, 0dB97B839A252049C0, %fd3034;
	setp.ltu.f64 	%p70, %fd92, 0d41E0000000000000;
	@%p70 bra 	$L__BB4_76;
	{ // callseq 336, 0
	.param .b64 param0;
	st.param.f64 	[param0], %fd91;
	.param .align 16 .b8 retval0[16];
	call.uni (retval0), 
	__internal_trig_reduction_slowpathd, 
	(
	param0
	);
	ld.param.f64 	%fd13931, [retval0];
	ld.param.b32 	%r3984, [retval0+8];
	} // callseq 336
$L__BB4_76:
	add.s32 	%r3985, %r3984, 1;
$L__BB4_77:
	shl.b32 	%r1801, %r3985, 6;
	cvt.u64.u32 	%rd91, %r1801;
	and.b64  	%rd92, %rd91, 64;
	add.s64 	%rd94, %rd37, %rd92;
	mul.rn.f64 	%fd3037, %fd13931, %fd13931;
	and.b32  	%r1802, %r3985, 1;
	setp.eq.b32 	%p72, %r1802, 1;
	selp.f64 	%fd3038, 0dBDA8FF8320FD8164, 0d3DE5DB65F9785EBA, %p72;
	ld.global.nc.v2.f64 	{%fd3039, %fd3040}, [%rd94];
	fma.rn.f64 	%fd3041, %fd3038, %fd3037, %fd3039;
	fma.rn.f64 	%fd3042, %fd3041, %fd3037, %fd3040;
	ld.global.nc.v2.f64 	{%fd3043, %fd3044}, [%rd94+16];
	fma.rn.f64 	%fd3045, %fd3042, %fd3037, %fd3043;
	fma.rn.f64 	%fd3046, %fd3045, %fd3037, %fd3044;
	ld.global.nc.v2.f64 	{%fd3047, %fd3048}, [%rd94+32];
	fma.rn.f64 	%fd3049, %fd3046, %fd3037, %fd3047;
	fma.rn.f64 	%fd3050, %fd3049, %fd3037, %fd3048;
	fma.rn.f64 	%fd3051, %fd3050, %fd13931, %fd13931;
	fma.rn.f64 	%fd3052, %fd3050, %fd3037, 0d3FF0000000000000;
	selp.f64 	%fd3053, %fd3052, %fd3051, %p72;
	and.b32  	%r1803, %r3985, 2;
	setp.eq.s32 	%p73, %r1803, 0;
	mov.f64 	%fd3054, 0d0000000000000000;
	sub.f64 	%fd3055, %fd3054, %fd3053;
	selp.f64 	%fd125, %fd3053, %fd3055, %p73;
	@%p45 bra 	$L__BB4_79;
	mov.f64 	%fd3061, 0d0000000000000000;
	mul.rn.f64 	%fd13933, %fd83, %fd3061;
	mov.b32 	%r3987, 1;
	bra.uni 	$L__BB4_82;
$L__BB4_79:
	mul.f64 	%fd3056, %fd83, 0d3FE45F306DC9C883;
	cvt.rni.s32.f64 	%r3986, %fd3056;
	cvt.rn.f64.s32 	%fd3057, %r3986;
	fma.rn.f64 	%fd3058, %fd3057, 0dBFF921FB54442D18, %fd83;
	fma.rn.f64 	%fd3059, %fd3057, 0dBC91A62633145C00, %fd3058;
	fma.rn.f64 	%fd13933, %fd3057, 0dB97B839A252049C0, %fd3059;
	setp.ltu.f64 	%p74, %fd84, 0d41E0000000000000;
	@%p74 bra 	$L__BB4_81;
	{ // callseq 337, 0
	.param .b64 param0;
	st.param.f64 	[param0], %fd83;
	.param .align 16 .b8 retval0[16];
	call.uni (retval0), 
	__internal_trig_reduction_slowpathd, 
	(
	param0
	);
	ld.param.f64 	%fd13933, [retval0];
	ld.param.b32 	%r3986, [retval0+8];
	} // callseq 337
$L__BB4_81:
	add.s32 	%r3987, %r3986, 1;
$L__BB4_82:
	setp.neu.f64 	%p75, %fd51, 0d7FF0000000000000;
	shl.b32 	%r1806, %r3987, 6;
	cvt.u64.u32 	%rd95, %r1806;
	and.b64  	%rd96, %rd95, 64;
	add.s64 	%rd98, %rd37, %rd96;
	mul.rn.f64 	%fd3062, %fd13933, %fd13933;
	and.b32  	%r1807, %r3987, 1;
	setp.eq.b32 	%p76, %r1807, 1;
	selp.f64 	%fd3063, 0dBDA8FF8320FD8164, 0d3DE5DB65F9785EBA, %p76;
	ld.global.nc.v2.f64 	{%fd3064, %fd3065}, [%rd98];
	fma.rn.f64 	%fd3066, %fd3063, %fd3062, %fd3064;
	fma.rn.f64 	%fd3067, %fd3066, %fd3062, %fd3065;
	ld.global.nc.v2.f64 	{%fd3068, %fd3069}, [%rd98+16];
	fma.rn.f64 	%fd3070, %fd3067, %fd3062, %fd3068;
	fma.rn.f64 	%fd3071, %fd3070, %fd3062, %fd3069;
	ld.global.nc.v2.f64 	{%fd3072, %fd3073}, [%rd98+32];
	fma.rn.f64 	%fd3074, %fd3071, %fd3062, %fd3072;
	fma.rn.f64 	%fd3075, %fd3074, %fd3062, %fd3073;
	fma.rn.f64 	%fd3076, %fd3075, %fd13933, %fd13933;
	fma.rn.f64 	%fd3077, %fd3075, %fd3062, 0d3FF0000000000000;
	selp.f64 	%fd3078, %fd3077, %fd3076, %p76;
	and.b32  	%r1808, %r3987, 2;
	setp.eq.s32 	%p77, %r1808, 0;
	mov.f64 	%fd3079, 0d0000000000000000;
	sub.f64 	%fd3080, %fd3079, %fd3078;
	selp.f64 	%fd3081, %fd3078, %fd3080, %p77;
	fma.rn.f64 	%fd3082, %fd125, %fd3081, %fd119;
	mul.f64 	%fd3083, %fd108, %fd3082;
	sub.f64 	%fd3084, %fd103, %fd3083;
	mul.f64 	%fd3085, %fd50, %fd57;
	mul.f64 	%fd131, %fd3085, %fd3084;
	@%p75 bra 	$L__BB4_84;
	mov.f64 	%fd3091, 0d0000000000000000;
	mul.rn.f64 	%fd13934, %fd49, %fd3091;
	mov.b32 	%r3988, 0;
	bra.uni 	$L__BB4_86;
$L__BB4_84:
	mul.f64 	%fd3086, %fd49, 0d3FE45F306DC9C883;
	cvt.rni.s32.f64 	%r3988, %fd3086;
	cvt.rn.f64.s32 	%fd3087, %r3988;
	fma.rn.f64 	%fd3088, %fd3087, 0dBFF921FB54442D18, %fd49;
	fma.rn.f64 	%fd3089, %fd3087, 0dBC91A62633145C00, %fd3088;
	fma.rn.f64 	%fd13934, %fd3087, 0dB97B839A252049C0, %fd3089;
	setp.ltu.f64 	%p78, %fd51, 0d41E0000000000000;
	@%p78 bra 	$L__BB4_86;
	{ // callseq 338, 0
	.param .b64 param0;
	st.param.f64 	[param0], %fd49;
	.param .align 16 .b8 retval0[16];
	call.uni (retval0), 
	__internal_trig_reduction_slowpathd, 
	(
	param0
	);
	ld.param.f64 	%fd13934, [retval0];
	ld.param.b32 	%r3988, [retval0+8];
	} // callseq 338
$L__BB4_86:
	setp.neu.f64 	%p79, %fd59, 0d7FF0000000000000;
	shl.b32 	%r1811, %r3988, 6;
	cvt.u64.u32 	%rd99, %r1811;
	and.b64  	%rd100, %rd99, 64;
	add.s64 	%rd102, %rd37, %rd100;
	mul.rn.f64 	%fd3092, %fd13934, %fd13934;
	and.b32  	%r1812, %r3988, 1;
	setp.eq.b32 	%p80, %r1812, 1;
	selp.f64 	%fd3093, 0dBDA8FF8320FD8164, 0d3DE5DB65F9785EBA, %p80;
	ld.global.nc.v2.f64 	{%fd3094, %fd3095}, [%rd102];
	fma.rn.f64 	%fd3096, %fd3093, %fd3092, %fd3094;
	fma.rn.f64 	%fd3097, %fd3096, %fd3092, %fd3095;
	ld.global.nc.v2.f64 	{%fd3098, %fd3099}, [%rd102+16];
	fma.rn.f64 	%fd3100, %fd3097, %fd3092, %fd3098;
	fma.rn.f64 	%fd3101, %fd3100, %fd3092, %fd3099;
	ld.global.nc.v2.f64 	{%fd3102, %fd3103}, [%rd102+32];
	fma.rn.f64 	%fd3104, %fd3101, %fd3092, %fd3102;
	fma.rn.f64 	%fd3105, %fd3104, %fd3092, %fd3103;
	fma.rn.f64 	%fd3106, %fd3105, %fd13934, %fd13934;
	fma.rn.f64 	%fd3107, %fd3105, %fd3092, 0d3FF0000000000000;
	selp.f64 	%fd3108, %fd3107, %fd3106, %p80;
	and.b32  	%r1813, %r3988, 2;
	setp.eq.s32 	%p81, %r1813, 0;
	mov.f64 	%fd3109, 0d0000000000000000;
	sub.f64 	%fd3110, %fd3109, %fd3108;
	selp.f64 	%fd3111, %fd3108, %fd3110, %p81;
	mul.f64 	%fd136, %fd50, %fd3111;
	@%p79 bra 	$L__BB4_88;
	mov.f64 	%fd3117, 0d0000000000000000;
	mul.rn.f64 	%fd13935, %fd58, %fd3117;
	mov.b32 	%r3989, 0;
	bra.uni 	$L__BB4_90;
$L__BB4_88:
	mul.f64 	%fd3112, %fd58, 0d3FE45F306DC9C883;
	cvt.rni.s32.f64 	%r3989, %fd3112;
	cvt.rn.f64.s32 	%fd3113, %r3989;
	fma.rn.f64 	%fd3114, %fd3113, 0dBFF921FB54442D18, %fd58;
	fma.rn.f64 	%fd3115, %fd3113, 0dBC91A62633145C00, %fd3114;
	fma.rn.f64 	%fd13935, %fd3113, 0dB97B839A252049C0, %fd3115;
	setp.ltu.f64 	%p82, %fd59, 0d41E0000000000000;
	@%p82 bra 	$L__BB4_90;
	{ // callseq 339, 0
	.param .b64 param0;
	st.param.f64 	[param0], %fd58;
	.param .align 16 .b8 retval0[16];
	call.uni (retval0), 
	__internal_trig_reduction_slowpathd, 
	(
	param0
	);
	ld.param.f64 	%fd13935, [retval0];
	ld.param.b32 	%r3989, [retval0+8];
	} // callseq 339
$L__BB4_90:
	setp.neu.f64 	%p83, %fd76, 0d7FF0000000000000;
	shl.b32 	%r1816, %r3989, 6;
	cvt.u64.u32 	%rd103, %r1816;
	and.b64  	%rd104, %rd103, 64;
	add.s64 	%rd106, %rd37, %rd104;
	mul.rn.f64 	%fd3118, %fd13935, %fd13935;
	and.b32  	%r1817, %r3989, 1;
	setp.eq.b32 	%p84, %r1817, 1;
	selp.f64 	%fd3119, 0dBDA8FF8320FD8164, 0d3DE5DB65F9785EBA, %p84;
	ld.global.nc.v2.f64 	{%fd3120, %fd3121}, [%rd106];
	fma.rn.f64 	%fd3122, %fd3119, %fd3118, %fd3120;
	fma.rn.f64 	%fd3123, %fd3122, %fd3118, %fd3121;
	ld.global.nc.v2.f64 	{%fd3124, %fd3125}, [%rd106+16];
	fma.rn.f64 	%fd3126, %fd3123, %fd3118, %fd3124;
	fma.rn.f64 	%fd3127, %fd3126, %fd3118, %fd3125;
	ld.global.nc.v2.f64 	{%fd3128, %fd3129}, [%rd106+32];
	fma.rn.f64 	%fd3130, %fd3127, %fd3118, %fd3128;
	fma.rn.f64 	%fd3131, %fd3130, %fd3118, %fd3129;
	fma.rn.f64 	%fd3132, %fd3131, %fd13935, %fd13935;
	fma.rn.f64 	%fd3133, %fd3131, %fd3118, 0d3FF0000000000000;
	selp.f64 	%fd3134, %fd3133, %fd3132, %p84;
	and.b32  	%r1818, %r3989, 2;
	setp.eq.s32 	%p85, %r1818, 0;
	mov.f64 	%fd3135, 0d0000000000000000;
	sub.f64 	%fd3136, %fd3135, %fd3134;
	selp.f64 	%fd141, %fd3134, %fd3136, %p85;
	@%p83 bra 	$L__BB4_92;
	mov.f64 	%fd3142, 0d0000000000000000;
	mul.rn.f64 	%fd13936, %fd75, %fd3142;
	mov.b32 	%r3990, 0;
	bra.uni 	$L__BB4_94;
$L__BB4_92:
	mul.f64 	%fd3137, %fd75, 0d3FE45F306DC9C883;
	cvt.rni.s32.f64 	%r3990, %fd3137;
	cvt.rn.f64.s32 	%fd3138, %r3990;
	fma.rn.f64 	%fd3139, %fd3138, 0dBFF921FB54442D18, %fd75;
	fma.rn.f64 	%fd3140, %fd3138, 0dBC91A62633145C00, %fd3139;
	fma.rn.f64 	%fd13936, %fd3138, 0dB97B839A252049C0, %fd3140;
	setp.ltu.f64 	%p86, %fd76, 0d41E0000000000000;
	@%p86 bra 	$L__BB4_94;
	{ // callseq 340, 0
	.param .b64 param0;
	st.param.f64 	[param0], %fd75;
	.param .align 16 .b8 retval0[16];
	call.uni (retval0), 
	__internal_trig_reduction_slowpathd, 
	(
	param0
	);
	ld.param.f64 	%fd13936, [retval0];
	ld.param.b32 	%r3990, [retval0+8];
	} // callseq 340
$L__BB4_94:
	setp.neu.f64 	%p87, %fd84, 0d7FF0000000000000;
	shl.b32 	%r1821, %r3990, 6;
	cvt.u64.u32 	%rd107, %r1821;
	and.b64  	%rd108, %rd107, 64;
	add.s64 	%rd110, %rd37, %rd108;
	mul.rn.f64 	%fd3143, %fd13936, %fd13936;
	and.b32  	%r1822, %r3990, 1;
	setp.eq.b32 	%p88, %r1822, 1;
	selp.f64 	%fd3144, 0dBDA8FF8320FD8164, 0d3DE5DB65F9785EBA, %p88;
	ld.global.nc.v2.f64 	{%fd3145, %fd3146}, [%rd110];
	fma.rn.f64 	%fd3147, %fd3144, %fd3143, %fd3145;
	fma.rn.f64 	%fd3148, %fd3147, %fd3143, %fd3146;
	ld.global.nc.v2.f64 	{%fd3149, %fd3150}, [%rd110+16];
	fma.rn.f64 	%fd3151, %fd3148, %fd3143, %fd3149;
	fma.rn.f64 	%fd3152, %fd3151, %fd3143, %fd3150;
	ld.global.nc.v2.f64 	{%fd3153, %fd3154}, [%rd110+32];
	fma.rn.f64 	%fd3155, %fd3152, %fd3143, %fd3153;
	fma.rn.f64 	%fd3156, %fd3155, %fd3143, %fd3154;
	fma.rn.f64 	%fd3157, %fd3156, %fd13936, %fd13936;
	fma.rn.f64 	%fd3158, %fd3156, %fd3143, 0d3FF0000000000000;
	selp.f64 	%fd3159, %fd3158, %fd3157, %p88;
	and.b32  	%r1823, %r3990, 2;
	setp.eq.s32 	%p89, %r1823, 0;
	mov.f64 	%fd3160, 0d0000000000000000;
	sub.f64 	%fd3161, %fd3160, %fd3159;
	selp.f64 	%fd146, %fd3159, %fd3161, %p89;
	@%p87 bra 	$L__BB4_96;
	mov.f64 	%fd3167, 0d0000000000000000;
	mul.rn.f64 	%fd13937, %fd83, %fd3167;
	mov.b32 	%r3991, 0;
	bra.uni 	$L__BB4_98;
$L__BB4_96:
	mul.f64 	%fd3162, %fd83, 0d3FE45F306DC9C883;
	cvt.rni.s32.f64 	%r3991, %fd3162;
	cvt.rn.f64.s32 	%fd3163, %r3991;
	fma.rn.f64 	%fd3164, %fd3163, 0dBFF921FB54442D18, %fd83;
	fma.rn.f64 	%fd3165, %fd3163, 0dBC91A62633145C00, %fd3164;
	fma.rn.f64 	%fd13937, %fd3163, 0dB97B839A252049C0, %fd3165;
	setp.ltu.f64 	%p90, %fd84, 0d41E0000000000000;
	@%p90 bra 	$L__BB4_98;
	{ // callseq 341, 0
	.param .b64 param0;
	st.param.f64 	[param0], %fd83;
	.param .align 16 .b8 retval0[16];
	call.uni (retval0), 
	__internal_trig_reduction_slowpathd, 
	(
	param0
	);
	ld.param.f64 	%fd13937, [retval0];
	ld.param.b32 	%r3991, [retval0+8];
	} // callseq 341
$L__BB4_98:
	setp.neu.f64 	%p91, %fd92, 0d7FF0000000000000;
	shl.b32 	%r1826, %r3991, 6;
	cvt.u64.u32 	%rd111, %r1826;
	and.b64  	%rd112, %rd111, 64;
	add.s64 	%rd114, %rd37, %rd112;
	mul.rn.f64 	%fd3168, %fd13937, %fd13937;
	and.b32  	%r1827, %r3991, 1;
	setp.eq.b32 	%p92, %r1827, 1;
	selp.f64 	%fd3169, 0dBDA8FF8320FD8164, 0d3DE5DB65F9785EBA, %p92;
	ld.global.nc.v2.f64 	{%fd3170, %fd3171}, [%rd114];
	fma.rn.f64 	%fd3172, %fd3169, %fd3168, %fd3170;
	fma.rn.f64 	%fd3173, %fd3172, %fd3168, %fd3171;
	ld.global.nc.v2.f64 	{%fd3174, %fd3175}, [%rd114+16];
	fma.rn.f64 	%fd3176, %fd3173, %fd3168, %fd3174;
	fma.rn.f64 	%fd3177, %fd3176, %fd3168, %fd3175;
	ld.global.nc.v2.f64 	{%fd3178, %fd3179}, [%rd114+32];
	fma.rn.f64 	%fd3180, %fd3177, %fd3168, %fd3178;
	fma.rn.f64 	%fd3181, %fd3180, %fd3168, %fd3179;
	fma.rn.f64 	%fd3182, %fd3181, %fd13937, %fd13937;
	fma.rn.f64 	%fd3183, %fd3181, %fd3168, 0d3FF0000000000000;
	selp.f64 	%fd3184, %fd3183, %fd3182, %p92;
	and.b32  	%r1828, %r3991, 2;
	setp.eq.s32 	%p93, %r1828, 0;
	mov.f64 	%fd3185, 0d0000000000000000;
	sub.f64 	%fd3186, %fd3185, %fd3184;
	selp.f64 	%fd3187, %fd3184, %fd3186, %p93;
	mul.f64 	%fd151, %fd146, %fd3187;
	@%p91 bra 	$L__BB4_100;
	mov.f64 	%fd3193, 0d0000000000000000;
	mul.rn.f64 	%fd13938, %fd91, %fd3193;
	mov.b32 	%r3992, 0;
	bra.uni 	$L__BB4_102;
$L__BB4_100:
	mul.f64 	%fd3188, %fd91, 0d3FE45F306DC9C883;
	cvt.rni.s32.f64 	%r3992, %fd3188;
	cvt.rn.f64.s32 	%fd3189, %r3992;
	fma.rn.f64 	%fd3190, %fd3189, 0dBFF921FB54442D18, %fd91;
	fma.rn.f64 	%fd3191, %fd3189, 0dBC91A62633145C00, %fd3190;
	fma.rn.f64 	%fd13938, %fd3189, 0dB97B839A252049C0, %fd3191;
	setp.ltu.f64 	%p94, %fd92, 0d41E0000000000000;
	@%p94 bra 	$L__BB4_102;
	{ // callseq 342, 0
	.param .b64 param0;
	st.param.f64 	[param0], %fd91;
	.param .align 16 .b8 retval0[16];
	call.uni (retval0), 
	__internal_trig_reduction_slowpathd, 
	(
	param0
	);
	ld.param.f64 	%fd13938, [retval0];
	ld.param.b32 	%r3992, [retval0+8];
	} // callseq 342
$L__BB4_102:
	setp.neu.f64 	%p95, %fd84, 0d7FF0000000000000;
	shl.b32 	%r1831, %r3992, 6;
	cvt.u64.u32 	%rd115, %r1831;
	and.b64  	%rd116, %rd115, 64;
	add.s64 	%rd118, %rd37, %rd116;
	mul.rn.f64 	%fd3194, %fd13938, %fd13938;
	and.b32  	%r1832, %r3992, 1;
	setp.eq.b32 	%p96, %r1832, 1;
	selp.f64 	%fd3195, 0dBDA8FF8320FD8164, 0d3DE5DB65F9785EBA, %p96;
	ld.global.nc.v2.f64 	{%fd3196, %fd3197}, [%rd118];
	fma.rn.f64 	%fd3198, %fd3195, %fd3194, %fd3196;
	fma.rn.f64 	%fd3199, %fd3198, %fd3194, %fd3197;
	ld.global.nc.v2.f64 	{%fd3200, %fd3201}, [%rd118+16];
	fma.rn.f64 	%fd3202, %fd3199, %fd3194, %fd3200;
	fma.rn.f64 	%fd3203, %fd3202, %fd3194, %fd3201;
	ld.global.nc.v2.f64 	{%fd3204, %fd3205}, [%rd118+32];
	fma.rn.f64 	%fd3206, %fd3203, %fd3194, %fd3204;
	fma.rn.f64 	%fd3207, %fd3206, %fd3194, %fd3205;
	fma.rn.f64 	%fd3208, %fd3207, %fd13938, %fd13938;
	fma.rn.f64 	%fd3209, %fd3207, %fd3194, 0d3FF0000000000000;
	selp.f64 	%fd3210, %fd3209, %fd3208, %p96;
	and.b32  	%r1833, %r3992, 2;
	setp.eq.s32 	%p97, %r1833, 0;
	mov.f64 	%fd3211, 0d0000000000000000;
	sub.f64 	%fd3212, %fd3211, %fd3210;
	selp.f64 	%fd156, %fd3210, %fd3212, %p97;
	@%p95 bra 	$L__BB4_104;
	mov.f64 	%fd3218, 0d0000000000000000;
	mul.rn.f64 	%fd13940, %fd83, %fd3218;
	mov.b32 	%r3994, 1;
	bra.uni 	$L__BB4_107;
$L__BB4_104:
	mul.f64 	%fd3213, %fd83, 0d3FE45F306DC9C883;
	cvt.rni.s32.f64 	%r3993, %fd3213;
	cvt.rn.f64.s32 	%fd3214, %r3993;
	fma.rn.f64 	%fd3215, %fd3214, 0dBFF921FB54442D18, %fd83;
	fma.rn.f64 	%fd3216, %fd3214, 0dBC91A62633145C00, %fd3215;
	fma.rn.f64 	%fd13940, %fd3214, 0dB97B839A252049C0, %fd3216;
	setp.ltu.f64 	%p98, %fd84, 0d41E0000000000000;
	@%p98 bra 	$L__BB4_106;
	{ // callseq 343, 0
	.param .b64 param0;
	st.param.f64 	[param0], %fd83;
	.param .align 16 .b8 retval0[16];
	call.uni (retval0), 
	__internal_trig_reduction_slowpathd, 
	(
	param0
	);
	ld.param.f64 	%fd13940, [retval0];
	ld.param.b32 	%r3993, [retval0+8];
	} // callseq 343
$L__BB4_106:
	add.s32 	%r3994, %r3993, 1;
$L__BB4_107:
	setp.neu.f64 	%p99, %fd59, 0d7FF0000000000000;
	shl.b32 	%r1836, %r3994, 6;
	cvt.u64.u32 	%rd119, %r1836;
	and.b64  	%rd120, %rd119, 64;
	add.s64 	%rd122, %rd37, %rd120;
	mul.rn.f64 	%fd3219, %fd13940, %fd13940;
	and.b32  	%r1837, %r3994, 1;
	setp.eq.b32 	%p100, %r1837, 1;
	selp.f64 	%fd3220, 0dBDA8FF8320FD8164, 0d3DE5DB65F9785EBA, %p100;
	ld.global.nc.v2.f64 	{%fd3221, %fd3222}, [%rd122];
	fma.rn.f64 	%fd3223, %fd3220, %fd3219, %fd3221;
	fma.rn.f64 	%fd3224, %fd3223, %fd3219, %fd3222;
	ld.global.nc.v2.f64 	{%fd3225, %fd3226}, [%rd122+16];
	fma.rn.f64 	%fd3227, %fd3224, %fd3219, %fd3225;
	fma.rn.f64 	%fd3228, %fd3227, %fd3219, %fd3226;
	ld.global.nc.v2.f64 	{%fd3229, %fd3230}, [%rd122+32];
	fma.rn.f64 	%fd3231, %fd3228, %fd3219, %fd3229;
	fma.rn.f64 	%fd3232, %fd3231, %fd3219, %fd3230;
	fma.rn.f64 	%fd3233, %fd3232, %fd13940, %fd13940;
	fma.rn.f64 	%fd3234, %fd3232, %fd3219, 0d3FF0000000000000;
	selp.f64 	%fd3235, %fd3234, %fd3233, %p100;
	and.b32  	%r1838, %r3994, 2;
	setp.eq.s32 	%p101, %r1838, 0;
	mov.f64 	%fd3236, 0d0000000000000000;
	sub.f64 	%fd3237, %fd3236, %fd3235;
	selp.f64 	%fd3238, %fd3235, %fd3237, %p101;
	fma.rn.f64 	%fd3239, %fd156, %fd3238, %fd151;
	mul.f64 	%fd162, %fd141, %fd3239;
	@%p99 bra 	$L__BB4_109;
	mov.f64 	%fd3245, 0d0000000000000000;
	mul.rn.f64 	%fd13942, %fd58, %fd3245;
	mov.b32 	%r3996, 1;
	bra.uni 	$L__BB4_112;
$L__BB4_109:
	mul.f64 	%fd3240, %fd58, 0d3FE45F306DC9C883;
	cvt.rni.s32.f64 	%r3995, %fd3240;
	cvt.rn.f64.s32 	%fd3241, %r3995;
	fma.rn.f64 	%fd3242, %fd3241, 0dBFF921FB54442D18, %fd58;
	fma.rn.f64 	%fd3243, %fd3241, 0dBC91A62633145C00, %fd3242;
	fma.rn.f64 	%fd13942, %fd3241, 0dB97B839A252049C0, %fd3243;
	setp.ltu.f64 	%p102, %fd59, 0d41E0000000000000;
	@%p102 bra 	$L__BB4_111;
	{ // callseq 344, 0
	.param .b64 param0;
	st.param.f64 	[param0], %fd58;
	.param .align 16 .b8 retval0[16];
	call.uni (retval0), 
	__internal_trig_reduction_slowpathd, 
	(
	param0
	);
	ld.param.f64 	%fd13942, [retval0];
	ld.param.b32 	%r3995, [retval0+8];
	} // callseq 344
$L__BB4_111:
	add.s32 	%r3996, %r3995, 1;
$L__BB4_112:
	setp.neu.f64 	%p103, %fd67, 0d7FF0000000000000;
	shl.b32 	%r1841, %r3996, 6;
	cvt.u64.u32 	%rd123, %r1841;
	and.b64  	%rd124, %rd123, 64;
	add.s64 	%rd126, %rd37, %rd124;
	mul.rn.f64 	%fd3246, %fd13942, %fd13942;
	and.b32  	%r1842, %r3996, 1;
	setp.eq.b32 	%p104, %r1842, 1;
	selp.f64 	%fd3247, 0dBDA8FF8320FD8164, 0d3DE5DB65F9785EBA, %p104;
	ld.global.nc.v2.f64 	{%fd3248, %fd3249}, [%rd126];
	fma.rn.f64 	%fd3250, %fd3247, %fd3246, %fd3248;
	fma.rn.f64 	%fd3251, %fd3250, %fd3246, %fd3249;
	ld.global.nc.v2.f64 	{%fd3252, %fd3253}, [%rd126+16];
	fma.rn.f64 	%fd3254, %fd3251, %fd3246, %fd3252;
	fma.rn.f64 	%fd3255, %fd3254, %fd3246, %fd3253;
	ld.global.nc.v2.f64 	{%fd3256, %fd3257}, [%rd126+32];
	fma.rn.f64 	%fd3258, %fd3255, %fd3246, %fd3256;
	fma.rn.f64 	%fd3259, %fd3258, %fd3246, %fd3257;
	fma.rn.f64 	%fd3260, %fd3259, %fd13942, %fd13942;
	fma.rn.f64 	%fd3261, %fd3259, %fd3246, 0d3FF0000000000000;
	selp.f64 	%fd3262, %fd3261, %fd3260, %p104;
	and.b32  	%r1843, %r3996, 2;
	setp.eq.s32 	%p105, %r1843, 0;
	mov.f64 	%fd3263, 0d0000000000000000;
	sub.f64 	%fd3264, %fd3263, %fd3262;
	selp.f64 	%fd168, %fd3262, %fd3264, %p105;
	@%p103 bra 	$L__BB4_114;
	mov.f64 	%fd3270, 0d0000000000000000;
	mul.rn.f64 	%fd13943, %fd66, %fd3270;
	mov.b32 	%r3997, 0;
	bra.uni 	$L__BB4_116;
$L__BB4_114:
	mul.f64 	%fd3265, %fd66, 0d3FE45F306DC9C883;
	cvt.rni.s32.f64 	%r3997, %fd3265;
	cvt.rn.f64.s32 	%fd3266, %r3997;
	fma.rn.f64 	%fd3267, %fd3266, 0dBFF921FB54442D18, %fd66;
	fma.rn.f64 	%fd3268, %fd3266, 0dBC91A62633145C00, %fd3267;
	fma.rn.f64 	%fd13943, %fd3266, 0dB97B839A252049C0, %fd3268;
	setp.ltu.f64 	%p106, %fd67, 0d41E0000000000000;
	@%p106 bra 	$L__BB4_116;
	{ // callseq 345, 0
	.param .b64 param0;
	st.param.f64 	[param0], %fd66;
	.param .align 16 .b8 retval0[16];
	call.uni (retval0), 
	__internal_trig_reduction_slowpathd, 
	(
	param0
	);
	ld.param.f64 	%fd13943, [retval0];
	ld.param.b32 	%r3997, [retval0+8];
	} // callseq 345
$L__BB4_116:
	setp.neu.f64 	%p107, %fd76, 0d7FF0000000000000;
	shl.b32 	%r1846, %r3997, 6;
	cvt.u64.u32 	%rd127, %r1846;
	and.b64  	%rd128, %rd127, 64;
	add.s64 	%rd130, %rd37, %rd128;
	mul.rn.f64 	%fd3271, %fd13943, %fd13943;
	and.b32  	%r1847, %r3997, 1;
	setp.eq.b32 	%p108, %r1847, 1;
	selp.f64 	%fd3272, 0dBDA8FF8320FD8164, 0d3DE5DB65F9785EBA, %p108;
	ld.global.nc.v2.f64 	{%fd3273, %fd3274}, [%rd130];
	fma.rn.f64 	%fd3275, %fd3272, %fd3271, %fd3273;
	fma.rn.f64 	%fd3276, %fd3275, %fd3271, %fd3274;
	ld.global.nc.v2.f64 	{%fd3277, %fd3278}, [%rd130+16];
	fma.rn.f64 	%fd3279, %fd3276, %fd3271, %fd3277;
	fma.rn.f64 	%fd3280, %fd3279, %fd3271, %fd3278;
	ld.global.nc.v2.f64 	{%fd3281, %fd3282}, [%rd130+32];
	fma.rn.f64 	%fd3283, %fd3280, %fd3271, %fd3281;
	fma.rn.f64 	%fd3284, %fd3283, %fd3271, %fd3282;
	fma.rn.f64 	%fd3285, %fd3284, %fd13943, %fd13943;
	fma.rn.f64 	%fd3286, %fd3284, %fd3271, 0d3FF0000000000000;
	selp.f64 	%fd3287, %fd3286, %fd3285, %p108;
	and.b32  	%r1848, %r3997, 2;
	setp.eq.s32 	%p109, %r1848, 0;
	mov.f64 	%fd3288, 0d0000000000000000;
	sub.f64 	%fd3289, %fd3288, %fd3287;
	selp.f64 	%fd3290, %fd3287, %fd3289, %p109;
	mul.f64 	%fd173, %fd168, %fd3290;
	@%p107 bra 	$L__BB4_118;
	mov.f64 	%fd3296, 0d0000000000000000;
	mul.rn.f64 	%fd13944, %fd75, %fd3296;
	mov.b32 	%r3998, 0;
	bra.uni 	$L__BB4_120;
$L__BB4_118:
	mul.f64 	%fd3291, %fd75, 0d3FE45F306DC9C883;
	cvt.rni.s32.f64 	%r3998, %fd3291;
	cvt.rn.f64.s32 	%fd3292, %r3998;
	fma.rn.f64 	%fd3293, %fd3292, 0dBFF921FB54442D18, %fd75;
	fma.rn.f64 	%fd3294, %fd3292, 0dBC91A62633145C00, %fd3293;
	fma.rn.f64 	%fd13944, %fd3292, 0dB97B839A252049C0, %fd3294;
	setp.ltu.f64 	%p110, %fd76, 0d41E0000000000000;
	@%p110 bra 	$L__BB4_120;
	{ // callseq 346, 0
	.param .b64 param0;
	st.param.f64 	[param0], %fd75;
	.param .align 16 .b8 retval0[16];
	call.uni (retval0), 
	__internal_trig_reduction_slowpathd, 
	(
	param0
	);
	ld.param.f64 	%fd13944, [retval0];
	ld.param.b32 	%r3998, [retval0+8];
	} // callseq 346
$L__BB4_120:
	setp.neu.f64 	%p111, %fd84, 0d7FF0000000000000;
	shl.b32 	%r1851, %r3998, 6;
	cvt.u64.u32 	%rd131, %r1851;
	and.b64  	%rd132, %rd131, 64;
	add.s64 	%rd134, %rd37, %rd132;
	mul.rn.f64 	%fd3297, %fd13944, %fd13944;
	and.b32  	%r1852, %r3998, 1;
	setp.eq.b32 	%p112, %r1852, 1;
	selp.f64 	%fd3298, 0dBDA8FF8320FD8164, 0d3DE5DB65F9785EBA, %p112;
	ld.global.nc.v2.f64 	{%fd3299, %fd3300}, [%rd134];
	fma.rn.f64 	%fd3301, %fd3298, %fd3297, %fd3299;
	fma.rn.f64 	%fd3302, %fd3301, %fd3297, %fd3300;
	ld.global.nc.v2.f64 	{%fd3303, %fd3304}, [%rd134+16];
	fma.rn.f64 	%fd3305, %fd3302, %fd3297, %fd3303;
	fma.rn.f64 	%fd3306, %fd3305, %fd3297, %fd3304;
	ld.global.nc.v2.f64 	{%fd3307, %fd3308}, [%rd134+32];
	fma.rn.f64 	%fd3309, %fd3306, %fd3297, %fd3307;
	fma.rn.f64 	%fd3310, %fd3309, %fd3297, %fd3308;
	fma.rn.f64 	%fd3311, %fd3310, %fd13944, %fd13944;
	fma.rn.f64 	%fd3312, %fd3310, %fd3297, 0d3FF0000000000000;
	selp.f64 	%fd3313, %fd3312, %fd3311, %p112;
	and.b32  	%r1853, %r3998, 2;
	setp.eq.s32 	%p113, %r1853, 0;
	mov.f64 	%fd3314, 0d0000000000000000;
	sub.f64 	%fd3315, %fd3314, %fd3313;
	selp.f64 	%fd178, %fd3313, %fd3315, %p113;
	@%p111 bra 	$L__BB4_122;
	mov.f64 	%fd3321, 0d0000000000000000;
	mul.rn.f64 	%fd13945, %fd83, %fd3321;
	mov.b32 	%r3999, 0;
	bra.uni 	$L__BB4_124;
$L__BB4_122:
	mul.f64 	%fd3316, %fd83, 0d3FE45F306DC9C883;
	cvt.rni.s32.f64 	%r3999, %fd3316;
	cvt.rn.f64.s32 	%fd3317, %r3999;
	fma.rn.f64 	%fd3318, %fd3317, 0dBFF921FB54442D18, %fd83;
	fma.rn.f64 	%fd3319, %fd3317, 0dBC91A62633145C00, %fd3318;
	fma.rn.f64 	%fd13945, %fd3317, 0dB97B839A252049C0, %fd3319;
	setp.ltu.f64 	%p114, %fd84, 0d41E0000000000000;
	@%p114 bra 	$L__BB4_124;
	{ // callseq 347, 0
	.param .b64 param0;
	st.param.f64 	[param0], %fd83;
	.param .align 16 .b8 retval0[16];
	call.uni (retval0), 
	__internal_trig_reduction_slowpathd, 
	(
	param0
	);
	ld.param.f64 	%fd13945, [retval0];
	ld.param.b32 	%r3999, [retval0+8];
	} // callseq 347
$L__BB4_124:
	setp.neu.f64 	%p115, %fd92, 0d7FF0000000000000;
	shl.b32 	%r1856, %r3999, 6;
	cvt.u64.u32 	%rd135, %r1856;
	and.b64  	%rd136, %rd135, 64;
	add.s64 	%rd138, %rd37, %rd136;
	mul.rn.f64 	%fd3322, %fd13945, %fd13945;
	and.b32  	%r1857, %r3999, 1;
	setp.eq.b32 	%p116, %r1857, 1;
	selp.f64 	%fd3323, 0dBDA8FF8320FD8164, 0d3DE5DB65F9785EBA, %p116;
	ld.global.nc.v2.f64 	{%fd3324, %fd3325}, [%rd138];
	fma.rn.f64 	%fd3326, %fd3323, %fd3322, %fd3324;
	fma.rn.f64 	%fd3327, %fd3326, %fd3322, %fd3325;
	ld.global.nc.v2.f64 	{%fd3328, %fd3329}, [%rd138+16];
	fma.rn.f64 	%fd3330, %fd3327, %fd3322, %fd3328;
	fma.rn.f64 	%fd3331, %fd3330, %fd3322, %fd3329;
	ld.global.nc.v2.f64 	{%fd3332, %fd3333}, [%rd138+32];
	fma.rn.f64 	%fd3334, %fd3331, %fd3322, %fd3332;
	fma.rn.f64 	%fd3335, %fd3334, %fd3322, %fd3333;
	fma.rn.f64 	%fd3336, %fd3335, %fd13945, %fd13945;
	fma.rn.f64 	%fd3337, %fd3335, %fd3322, 0d3FF0000000000000;
	selp.f64 	%fd3338, %fd3337, %fd3336, %p116;
	and.b32  	%r1858, %r3999, 2;
	setp.eq.s32 	%p117, %r1858, 0;
	mov.f64 	%fd3339, 0d0000000000000000;
	sub.f64 	%fd3340, %fd3339, %fd3338;
	selp.f64 	%fd3341, %fd3338, %fd3340, %p117;
	mul.f64 	%fd183, %fd178, %fd3341;
	@%p115 bra 	$L__BB4_126;
	mov.f64 	%fd3347, 0d0000000000000000;
	mul.rn.f64 	%fd13946, %fd91, %fd3347;
	mov.b32 	%r4000, 0;
	bra.uni 	$L__BB4_128;
$L__BB4_126:
	mul.f64 	%fd3342, %fd91, 0d3FE45F306DC9C883;
	cvt.rni.s32.f64 	%r4000, %fd3342;
	cvt.rn.f64.s32 	%fd3343, %r4000;
	fma.rn.f64 	%fd3344, %fd3343, 0dBFF921FB54442D18, %fd91;
	fma.rn.f64 	%fd3345, %fd3343, 0dBC91A62633145C00, %fd3344;
	fma.rn.f64 	%fd13946, %fd3343, 0dB97B839A252049C0, %fd3345;
	setp.ltu.f64 	%p118, %fd92, 0d41E0000000000000;
	@%p118 bra 	$L__BB4_128;
	{ // callseq 348, 0
	.param .b64 param0;
	st.param.f64 	[param0], %fd91;
	.param .align 16 .b8 retval0[16];
	call.uni (retval0), 
	__internal_trig_reduction_slowpathd, 
	(
	param0
	);
	ld.param.f64 	%fd13946, [retval0];
	ld.param.b32 	%r4000, [retval0+8];
	} // callseq 348
$L__BB4_128:
	setp.neu.f64 	%p119, %fd84, 0d7FF0000000000000;
	shl.b32 	%r1861, %r4000, 6;
	cvt.u64.u32 	%rd139, %r1861;
	and.b64  	%rd140, %rd139, 64;
	add.s64 	%rd142, %rd37, %rd140;
	mul.rn.f64 	%fd3348, %fd13946, %fd13946;
	and.b32  	%r1862, %r4000, 1;
	setp.eq.b32 	%p120, %r1862, 1;
	selp.f64 	%fd3349, 0dBDA8FF8320FD8164, 0d3DE5DB65F9785EBA, %p120;
	ld.global.nc.v2.f64 	{%fd3350, %fd3351}, [%rd142];
	fma.rn.f64 	%fd3352, %fd3349, %fd3348, %fd3350;
	fma.rn.f64 	%fd3353, %fd3352, %fd3348, %fd3351;
	ld.global.nc.v2.f64 	{%fd3354, %fd3355}, [%rd142+16];
	fma.rn.f64 	%fd3356, %fd3353, %fd3348, %fd3354;
	fma.rn.f64 	%fd3357, %fd3356, %fd3348, %fd3355;
	ld.global.nc.v2.f64 	{%fd3358, %fd3359}, [%rd142+32];
	fma.rn.f64 	%fd3360, %fd3357, %fd3348, %fd3358;
	fma.rn.f64 	%fd3361, %fd3360, %fd3348, %fd3359;
	fma.rn.f64 	%fd3362, %fd3361, %fd13946, %fd13946;
	fma.rn.f64 	%fd3363, %fd3361, %fd3348, 0d3FF0000000000000;
	selp.f64 	%fd3364, %fd3363, %fd3362, %p120;
	and.b32  	%r1863, %r4000, 2;
	setp.eq.s32 	%p121, %r1863, 0;
	mov.f64 	%fd3365, 0d0000000000000000;
	sub.f64 	%fd3366, %fd3365, %fd3364;
	selp.f64 	%fd188, %fd3364, %fd3366, %p121;
	@%p119 bra 	$L__BB4_130;
	mov.f64 	%fd3372, 0d0000000000000000;
	mul.rn.f64 	%fd13948, %fd83, %fd3372;
	mov.b32 	%r4002, 1;
	bra.uni 	$L__BB4_133;
$L__BB4_130:
	mul.f64 	%fd3367, %fd83, 0d3FE45F306DC9C883;
	cvt.rni.s32.f64 	%r4001, %fd3367;
	cvt.rn.f64.s32 	%fd3368, %r4001;
	fma.rn.f64 	%fd3369, %fd3368, 0dBFF921FB54442D18, %fd83;
	fma.rn.f64 	%fd3370, %fd3368, 0dBC91A62633145C00, %fd3369;
	fma.rn.f64 	%fd13948, %fd3368, 0dB97B839A252049C0, %fd3370;
	setp.ltu.f64 	%p122, %fd84, 0d41E0000000000000;
	@%p122 bra 	$L__BB4_132;
	{ // callseq 349, 0
	.param .b64 param0;
	st.param.f64 	[param0], %fd83;
	.param .align 16 .b8 retval0[16];
	call.uni (retval0), 
	__internal_trig_reduction_slowpathd, 
	(
	param0
	);
	ld.param.f64 	%fd13948, [retval0];
	ld.param.b32 	%r4001, [retval0+8];
	} // callseq 349
$L__BB4_132:
	add.s32 	%r4002, %r4001, 1;
$L__BB4_133:
	setp.neu.f64 	%p123, %fd67, 0d7FF0000000000000;
	shl.b32 	%r1866, %r4002, 6;
	cvt.u64.u32 	%rd143, %r1866;
	and.b64  	%rd144, %rd143, 64;
	add.s64 	%rd146, %rd37, %rd144;
	mul.rn.f64 	%fd3373, %fd13948, %fd13948;
	and.b32  	%r1867, %r4002, 1;
	setp.eq.b32 	%p124, %r1867, 1;
	selp.f64 	%fd3374, 0dBDA8FF8320FD8164, 0d3DE5DB65F9785EBA, %p124;
	ld.global.nc.v2.f64 	{%fd3375, %fd3376}, [%rd146];
	fma.rn.f64 	%fd3377, %fd3374, %fd3373, %fd3375;
	fma.rn.f64 	%fd3378, %fd3377, %fd3373, %fd3376;
	ld.global.nc.v2.f64 	{%fd3379, %fd3380}, [%rd146+16];
	fma.rn.f64 	%fd3381, %fd3378, %fd3373, %fd3379;
	fma.rn.f64 	%fd3382, %fd3381, %fd3373, %fd3380;
	ld.global.nc.v2.f64 	{%fd3383, %fd3384}, [%rd146+32];
	fma.rn.f64 	%fd3385, %fd3382, %fd3373, %fd3383;
	fma.rn.f64 	%fd3386, %fd3385, %fd3373, %fd3384;
	fma.rn.f64 	%fd3387, %fd3386, %fd13948, %fd13948;
	fma.rn.f64 	%fd3388, %fd3386, %fd3373, 0d3FF0000000000000;
	selp.f64 	%fd3389, %fd3388, %fd3387, %p124;
	and.b32  	%r1868, %r4002, 2;
	setp.eq.s32 	%p125, %r1868, 0;
	mov.f64 	%fd3390, 0d0000000000000000;
	sub.f64 	%fd3391, %fd3390, %fd3389;
	selp.f64 	%fd3392, %fd3389, %fd3391, %p125;
	fma.rn.f64 	%fd3393, %fd188, %fd3392, %fd183;
	mul.f64 	%fd3394, %fd173, %fd3393;
	mul.f64 	%fd3395, %fd13906, %fd3394;
	fma.rn.f64 	%fd194, %fd13905, %fd162, %fd3395;
	@%p123 bra 	$L__BB4_135;
	mov.f64 	%fd3401, 0d0000000000000000;
	mul.rn.f64 	%fd13950, %fd66, %fd3401;
	mov.b32 	%r4004, 1;
	bra.uni 	$L__BB4_138;
$L__BB4_135:
	mul.f64 	%fd3396, %fd66, 0d3FE45F306DC9C883;
	cvt.rni.s32.f64 	%r4003, %fd3396;
	cvt.rn.f64.s32 	%fd3397, %r4003;
	fma.rn.f64 	%fd3398, %fd3397, 0dBFF921FB54442D18, %fd66;
	fma.rn.f64 	%fd3399, %fd3397, 0dBC91A62633145C00, %fd3398;
	fma.rn.f64 	%fd13950, %fd3397, 0dB97B839A252049C0, %fd3399;
	setp.ltu.f64 	%p126, %fd67, 0d41E0000000000000;
	@%p126 bra 	$L__BB4_137;
	{ // callseq 350, 0
	.param .b64 param0;
	st.param.f64 	[param0], %fd66;
	.param .align 16 .b8 retval0[16];
	call.uni (retval0), 
	__internal_trig_reduction_slowpathd, 
	(
	param0
	);
	ld.param.f64 	%fd13950, [retval0];
	ld.param.b32 	%r4003, [retval0+8];
	} // callseq 350
$L__BB4_137:
	add.s32 	%r4004, %r4003, 1;
$L__BB4_138:
	setp.neu.f64 	%p127, %fd76, 0d7FF0000000000000;
	shl.b32 	%r1871, %r4004, 6;
	cvt.u64.u32 	%rd147, %r1871;
	and.b64  	%rd148, %rd147, 64;
	add.s64 	%rd150, %rd37, %rd148;
	mul.rn.f64 	%fd3402, %fd13950, %fd13950;
	and.b32  	%r1872, %r4004, 1;
	setp.eq.b32 	%p128, %r1872, 1;
	selp.f64 	%fd3403, 0dBDA8FF8320FD8164, 0d3DE5DB65F9785EBA, %p128;
	ld.global.nc.v2.f64 	{%fd3404, %fd3405}, [%rd150];
	fma.rn.f64 	%fd3406, %fd3403, %fd3402, %fd3404;
	fma.rn.f64 	%fd3407, %fd3406, %fd3402, %fd3405;
	ld.global.nc.v2.f64 	{%fd3408, %fd3409}, [%rd150+16];
	fma.rn.f64 	%fd3410, %fd3407, %fd3402, %fd3408;
	fma.rn.f64 	%fd3411, %fd3410, %fd3402, %fd3409;
	ld.global.nc.v2.f64 	{%fd3412, %fd3413}, [%rd150+32];
	fma.rn.f64 	%fd3414, %fd3411, %fd3402, %fd3412;
	fma.rn.f64 	%fd3415, %fd3414, %fd3402, %fd3413;
	fma.rn.f64 	%fd3416, %fd3415, %fd13950, %fd13950;
	fma.rn.f64 	%fd3417, %fd3415, %fd3402, 0d3FF0000000000000;
	selp.f64 	%fd3418, %fd3417, %fd3416, %p128;
	and.b32  	%r1873, %r4004, 2;
	setp.eq.s32 	%p129, %r1873, 0;
	mov.f64 	%fd3419, 0d0000000000000000;
	sub.f64 	%fd3420, %fd3419, %fd3418;
	selp.f64 	%fd200, %fd3418, %fd3420, %p129;
	@%p127 bra 	$L__BB4_140;
	mov.f64 	%fd3426, 0d0000000000000000;
	mul.rn.f64 	%fd13951, %fd75, %fd3426;
	mov.b32 	%r4005, 0;
	bra.uni 	$L__BB4_142;
$L__BB4_140:
	mul.f64 	%fd3421, %fd75, 0d3FE45F306DC9C883;
	cvt.rni.s32.f64 	%r4005, %fd3421;
	cvt.rn.f64.s32 	%fd3422, %r4005;
	fma.rn.f64 	%fd3423, %fd3422, 0dBFF921FB54442D18, %fd75;
	fma.rn.f64 	%fd3424, %fd3422, 0dBC91A62633145C00, %fd3423;
	fma.rn.f64 	%fd13951, %fd3422, 0dB97B839A252049C0, %fd3424;
	setp.ltu.f64 	%p130, %fd76, 0d41E0000000000000;
	@%p130 bra 	$L__BB4_142;
	{ // callseq 351, 0
	.param .b64 param0;
	st.param.f64 	[param0], %fd75;
	.param .align 16 .b8 retval0[16];
	call.uni (retval0), 
	__internal_trig_reduction_slowpathd, 
	(
	param0
	);
	ld.param.f64 	%fd13951, [retval0];
	ld.param.b32 	%r4005, [retval0+8];
	} // callseq 351
$L__BB4_142:
	setp.neu.f64 	%p131, %fd84, 0d7FF0000000000000;
	shl.b32 	%r1876, %r4005, 6;
	cvt.u64.u32 	%rd151, %r1876;
	and.b64  	%rd152, %rd151, 64;
	add.s64 	%rd154, %rd37, %rd152;
	mul.rn.f64 	%fd3427, %fd13951, %fd13951;
	and.b32  	%r1877, %r4005, 1;
	setp.eq.b32 	%p132, %r1877, 1;
	selp.f64 	%fd3428, 0dBDA8FF8320FD8164, 0d3DE5DB65F9785EBA, %p132;
	ld.global.nc.v2.f64 	{%fd3429, %fd3430}, [%rd154];
	fma.rn.f64 	%fd3431, %fd3428, %fd3427, %fd3429;
	fma.rn.f64 	%fd3432, %fd3431, %fd3427, %fd3430;
	ld.global.nc.v2.f64 	{%fd3433, %fd3434}, [%rd154+16];
	fma.rn.f64 	%fd3435, %fd3432, %fd3427, %fd3433;
	fma.rn.f64 	%fd3436, %fd3435, %fd3427, %fd3434;
	ld.global.nc.v2.f64 	{%fd3437, %fd3438}, [%rd154+32];
	fma.rn.f64 	%fd3439, %fd3436, %fd3427, %fd3437;
	fma.rn.f64 	%fd3440, %fd3439, %fd3427, %fd3438;
	fma.rn.f64 	%fd3441, %fd3440, %fd13951, %fd13951;
	fma.rn.f64 	%fd3442, %fd3440, %fd3427, 0d3FF0000000000000;
	selp.f64 	%fd3443, %fd3442, %fd3441, %p132;
	and.b32  	%r1878, %r4005, 2;
	setp.eq.s32 	%p133, %r1878, 0;
	mov.f64 	%fd3444, 0d0000000000000000;
	sub.f64 	%fd3445, %fd3444, %fd3443;
	selp.f64 	%fd205, %fd3443, %fd3445, %p133;
	@%p131 bra 	$L__BB4_144;
	mov.f64 	%fd3451, 0d0000000000000000;
	mul.rn.f64 	%fd13953, %fd83, %fd3451;
	mov.b32 	%r4007, 1;
	bra.uni 	$L__BB4_147;
$L__BB4_144:
	mul.f64 	%fd3446, %fd83, 0d3FE45F306DC9C883;
	cvt.rni.s32.f64 	%r4006, %fd3446;
	cvt.rn.f64.s32 	%fd3447, %r4006;
	fma.rn.f64 	%fd3448, %fd3447, 0dBFF921FB54442D18, %fd83;
	fma.rn.f64 	%fd3449, %fd3447, 0dBC91A62633145C00, %fd3448;
	fma.rn.f64 	%fd13953, %fd3447, 0dB97B839A252049C0, %fd3449;
	setp.ltu.f64 	%p134, %fd84, 0d41E0000000000000;
	@%p134 bra 	$L__BB4_146;
	{ // callseq 352, 0
	.param .b64 param0;
	st.param.f64 	[param0], %fd83;
	.param .align 16 .b8 retval0[16];
	call.uni (retval0), 
	__internal_trig_reduction_slowpathd, 
	(
	param0
	);
	ld.param.f64 	%fd13953, [retval0];
	ld.param.b32 	%r4006, [retval0+8];
	} // callseq 352
$L__BB4_146:
	add.s32 	%r4007, %r4006, 1;
$L__BB4_147:
	setp.neu.f64 	%p135, %fd92, 0d7FF0000000000000;
	shl.b32 	%r1881, %r4007, 6;
	cvt.u64.u32 	%rd155, %r1881;
	and.b64  	%rd156, %rd155, 64;
	add.s64 	%rd158, %rd37, %rd156;
	mul.rn.f64 	%fd3452, %fd13953, %fd13953;
	and.b32  	%r1882, %r4007, 1;
	setp.eq.b32 	%p136, %r1882, 1;
	selp.f64 	%fd3453, 0dBDA8FF8320FD8164, 0d3DE5DB65F9785EBA, %p136;
	ld.global.nc.v2.f64 	{%fd3454, %fd3455}, [%rd158];
	fma.rn.f64 	%fd3456, %fd3453, %fd3452, %fd3454;
	fma.rn.f64 	%fd3457, %fd3456, %fd3452, %fd3455;
	ld.global.nc.v2.f64 	{%fd3458, %fd3459}, [%rd158+16];
	fma.rn.f64 	%fd3460, %fd3457, %fd3452, %fd3458;
	fma.rn.f64 	%fd3461, %fd3460, %fd3452, %fd3459;
	ld.global.nc.v2.f64 	{%fd3462, %fd3463}, [%rd158+32];
	fma.rn.f64 	%fd3464, %fd3461, %fd3452, %fd3462;
	fma.rn.f64 	%fd3465, %fd3464, %fd3452, %fd3463;
	fma.rn.f64 	%fd3466, %fd3465, %fd13953, %fd13953;
	fma.rn.f64 	%fd3467, %fd3465, %fd3452, 0d3FF0000000000000;
	selp.f64 	%fd3468, %fd3467, %fd3466, %p136;
	and.b32  	%r1883, %r4007, 2;
	setp.eq.s32 	%p137, %r1883, 0;
	mov.f64 	%fd3469, 0d0000000000000000;
	sub.f64 	%fd3470, %fd3469, %fd3468;
	selp.f64 	%fd3471, %fd3468, %fd3470, %p137;
	mul.f64 	%fd211, %fd205, %fd3471;
	@%p135 bra 	$L__BB4_149;
	mov.f64 	%fd3477, 0d0000000000000000;
	mul.rn.f64 	%fd13954, %fd91, %fd3477;
	mov.b32 	%r4008, 0;
	bra.uni 	$L__BB4_151;
$L__BB4_149:
	mul.f64 	%fd3472, %fd91, 0d3FE45F306DC9C883;
	cvt.rni.s32.f64 	%r4008, %fd3472;
	cvt.rn.f64.s32 	%fd3473, %r4008;
	fma.rn.f64 	%fd3474, %fd3473, 0dBFF921FB54442D18, %fd91;
	fma.rn.f64 	%fd3475, %fd3473, 0dBC91A62633145C00, %fd3474;
	fma.rn.f64 	%fd13954, %fd3473, 0dB97B839A252049C0, %fd3475;
	setp.ltu.f64 	%p138, %fd92, 0d41E0000000000000;
	@%p138 bra 	$L__BB4_151;
	{ // callseq 353, 0
	.param .b64 param0;
	st.param.f64 	[param0], %fd91;
	.param .align 16 .b8 retval0[16];
	call.uni (retval0), 
	__internal_trig_reduction_slowpathd, 
	(
	param0
	);
	ld.param.f64 	%fd13954, [retval0];
	ld.param.b32 	%r4008, [retval0+8];
	} // callseq 353
$L__BB4_151:
	setp.neu.f64 	%p139, %fd84, 0d7FF0000000000000;
	shl.b32 	%r1886, %r4008, 6;
	cvt.u64.u32 	%rd159, %r1886;
	and.b64  	%rd160, %rd159, 64;
	add.s64 	%rd162, %rd37, %rd160;
	mul.rn.f64 	%fd3478, %fd13954, %fd13954;
	and.b32  	%r1887, %r4008, 1;
	setp.eq.b32 	%p140, %r1887, 1;
	selp.f64 	%fd3479, 0dBDA8FF8320FD8164, 0d3DE5DB65F9785EBA, %p140;
	ld.global.nc.v2.f64 	{%fd3480, %fd3481}, [%rd162];
	fma.rn.f64 	%fd3482, %fd3479, %fd3478, %fd3480;
	fma.rn.f64 	%fd3483, %fd3482, %fd3478, %fd3481;
	ld.global.nc.v2.f64 	{%fd3484, %fd3485}, [%rd162+16];
	fma.rn.f64 	%fd3486, %fd3483, %fd3478, %fd3484;
	fma.rn.f64 	%fd3487, %fd3486, %fd3478, %fd3485;
	ld.global.nc.v2.f64 	{%fd3488, %fd3489}, [%rd162+32];
	fma.rn.f64 	%fd3490, %fd3487, %fd3478, %fd3488;
	fma.rn.f64 	%fd3491, %fd3490, %fd3478, %fd3489;
	fma.rn.f64 	%fd3492, %fd3491, %fd13954, %fd13954;
	fma.rn.f64 	%fd3493, %fd3491, %fd3478, 0d3FF0000000000000;
	selp.f64 	%fd3494, %fd3493, %fd3492, %p140;
	and.b32  	%r1888, %r4008, 2;
	setp.eq.s32 	%p141, %r1888, 0;
	mov.f64 	%fd3495, 0d0000000000000000;
	sub.f64 	%fd3496, %fd3495, %fd3494;
	selp.f64 	%fd216, %fd3494, %fd3496, %p141;
	@%p139 bra 	$L__BB4_153;
	mov.f64 	%fd3502, 0d0000000000000000;
	mul.rn.f64 	%fd13955, %fd83, %fd3502;
	mov.b32 	%r4009, 0;
	bra.uni 	$L__BB4_155;
$L__BB4_153:
	mul.f64 	%fd3497, %fd83, 0d3FE45F306DC9C883;
	cvt.rni.s32.f64 	%r4009, %fd3497;
	cvt.rn.f64.s32 	%fd3498, %r4009;
	fma.rn.f64 	%fd3499, %fd3498, 0dBFF921FB54442D18, %fd83;
	fma.rn.f64 	%fd3500, %fd3498, 0dBC91A62633145C00, %fd3499;
	fma.rn.f64 	%fd13955, %fd3498, 0dB97B839A252049C0, %fd3500;
	setp.ltu.f64 	%p142, %fd84, 0d41E0000000000000;
	@%p142 bra 	$L__BB4_155;
	{ // callseq 354, 0
	.param .b64 param0;
	st.param.f64 	[param0], %fd83;
	.param .align 16 .b8 retval0[16];
	call.uni (retval0), 
	__internal_trig_reduction_slowpathd, 
	(
	param0
	);
	ld.param.f64 	%fd13955, [retval0];
	ld.param.b32 	%r4009, [retval0+8];
	} // callseq 354
$L__BB4_155:
	shl.b32 	%r1891, %r4009, 6;
	cvt.u64.u32 	%rd163, %r1891;
	and.b64  	%rd164, %rd163, 64;
	add.s64 	%rd166, %rd37, %rd164;
	mul.rn.f64 	%fd3503, %fd13955, %fd13955;
	and.b32  	%r1892, %r4009, 1;
	setp.eq.b32 	%p143, %r1892, 1;
	selp.f64 	%fd3504, 0dBDA8FF8320FD8164, 0d3DE5DB65F9785EBA, %p143;
	ld.global.nc.v2.f64 	{%fd3505, %fd3506}, [%rd166];
	fma.rn.f64 	%fd3507, %fd3504, %fd3503, %fd3505;
	fma.rn.f64 	%fd3508, %fd3507, %fd3503, %fd3506;
	ld.global.nc.v2.f64 	{%fd3509, %fd3510}, [%rd166+16];
	fma.rn.f64 	%fd3511, %fd3508, %fd3503, %fd3509;
	fma.rn.f64 	%fd3512, %fd3511, %fd3503, %fd3510;
	ld.global.nc.v2.f64 	{%fd3513, %fd3514}, [%rd166+32];
	fma.rn.f64 	%fd3515, %fd3512, %fd3503, %fd3513;
	fma.rn.f64 	%fd3516, %fd3515, %fd3503, %fd3514;
	fma.rn.f64 	%fd3517, %fd3516, %fd13955, %fd13955;
	fma.rn.f64 	%fd3518, %fd3516, %fd3503, 0d3FF0000000000000;
	selp.f64 	%fd3519, %fd3518, %fd3517, %p143;
	and.b32  	%r1893, %r4009, 2;
	setp.eq.s32 	%p144, %r1893, 0;
	mov.f64 	%fd3520, 0d0000000000000000;
	sub.f64 	%fd3521, %fd3520, %fd3519;
	selp.f64 	%fd3522, %fd3519, %fd3521, %p144;
	mul.f64 	%fd3523, %fd216, %fd3522;
	sub.f64 	%fd3524, %fd211, %fd3523;
	mul.f64 	%fd3525, %fd200, %fd3524;
	mul.f64 	%fd3526, %fd13906, %fd3525;
	sub.f64 	%fd3527, %fd194, %fd3526;
	mul.f64 	%fd3528, %fd136, %fd3527;
	div.rn.f64 	%fd3529, %fd3528, %fd9;
	add.f64 	%fd3530, %fd131, %fd3529;
	add.f64 	%fd3531, %fd21, %fd3530;
	st.shared.f64 	[%r4], %fd3531;
	bar.sync 	0;
	ld.shared.f64 	%fd221, [%r5];
	bar.sync 	0;
	ld.global.f64 	%fd3532, [%rd1730];
	mul.f64 	%fd222, %fd3532, %fd5;
	bar.sync 	0;
	ld.global.f64 	%fd223, [%rd1730];
	ld.global.f64 	%fd224, [%rd1731];
	abs.f64 	%fd225, %fd224;
	setp.neu.f64 	%p145, %fd225, 0d7FF0000000000000;
	@%p145 bra 	$L__BB4_157;
	mov.f64 	%fd3538, 0d0000000000000000;
	mul.rn.f64 	%fd13956, %fd224, %fd3538;
	mov.b32 	%r4010, 0;
	bra.uni 	$L__BB4_159;
$L__BB4_157:
	mul.f64 	%fd3533, %fd224, 0d3FE45F306DC9C883;
	cvt.rni.s32.f64 	%r4010, %fd3533;
	cvt.rn.f64.s32 	%fd3534, %r4010;
	fma.rn.f64 	%fd3535, %fd3534, 0dBFF921FB54442D18, %fd224;
	fma.rn.f64 	%fd3536, %fd3534, 0dBC91A62633145C00, %fd3535;
	fma.rn.f64 	%fd13956, %fd3534, 0dB97B839A252049C0, %fd3536;
	setp.ltu.f64 	%p146, %fd225, 0d41E0000000000000;
	@%p146 bra 	$L__BB4_159;
	{ // callseq 355, 0
	.param .b64 param0;
	st.param.f64 	[param0], %fd224;
	.param .align 16 .b8 retval0[16];
	call.uni (retval0), 
	__internal_trig_reduction_slowpathd, 
	(
	param0
	);
	ld.param.f64 	%fd13956, [retval0];
	ld.param.b32 	%r4010, [retval0+8];
	} // callseq 355
$L__BB4_159:
	shl.b32 	%r1896, %r4010, 6;
	cvt.u64.u32 	%rd167, %r1896;
	and.b64  	%rd168, %rd167, 64;
	add.s64 	%rd170, %rd37, %rd168;
	mul.rn.f64 	%fd3539, %fd13956, %fd13956;
	and.b32  	%r1897, %r4010, 1;
	setp.eq.b32 	%p147, %r1897, 1;
	selp.f64 	%fd3540, 0dBDA8FF8320FD8164, 0d3DE5DB65F9785EBA, %p147;
	ld.global.nc.v2.f64 	{%fd3541, %fd3542}, [%rd170];
	fma.rn.f64 	%fd3543, %fd3540, %fd3539, %fd3541;
	fma.rn.f64 	%fd3544, %fd3543, %fd3539, %fd3542;
	ld.global.nc.v2.f64 	{%fd3545, %fd3546}, [%rd170+16];
	fma.rn.f64 	%fd3547, %fd3544, %fd3539, %fd3545;
	fma.rn.f64 	%fd3548, %fd3547, %fd3539, %fd3546;
	ld.global.nc.v2.f64 	{%fd3549, %fd3550}, [%rd170+32];
	fma.rn.f64 	%fd3551, %fd3548, %fd3539, %fd3549;
	fma.rn.f64 	%fd3552, %fd3551, %fd3539, %fd3550;
	fma.rn.f64 	%fd3553, %fd3552, %fd13956, %fd13956;
	fma.rn.f64 	%fd3554, %fd3552, %fd3539, 0d3FF0000000000000;
	selp.f64 	%fd3555, %fd3554, %fd3553, %p147;
	and.b32  	%r1898, %r4010, 2;
	setp.eq.s32 	%p148, %r1898, 0;
	mov.f64 	%fd3556, 0d0000000000000000;
	sub.f64 	%fd3557, %fd3556, %fd3555;
	selp.f64 	%fd230, %fd3555, %fd3557, %p148;
	ld.global.f64 	%fd231, [%rd1731+40000];
	abs.f64 	%fd232, %fd231;
	setp.neu.f64 	%p149, %fd232, 0d7FF0000000000000;
	@%p149 bra 	$L__BB4_161;
	mov.f64 	%fd3563, 0d0000000000000000;
	mul.rn.f64 	%fd13958, %fd231, %fd3563;
	mov.b32 	%r4012, 1;
	bra.uni 	$L__BB4_164;
$L__BB4_161:
	mul.f64 	%fd3558, %fd231, 0d3FE45F306DC9C883;
	cvt.rni.s32.f64 	%r4011, %fd3558;
	cvt.rn.f64.s32 	%fd3559, %r4011;
	fma.rn.f64 	%fd3560, %fd3559, 0dBFF921FB54442D18, %fd231;
	fma.rn.f64 	%fd3561, %fd3559, 0dBC91A62633145C00, %fd3560;
	fma.rn.f64 	%fd13958, %fd3559, 0dB97B839A252049C0, %fd3561;
	setp.ltu.f64 	%p150, %fd232, 0d41E0000000000000;
	@%p150 bra 	$L__BB4_163;
	{ // callseq 356, 0
	.param .b64 param0;
	st.param.f64 	[param0], %fd231;
	.param .align 16 .b8 retval0[16];
	call.uni (retval0), 
	__internal_trig_reduction_slowpathd, 
	(
	param0
	);
	ld.param.f64 	%fd13958, [retval0];
	ld.param.b32 	%r4011, [retval0+8];
	} // callseq 356
$L__BB4_163:
	add.s32 	%r4012, %r4011, 1;
$L__BB4_164:
	setp.neu.f64 	%p151, %fd232, 0d7FF0000000000000;
	shl.b32 	%r1901, %r4012, 6;
	cvt.u64.u32 	%rd171, %r1901;
	and.b64  	%rd172, %rd171, 64;
	add.s64 	%rd174, %rd37, %rd172;
	mul.rn.f64 	%fd3564, %fd13958, %fd13958;
	and.b32  	%r1902, %r4012, 1;
	setp.eq.b32 	%p152, %r1902, 1;
	selp.f64 	%fd3565, 0dBDA8FF8320FD8164, 0d3DE5DB65F9785EBA, %p152;
	ld.global.nc.v2.f64 	{%fd3566, %fd3567}, [%rd174];
	fma.rn.f64 	%fd3568, %fd3565, %fd3564, %fd3566;
	fma.rn.f64 	%fd3569, %fd3568, %fd3564, %fd3567;
	ld.global.nc.v2.f64 	{%fd3570, %fd3571}, [%rd174+16];
	fma.rn.f64 	%fd3572, %fd3569, %fd3564, %fd3570;
	fma.rn.f64 	%fd3573, %fd3572, %fd3564, %fd3571;
	ld.global.nc.v2.f64 	{%fd3574, %fd3575}, [%rd174+32];
	fma.rn.f64 	%fd3576, %fd3573, %fd3564, %fd3574;
	fma.rn.f64 	%fd3577, %fd3576, %fd3564, %fd3575;
	fma.rn.f64 	%fd3578, %fd3577, %fd13958, %fd13958;
	fma.rn.f64 	%fd3579, %fd3577, %fd3564, 0d3FF0000000000000;
	selp.f64 	%fd3580, %fd3579, %fd3578, %p152;
	and.b32  	%r1903, %r4012, 2;
	setp.eq.s32 	%p153, %r1903, 0;
	mov.f64 	%fd3581, 0d0000000000000000;
	sub.f64 	%fd3582, %fd3581, %fd3580;
	selp.f64 	%fd3583, %fd3580, %fd3582, %p153;
	mul.f64 	%fd238, %fd230, %fd3583;
	@%p151 bra 	$L__BB4_166;
	mov.f64 	%fd3589, 0d0000000000000000;
	mul.rn.f64 	%fd13959, %fd231, %fd3589;
	mov.b32 	%r4013, 0;
	bra.uni 	$L__BB4_168;
$L__BB4_166:
	mul.f64 	%fd3584, %fd231, 0d3FE45F306DC9C883;
	cvt.rni.s32.f64 	%r4013, %fd3584;
	cvt.rn.f64.s32 	%fd3585, %r4013;
	fma.rn.f64 	%fd3586, %fd3585, 0dBFF921FB54442D18, %fd231;
	fma.rn.f64 	%fd3587, %fd3585, 0dBC91A62633145C00, %fd3586;
	fma.rn.f64 	%fd13959, %fd3585, 0dB97B839A252049C0, %fd3587;
	setp.ltu.f64 	%p154, %fd232, 0d41E0000000000000;
	@%p154 bra 	$L__BB4_168;
	{ // callseq 357, 0
	.param .b64 param0;
	st.param.f64 	[param0], %fd231;
	.param .align 16 .b8 retval0[16];
	call.uni (retval0), 
	__internal_trig_reduction_slowpathd, 
	(
	param0
	);
	ld.param.f64 	%fd13959, [retval0];
	ld.param.b32 	%r4013, [retval0+8];
	} // callseq 357
$L__BB4_168:
	setp.neu.f64 	%p155, %fd225, 0d7FF0000000000000;
	shl.b32 	%r1906, %r4013, 6;
	cvt.u64.u32 	%rd175, %r1906;
	and.b64  	%rd176, %rd175, 64;
	add.s64 	%rd178, %rd37, %rd176;
	mul.rn.f64 	%fd3590, %fd13959, %fd13959;
	and.b32  	%r1907, %r4013, 1;
	setp.eq.b32 	%p156, %r1907, 1;
	selp.f64 	%fd3591, 0dBDA8FF8320FD8164, 0d3DE5DB65F9785EBA, %p156;
	ld.global.nc.v2.f64 	{%fd3592, %fd3593}, [%rd178];
	fma.rn.f64 	%fd3594, %fd3591, %fd3590, %fd3592;
	fma.rn.f64 	%fd3595, %fd3594, %fd3590, %fd3593;
	ld.global.nc.v2.f64 	{%fd3596, %fd3597}, [%rd178+16];
	fma.rn.f64 	%fd3598, %fd3595, %fd3590, %fd3596;
	fma.rn.f64 	%fd3599, %fd3598, %fd3590, %fd3597;
	ld.global.nc.v2.f64 	{%fd3600, %fd3601}, [%rd178+32];
	fma.rn.f64 	%fd3602, %fd3599, %fd3590, %fd3600;
	fma.rn.f64 	%fd3603, %fd3602, %fd3590, %fd3601;
	fma.rn.f64 	%fd3604, %fd3603, %fd13959, %fd13959;
	fma.rn.f64 	%fd3605, %fd3603, %fd3590, 0d3FF0000000000000;
	selp.f64 	%fd3606, %fd3605, %fd3604, %p156;
	and.b32  	%r1908, %r4013, 2;
	setp.eq.s32 	%p157, %r1908, 0;
	mov.f64 	%fd3607, 0d0000000000000000;
	sub.f64 	%fd3608, %fd3607, %fd3606;
	selp.f64 	%fd3609, %fd3606, %fd3608, %p157;
	mul.f64 	%fd3610, %fd230, %fd3609;
	mul.f64 	%fd3611, %fd13902, %fd3610;
	fma.rn.f64 	%fd243, %fd13901, %fd238, %fd3611;
	@%p155 bra 	$L__BB4_170;
	mov.f64 	%fd3617, 0d0000000000000000;
	mul.rn.f64 	%fd13961, %fd224, %fd3617;
	mov.b32 	%r4015, 1;
	bra.uni 	$L__BB4_173;
$L__BB4_170:
	mul.f64 	%fd3612, %fd224, 0d3FE45F306DC9C883;
	cvt.rni.s32.f64 	%r4014, %fd3612;
	cvt.rn.f64.s32 	%fd3613, %r4014;
	fma.rn.f64 	%fd3614, %fd3613, 0dBFF921FB54442D18, %fd224;
	fma.rn.f64 	%fd3615, %fd3613, 0dBC91A62633145C00, %fd3614;
	fma.rn.f64 	%fd13961, %fd3613, 0dB97B839A252049C0, %fd3615;
	setp.ltu.f64 	%p158, %fd225, 0d41E0000000000000;
	@%p158 bra 	$L__BB4_172;
	{ // callseq 358, 0
	.param .b64 param0;
	st.param.f64 	[param0], %fd224;
	.param .align 16 .b8 retval0[16];
	call.uni (retval0), 
	__internal_trig_reduction_slowpathd, 
	(
	param0
	);
	ld.param.f64 	%fd13961, [retval0];
	ld.param.b32 	%r4014, [retval0+8];
	} // callseq 358
$L__BB4_172:
	add.s32 	%r4015, %r4014, 1;
$L__BB4_173:
	shl.b32 	%r1911, %r4015, 6;
	cvt.u64.u32 	%rd179, %r1911;
	and.b64  	%rd180, %rd179, 64;
	add.s64 	%rd182, %rd37, %rd180;
	mul.rn.f64 	%fd3618, %fd13961, %fd13961;
	and.b32  	%r1912, %r4015, 1;
	setp.eq.b32 	%p159, %r1912, 1;
	selp.f64 	%fd3619, 0dBDA8FF8320FD8164, 0d3DE5DB65F9785EBA, %p159;
	ld.global.nc.v2.f64 	{%fd3620, %fd3621}, [%rd182];
	fma.rn.f64 	%fd3622, %fd3619, %fd3618, %fd3620;
	fma.rn.f64 	%fd3623, %fd3622, %fd3618, %fd3621;
	ld.global.nc.v2.f64 	{%fd3624, %fd3625}, [%rd182+16];
	fma.rn.f64 	%fd3626, %fd3623, %fd3618, %fd3624;
	fma.rn.f64 	%fd3627, %fd3626, %fd3618, %fd3625;
	ld.global.nc.v2.f64 	{%fd3628, %fd3629}, [%rd182+32];
	fma.rn.f64 	%fd3630, %fd3627, %fd3618, %fd3628;
	fma.rn.f64 	%fd3631, %fd3630, %fd3618, %fd3629;
	fma.rn.f64 	%fd3632, %fd3631, %fd13961, %fd13961;
	fma.rn.f64 	%fd3633, %fd3631, %fd3618, 0d3FF0000000000000;
	selp.f64 	%fd3634, %fd3633, %fd3632, %p159;
	and.b32  	%r1913, %r4015, 2;
	setp.eq.s32 	%p160, %r1913, 0;
	mov.f64 	%fd3635, 0d0000000000000000;
	sub.f64 	%fd3636, %fd3635, %fd3634;
	selp.f64 	%fd3637, %fd3634, %fd3636, %p160;
	fma.rn.f64 	%fd3638, %fd13903, %fd3637, %fd243;
	mul.f64 	%fd249, %fd223, %fd3638;
	bar.sync 	0;
	mul.f64 	%fd3639, %fd222, %fd6;
	div.rn.f64 	%fd3640, %fd3639, %fd7;
	sqrt.rn.f64 	%fd3641, %fd3640;
	bar.sync 	0;
	mul.f64 	%fd250, %fd8, %fd3641;
	abs.f64 	%fd251, %fd249;
	setp.neu.f64 	%p161, %fd251, 0d7FF0000000000000;
	@%p161 bra 	$L__BB4_175;
	mov.f64 	%fd3647, 0d0000000000000000;
	mul.rn.f64 	%fd13963, %fd249, %fd3647;
	mov.b32 	%r4017, 1;
	bra.uni 	$L__BB4_178;
$L__BB4_175:
	mul.f64 	%fd3642, %fd249, 0d3FE45F306DC9C883;
	cvt.rni.s32.f64 	%r4016, %fd3642;
	cvt.rn.f64.s32 	%fd3643, %r4016;
	fma.rn.f64 	%fd3644, %fd3643, 0dBFF921FB54442D18, %fd249;
	fma.rn.f64 	%fd3645, %fd3643, 0dBC91A62633145C00, %fd3644;
	fma.rn.f64 	%fd13963, %fd3643, 0dB97B839A252049C0, %fd3645;
	setp.ltu.f64 	%p162, %fd251, 0d41E0000000000000;
	@%p162 bra 	$L__BB4_177;
	{ // callseq 359, 0
	.param .b64 param0;
	st.param.f64 	[param0], %fd249;
	.param .align 16 .b8 retval0[16];
	call.uni (retval0), 
	__internal_trig_reduction_slowpathd, 
	(
	param0
	);
	ld.param.f64 	%fd13963, [retval0];
	ld.param.b32 	%r4016, [retval0+8];
	} // callseq 359
$L__BB4_177:
	add.s32 	%r4017, %r4016, 1;
$L__BB4_178:
	shl.b32 	%r1916, %r4017, 6;
	cvt.u64.u32 	%rd183, %r1916;
	and.b64  	%rd184, %rd183, 64;
	add.s64 	%rd186, %rd37, %rd184;
	mul.rn.f64 	%fd3648, %fd13963, %fd13963;
	and.b32  	%r1917, %r4017, 1;
	setp.eq.b32 	%p163, %r1917, 1;
	selp.f64 	%fd3649, 0dBDA8FF8320FD8164, 0d3DE5DB65F9785EBA, %p163;
	ld.global.nc.v2.f64 	{%fd3650, %fd3651}, [%rd186];
	fma.rn.f64 	%fd3652, %fd3649, %fd3648, %fd3650;
	fma.rn.f64 	%fd3653, %fd3652, %fd3648, %fd3651;
	ld.global.nc.v2.f64 	{%fd3654, %fd3655}, [%rd186+16];
	fma.rn.f64 	%fd3656, %fd3653, %fd3648, %fd3654;
	fma.rn.f64 	%fd3657, %fd3656, %fd3648, %fd3655;
	ld.global.nc.v2.f64 	{%fd3658, %fd3659}, [%rd186+32];
	fma.rn.f64 	%fd3660, %fd3657, %fd3648, %fd3658;
	fma.rn.f64 	%fd3661, %fd3660, %fd3648, %fd3659;
	fma.rn.f64 	%fd3662, %fd3661, %fd13963, %fd13963;
	fma.rn.f64 	%fd3663, %fd3661, %fd3648, 0d3FF0000000000000;
	selp.f64 	%fd3664, %fd3663, %fd3662, %p163;
	and.b32  	%r1918, %r4017, 2;
	setp.eq.s32 	%p164, %r1918, 0;
	mov.f64 	%fd3665, 0d0000000000000000;
	sub.f64 	%fd3666, %fd3665, %fd3664;
	selp.f64 	%fd257, %fd3664, %fd3666, %p164;
	ld.global.f64 	%fd258, [%rd1731];
	abs.f64 	%fd259, %fd258;
	setp.neu.f64 	%p165, %fd259, 0d7FF0000000000000;
	@%p165 bra 	$L__BB4_180;
	mov.f64 	%fd3672, 0d0000000000000000;
	mul.rn.f64 	%fd13965, %fd258, %fd3672;
	mov.b32 	%r4019, 1;
	bra.uni 	$L__BB4_183;
$L__BB4_180:
	mul.f64 	%fd3667, %fd258, 0d3FE45F306DC9C883;
	cvt.rni.s32.f64 	%r4018, %fd3667;
	cvt.rn.f64.s32 	%fd3668, %r4018;
	fma.rn.f64 	%fd3669, %fd3668, 0dBFF921FB54442D18, %fd258;
	fma.rn.f64 	%fd3670, %fd3668, 0dBC91A62633145C00, %fd3669;
	fma.rn.f64 	%fd13965, %fd3668, 0dB97B839A252049C0, %fd3670;
	setp.ltu.f64 	%p166, %fd259, 0d41E0000000000000;
	@%p166 bra 	$L__BB4_182;
	{ // callseq 360, 0
	.param .b64 param0;
	st.param.f64 	[param0], %fd258;
	.param .align 16 .b8 retval0[16];
	call.uni (retval0), 
	__internal_trig_reduction_slowpathd, 
	(
	param0
	);
	ld.param.f64 	%fd13965, [retval0];
	ld.param.b32 	%r4018, [retval0+8];
	} // callseq 360
$L__BB4_182:
	add.s32 	%r4019, %r4018, 1;
$L__BB4_183:
	shl.b32 	%r1921, %r4019, 6;
	cvt.u64.u32 	%rd187, %r1921;
	and.b64  	%rd188, %rd187, 64;
	add.s64 	%rd190, %rd37, %rd188;
	mul.rn.f64 	%fd3673, %fd13965, %fd13965;
	and.b32  	%r1922, %r4019, 1;
	setp.eq.b32 	%p167, %r1922, 1;
	selp.f64 	%fd3674, 0dBDA8FF8320FD8164, 0d3DE5DB65F9785EBA, %p167;
	ld.global.nc.v2.f64 	{%fd3675, %fd3676}, [%rd190];
	fma.rn.f64 	%fd3677, %fd3674, %fd3673, %fd3675;
	fma.rn.f64 	%fd3678, %fd3677, %fd3673, %fd3676;
	ld.global.nc.v2.f64 	{%fd3679, %fd3680}, [%rd190+16];
	fma.rn.f64 	%fd3681, %fd3678, %fd3673, %fd3679;
	fma.rn.f64 	%fd3682, %fd3681, %fd3673, %fd3680;
	ld.global.nc.v2.f64 	{%fd3683, %fd3684}, [%rd190+32];
	fma.rn.f64 	%fd3685, %fd3682, %fd3673, %fd3683;
	fma.rn.f64 	%fd3686, %fd3685, %fd3673, %fd3684;
	fma.rn.f64 	%fd3687, %fd3686, %fd13965, %fd13965;
	fma.rn.f64 	%fd3688, %fd3686, %fd3673, 0d3FF0000000000000;
	selp.f64 	%fd3689, %fd3688, %fd3687, %p167;
	and.b32  	%r1923, %r4019, 2;
	setp.eq.s32 	%p168, %r1923, 0;
	mov.f64 	%fd3690, 0d0000000000000000;
	sub.f64 	%fd3691, %fd3690, %fd3689;
	selp.f64 	%fd265, %fd3689, %fd3691, %p168;
	ld.global.f64 	%fd266, [%rd1731+40000];
	abs.f64 	%fd267, %fd266;
	setp.neu.f64 	%p169, %fd267, 0d7FF0000000000000;
	@%p169 bra 	$L__BB4_185;
	mov.f64 	%fd3697, 0d0000000000000000;
	mul.rn.f64 	%fd13966, %fd266, %fd3697;
	mov.b32 	%r4020, 0;
	bra.uni 	$L__BB4_187;
$L__BB4_185:
	mul.f64 	%fd3692, %fd266, 0d3FE45F306DC9C883;
	cvt.rni.s32.f64 	%r4020, %fd3692;
	cvt.rn.f64.s32 	%fd3693, %r4020;
	fma.rn.f64 	%fd3694, %fd3693, 0dBFF921FB54442D18, %fd266;
	fma.rn.f64 	%fd3695, %fd3693, 0dBC91A62633145C00, %fd3694;
	fma.rn.f64 	%fd13966, %fd3693, 0dB97B839A252049C0, %fd3695;
	setp.ltu.f64 	%p170, %fd267, 0d41E0000000000000;
	@%p170 bra 	$L__BB4_187;
	{ // callseq 361, 0
	.param .b64 param0;
	st.param.f64 	[param0], %fd266;
	.param .align 16 .b8 retval0[16];
	call.uni (retval0), 
	__internal_trig_reduction_slowpathd, 
	(
	param0
	);
	ld.param.f64 	%fd13966, [retval0];
	ld.param.b32 	%r4020, [retval0+8];
	} // callseq 361
$L__BB4_187:
	shl.b32 	%r1926, %r4020, 6;
	cvt.u64.u32 	%rd191, %r1926;
	and.b64  	%rd192, %rd191, 64;
	add.s64 	%rd194, %rd37, %rd192;
	mul.rn.f64 	%fd3698, %fd13966, %fd13966;
	and.b32  	%r1927, %r4020, 1;
	setp.eq.b32 	%p171, %r1927, 1;
	selp.f64 	%fd3699, 0dBDA8FF8320FD8164, 0d3DE5DB65F9785EBA, %p171;
	ld.global.nc.v2.f64 	{%fd3700, %fd3701}, [%rd194];
	fma.rn.f64 	%fd3702, %fd3699, %fd3698, %fd3700;
	fma.rn.f64 	%fd3703, %fd3702, %fd3698, %fd3701;
	ld.global.nc.v2.f64 	{%fd3704, %fd3705}, [%rd194+16];
	fma.rn.f64 	%fd3706, %fd3703, %fd3698, %fd3704;
	fma.rn.f64 	%fd3707, %fd3706, %fd3698, %fd3705;
	ld.global.nc.v2.f64 	{%fd3708, %fd3709}, [%rd194+32];
	fma.rn.f64 	%fd3710, %fd3707, %fd3698, %fd3708;
	fma.rn.f64 	%fd3711, %fd3710, %fd3698, %fd3709;
	fma.rn.f64 	%fd3712, %fd3711, %fd13966, %fd13966;
	fma.rn.f64 	%fd3713, %fd3711, %fd3698, 0d3FF0000000000000;
	selp.f64 	%fd3714, %fd3713, %fd3712, %p171;
	and.b32  	%r1928, %r4020, 2;
	setp.eq.s32 	%p172, %r1928, 0;
	mov.f64 	%fd3715, 0d0000000000000000;
	sub.f64 	%fd3716, %fd3715, %fd3714;
	selp.f64 	%fd3717, %fd3714, %fd3716, %p172;
	mul.f64 	%fd272, %fd265, %fd3717;
	mul.f64 	%fd273, %fd13900, %fd222;
	ld.global.f64 	%fd3718, [%rd1731+80000];
	add.f64 	%fd274, %fd273, %fd3718;
	abs.f64 	%fd275, %fd274;
	setp.neu.f64 	%p173, %fd275, 0d7FF0000000000000;
	@%p173 bra 	$L__BB4_189;
	mov.f64 	%fd3724, 0d0000000000000000;
	mul.rn.f64 	%fd13968, %fd274, %fd3724;
	mov.b32 	%r4022, 1;
	bra.uni 	$L__BB4_192;
$L__BB4_189:
	mul.f64 	%fd3719, %fd274, 0d3FE45F306DC9C883;
	cvt.rni.s32.f64 	%r4021, %fd3719;
	cvt.rn.f64.s32 	%fd3720, %r4021;
	fma.rn.f64 	%fd3721, %fd3720, 0dBFF921FB54442D18, %fd274;
	fma.rn.f64 	%fd3722, %fd3720, 0dBC91A62633145C00, %fd3721;
	fma.rn.f64 	%fd13968, %fd3720, 0dB97B839A252049C0, %fd3722;
	setp.ltu.f64 	%p174, %fd275, 0d41E0000000000000;
	@%p174 bra 	$L__BB4_191;
	{ // callseq 362, 0
	.param .b64 param0;
	st.param.f64 	[param0], %fd274;
	.param .align 16 .b8 retval0[16];
	call.uni (retval0), 
	__internal_trig_reduction_slowpathd, 
	(
	param0
	);
	ld.param.f64 	%fd13968, [retval0];
	ld.param.b32 	%r4021, [retval0+8];
	} // callseq 362
$L__BB4_191:
	add.s32 	%r4022, %r4021, 1;
$L__BB4_192:
	setp.neu.f64 	%p175, %fd84, 0d7FF0000000000000;
	shl.b32 	%r1931, %r4022, 6;
	cvt.u64.u32 	%rd195, %r1931;
	and.b64  	%rd196, %rd195, 64;
	add.s64 	%rd198, %rd37, %rd196;
	mul.rn.f64 	%fd3725, %fd13968, %fd13968;
	and.b32  	%r1932, %r4022, 1;
	setp.eq.b32 	%p176, %r1932, 1;
	selp.f64 	%fd3726, 0dBDA8FF8320FD8164, 0d3DE5DB65F9785EBA, %p176;
	ld.global.nc.v2.f64 	{%fd3727, %fd3728}, [%rd198];
	fma.rn.f64 	%fd3729, %fd3726, %fd3725, %fd3727;
	fma.rn.f64 	%fd3730, %fd3729, %fd3725, %fd3728;
	ld.global.nc.v2.f64 	{%fd3731, %fd3732}, [%rd198+16];
	fma.rn.f64 	%fd3733, %fd3730, %fd3725, %fd3731;
	fma.rn.f64 	%fd3734, %fd3733, %fd3725, %fd3732;
	ld.global.nc.v2.f64 	{%fd3735, %fd3736}, [%rd198+32];
	fma.rn.f64 	%fd3737, %fd3734, %fd3725, %fd3735;
	fma.rn.f64 	%fd3738, %fd3737, %fd3725, %fd3736;
	fma.rn.f64 	%fd3739, %fd3738, %fd13968, %fd13968;
	fma.rn.f64 	%fd3740, %fd3738, %fd3725, 0d3FF0000000000000;
	selp.f64 	%fd3741, %fd3740, %fd3739, %p176;
	and.b32  	%r1933, %r4022, 2;
	setp.eq.s32 	%p177, %r1933, 0;
	mov.f64 	%fd3742, 0d0000000000000000;
	sub.f64 	%fd3743, %fd3742, %fd3741;
	selp.f64 	%fd281, %fd3741, %fd3743, %p177;
	@%p175 bra 	$L__BB4_194;
	mov.f64 	%fd3749, 0d0000000000000000;
	mul.rn.f64 	%fd13970, %fd83, %fd3749;
	mov.b32 	%r4024, 1;
	bra.uni 	$L__BB4_197;
$L__BB4_194:
	mul.f64 	%fd3744, %fd83, 0d3FE45F306DC9C883;
	cvt.rni.s32.f64 	%r4023, %fd3744;
	cvt.rn.f64.s32 	%fd3745, %r4023;
	fma.rn.f64 	%fd3746, %fd3745, 0dBFF921FB54442D18, %fd83;
	fma.rn.f64 	%fd3747, %fd3745, 0dBC91A62633145C00, %fd3746;
	fma.rn.f64 	%fd13970, %fd3745, 0dB97B839A252049C0, %fd3747;
	setp.ltu.f64 	%p178, %fd84, 0d41E0000000000000;
	@%p178 bra 	$L__BB4_196;
	{ // callseq 363, 0
	.param .b64 param0;
	st.param.f64 	[param0], %fd83;
	.param .align 16 .b8 retval0[16];
	call.uni (retval0), 
	__internal_trig_reduction_slowpathd, 
	(
	param0
	);
	ld.param.f64 	%fd13970, [retval0];
	ld.param.b32 	%r4023, [retval0+8];
	} // callseq 363
$L__BB4_196:
	add.s32 	%r4024, %r4023, 1;
$L__BB4_197:
	shl.b32 	%r1936, %r4024, 6;
	cvt.u64.u32 	%rd199, %r1936;
	and.b64  	%rd200, %rd199, 64;
	add.s64 	%rd202, %rd37, %rd200;
	mul.rn.f64 	%fd3750, %fd13970, %fd13970;
	and.b32  	%r1937, %r4024, 1;
	setp.eq.b32 	%p179, %r1937, 1;
	selp.f64 	%fd3751, 0dBDA8FF8320FD8164, 0d3DE5DB65F9785EBA, %p179;
	ld.global.nc.v2.f64 	{%fd3752, %fd3753}, [%rd202];
	fma.rn.f64 	%fd3754, %fd3751, %fd3750, %fd3752;
	fma.rn.f64 	%fd3755, %fd3754, %fd3750, %fd3753;
	ld.global.nc.v2.f64 	{%fd3756, %fd3757}, [%rd202+16];
	fma.rn.f64 	%fd3758, %fd3755, %fd3750, %fd3756;
	fma.rn.f64 	%fd3759, %fd3758, %fd3750, %fd3757;
	ld.global.nc.v2.f64 	{%fd3760, %fd3761}, [%rd202+32];
	fma.rn.f64 	%fd3762, %fd3759, %fd3750, %fd3760;
	fma.rn.f64 	%fd3763, %fd3762, %fd3750, %fd3761;
	fma.rn.f64 	%fd3764, %fd3763, %fd13970, %fd13970;
	fma.rn.f64 	%fd3765, %fd3763, %fd3750, 0d3FF0000000000000;
	selp.f64 	%fd3766, %fd3765, %fd3764, %p179;
	and.b32  	%r1938, %r4024, 2;
	setp.eq.s32 	%p180, %r1938, 0;
	mov.f64 	%fd3767, 0d0000000000000000;
	sub.f64 	%fd3768, %fd3767, %fd3766;
	selp.f64 	%fd3769, %fd3766, %fd3768, %p180;
	mul.f64 	%fd287, %fd281, %fd3769;
	ld.global.f64 	%fd3770, [%rd1731+120000];
	add.f64 	%fd288, %fd273, %fd3770;
	abs.f64 	%fd289, %fd288;
	setp.neu.f64 	%p181, %fd289, 0d7FF0000000000000;
	@%p181 bra 	$L__BB4_199;
	mov.f64 	%fd3776, 0d0000000000000000;
	mul.rn.f64 	%fd13972, %fd288, %fd3776;
	mov.b32 	%r4026, 1;
	bra.uni 	$L__BB4_202;
$L__BB4_199:
	mul.f64 	%fd3771, %fd288, 0d3FE45F306DC9C883;
	cvt.rni.s32.f64 	%r4025, %fd3771;
	cvt.rn.f64.s32 	%fd3772, %r4025;
	fma.rn.f64 	%fd3773, %fd3772, 0dBFF921FB54442D18, %fd288;
	fma.rn.f64 	%fd3774, %fd3772, 0dBC91A62633145C00, %fd3773;
	fma.rn.f64 	%fd13972, %fd3772, 0dB97B839A252049C0, %fd3774;
	setp.ltu.f64 	%p182, %fd289, 0d41E0000000000000;
	@%p182 bra 	$L__BB4_201;
	{ // callseq 364, 0
	.param .b64 param0;
	st.param.f64 	[param0], %fd288;
	.param .align 16 .b8 retval0[16];
	call.uni (retval0), 
	__internal_trig_reduction_slowpathd, 
	(
	param0
	);
	ld.param.f64 	%fd13972, [retval0];
	ld.param.b32 	%r4025, [retval0+8];
	} // callseq 364
$L__BB4_201:
	add.s32 	%r4026, %r4025, 1;
$L__BB4_202:
	shl.b32 	%r1941, %r4026, 6;
	cvt.u64.u32 	%rd203, %r1941;
	and.b64  	%rd204, %rd203, 64;
	add.s64 	%rd206, %rd37, %rd204;
	mul.rn.f64 	%fd3777, %fd13972, %fd13972;
	and.b32  	%r1942, %r4026, 1;
	setp.eq.b32 	%p184, %r1942, 1;
	selp.f64 	%fd3778, 0dBDA8FF8320FD8164, 0d3DE5DB65F9785EBA, %p184;
	ld.global.nc.v2.f64 	{%fd3779, %fd3780}, [%rd206];
	fma.rn.f64 	%fd3781, %fd3778, %fd3777, %fd3779;
	fma.rn.f64 	%fd3782, %fd3781, %fd3777, %fd3780;
	ld.global.nc.v2.f64 	{%fd3783, %fd3784}, [%rd206+16];
	fma.rn.f64 	%fd3785, %fd3782, %fd3777, %fd3783;
	fma.rn.f64 	%fd3786, %fd3785, %fd3777, %fd3784;
	ld.global.nc.v2.f64 	{%fd3787, %fd3788}, [%rd206+32];
	fma.rn.f64 	%fd3789, %fd3786, %fd3777, %fd3787;
	fma.rn.f64 	%fd3790, %fd3789, %fd3777, %fd3788;
	fma.rn.f64 	%fd3791, %fd3790, %fd13972, %fd13972;
	fma.rn.f64 	%fd3792, %fd3790, %fd3777, 0d3FF0000000000000;
	selp.f64 	%fd3793, %fd3792, %fd3791, %p184;
	and.b32  	%r1943, %r4026, 2;
	setp.eq.s32 	%p185, %r1943, 0;
	mov.f64 	%fd3794, 0d0000000000000000;
	sub.f64 	%fd3795, %fd3794, %fd3793;
	selp.f64 	%fd295, %fd3793, %fd3795, %p185;
	@%p175 bra 	$L__BB4_204;
	mov.f64 	%fd3801, 0d0000000000000000;
	mul.rn.f64 	%fd13973, %fd83, %fd3801;
	mov.b32 	%r4027, 0;
	bra.uni 	$L__BB4_206;
$L__BB4_204:
	mul.f64 	%fd3796, %fd83, 0d3FE45F306DC9C883;
	cvt.rni.s32.f64 	%r4027, %fd3796;
	cvt.rn.f64.s32 	%fd3797, %r4027;
	fma.rn.f64 	%fd3798, %fd3797, 0dBFF921FB54442D18, %fd83;
	fma.rn.f64 	%fd3799, %fd3797, 0dBC91A62633145C00, %fd3798;
	fma.rn.f64 	%fd13973, %fd3797, 0dB97B839A252049C0, %fd3799;
	setp.ltu.f64 	%p186, %fd84, 0d41E0000000000000;
	@%p186 bra 	$L__BB4_206;
	{ // callseq 365, 0
	.param .b64 param0;
	st.param.f64 	[param0], %fd83;
	.param .align 16 .b8 retval0[16];
	call.uni (retval0), 
	__internal_trig_reduction_slowpathd, 
	(
	param0
	);
	ld.param.f64 	%fd13973, [retval0];
	ld.param.b32 	%r4027, [retval0+8];
	} // callseq 365
$L__BB4_206:
	setp.neu.f64 	%p187, %fd267, 0d7FF0000000000000;
	shl.b32 	%r1946, %r4027, 6;
	cvt.u64.u32 	%rd207, %r1946;
	and.b64  	%rd208, %rd207, 64;
	add.s64 	%rd210, %rd37, %rd208;
	mul.rn.f64 	%fd3802, %fd13973, %fd13973;
	and.b32  	%r1947, %r4027, 1;
	setp.eq.b32 	%p188, %r1947, 1;
	selp.f64 	%fd3803, 0dBDA8FF8320FD8164, 0d3DE5DB65F9785EBA, %p188;
	ld.global.nc.v2.f64 	{%fd3804, %fd3805}, [%rd210];
	fma.rn.f64 	%fd3806, %fd3803, %fd3802, %fd3804;
	fma.rn.f64 	%fd3807, %fd3806, %fd3802, %fd3805;
	ld.global.nc.v2.f64 	{%fd3808, %fd3809}, [%rd210+16];
	fma.rn.f64 	%fd3810, %fd3807, %fd3802, %fd3808;
	fma.rn.f64 	%fd3811, %fd3810, %fd3802, %fd3809;
	ld.global.nc.v2.f64 	{%fd3812, %fd3813}, [%rd210+32];
	fma.rn.f64 	%fd3814, %fd3811, %fd3802, %fd3812;
	fma.rn.f64 	%fd3815, %fd3814, %fd3802, %fd3813;
	fma.rn.f64 	%fd3816, %fd3815, %fd13973, %fd13973;
	fma.rn.f64 	%fd3817, %fd3815, %fd3802, 0d3FF0000000000000;
	selp.f64 	%fd3818, %fd3817, %fd3816, %p188;
	and.b32  	%r1948, %r4027, 2;
	setp.eq.s32 	%p189, %r1948, 0;
	mov.f64 	%fd3819, 0d0000000000000000;
	sub.f64 	%fd3820, %fd3819, %fd3818;
	selp.f64 	%fd3821, %fd3818, %fd3820, %p189;
	mul.f64 	%fd3822, %fd295, %fd3821;
	sub.f64 	%fd3823, %fd287, %fd3822;
	mul.f64 	%fd300, %fd272, %fd3823;
	@%p187 bra 	$L__BB4_208;
	mov.f64 	%fd3829, 0d0000000000000000;
	mul.rn.f64 	%fd13975, %fd266, %fd3829;
	mov.b32 	%r4029, 1;
	bra.uni 	$L__BB4_211;
$L__BB4_208:
	mul.f64 	%fd3824, %fd266, 0d3FE45F306DC9C883;
	cvt.rni.s32.f64 	%r4028, %fd3824;
	cvt.rn.f64.s32 	%fd3825, %r4028;
	fma.rn.f64 	%fd3826, %fd3825, 0dBFF921FB54442D18, %fd266;
	fma.rn.f64 	%fd3827, %fd3825, 0dBC91A62633145C00, %fd3826;
	fma.rn.f64 	%fd13975, %fd3825, 0dB97B839A252049C0, %fd3827;
	setp.ltu.f64 	%p190, %fd267, 0d41E0000000000000;
	@%p190 bra 	$L__BB4_210;
	{ // callseq 366, 0
	.param .b64 param0;
	st.param.f64 	[param0], %fd266;
	.param .align 16 .b8 retval0[16];
	call.uni (retval0), 
	__internal_trig_reduction_slowpathd, 
	(
	param0
	);
	ld.param.f64 	%fd13975, [retval0];
	ld.param.b32 	%r4028, [retval0+8];
	} // callseq 366
$L__BB4_210:
	add.s32 	%r4029, %r4028, 1;
$L__BB4_211:
	setp.neu.f64 	%p191, %fd275, 0d7FF0000000000000;
	shl.b32 	%r1951, %r4029, 6;
	cvt.u64.u32 	%rd211, %r1951;
	and.b64  	%rd212, %rd211, 64;
	add.s64 	%rd214, %rd37, %rd212;
	mul.rn.f64 	%fd3830, %fd13975, %fd13975;
	and.b32  	%r1952, %r4029, 1;
	setp.eq.b32 	%p192, %r1952, 1;
	selp.f64 	%fd3831, 0dBDA8FF8320FD8164, 0d3DE5DB65F9785EBA, %p192;
	ld.global.nc.v2.f64 	{%fd3832, %fd3833}, [%rd214];
	fma.rn.f64 	%fd3834, %fd3831, %fd3830, %fd3832;
	fma.rn.f64 	%fd3835, %fd3834, %fd3830, %fd3833;
	ld.global.nc.v2.f64 	{%fd3836, %fd3837}, [%rd214+16];
	fma.rn.f64 	%fd3838, %fd3835, %fd3830, %fd3836;
	fma.rn.f64 	%fd3839, %fd3838, %fd3830, %fd3837;
	ld.global.nc.v2.f64 	{%fd3840, %fd3841}, [%rd214+32];
	fma.rn.f64 	%fd3842, %fd3839, %fd3830, %fd3840;
	fma.rn.f64 	%fd3843, %fd3842, %fd3830, %fd3841;
	fma.rn.f64 	%fd3844, %fd3843, %fd13975, %fd13975;
	fma.rn.f64 	%fd3845, %fd3843, %fd3830, 0d3FF0000000000000;
	selp.f64 	%fd3846, %fd3845, %fd3844, %p192;
	and.b32  	%r1953, %r4029, 2;
	setp.eq.s32 	%p193, %r1953, 0;
	mov.f64 	%fd3847, 0d0000000000000000;
	sub.f64 	%fd3848, %fd3847, %fd3846;
	selp.f64 	%fd306, %fd3846, %fd3848, %p193;
	@%p191 bra 	$L__BB4_213;
	mov.f64 	%fd3854, 0d0000000000000000;
	mul.rn.f64 	%fd13977, %fd274, %fd3854;
	mov.b32 	%r4031, 1;
	bra.uni 	$L__BB4_216;
$L__BB4_213:
	mul.f64 	%fd3849, %fd274, 0d3FE45F306DC9C883;
	cvt.rni.s32.f64 	%r4030, %fd3849;
	cvt.rn.f64.s32 	%fd3850, %r4030;
	fma.rn.f64 	%fd3851, %fd3850, 0dBFF921FB54442D18, %fd274;
	fma.rn.f64 	%fd3852, %fd3850, 0dBC91A62633145C00, %fd3851;
	fma.rn.f64 	%fd13977, %fd3850, 0dB97B839A252049C0, %fd3852;
	setp.ltu.f64 	%p194, %fd275, 0d41E0000000000000;
	@%p194 bra 	$L__BB4_215;
	{ // callseq 367, 0
	.param .b64 param0;
	st.param.f64 	[param0], %fd274;
	.param .align 16 .b8 retval0[16];
	call.uni (retval0), 
	__internal_trig_reduction_slowpathd, 
	(
	param0
	);
	ld.param.f64 	%fd13977, [retval0];
	ld.param.b32 	%r4030, [retval0+8];
	} // callseq 367
$L__BB4_215:
	add.s32 	%r4031, %r4030, 1;
$L__BB4_216:
	shl.b32 	%r1956, %r4031, 6;
	cvt.u64.u32 	%rd215, %r1956;
	and.b64  	%rd216, %rd215, 64;
	add.s64 	%rd218, %rd37, %rd216;
	mul.rn.f64 	%fd3855, %fd13977, %fd13977;
	and.b32  	%r1957, %r4031, 1;
	setp.eq.b32 	%p196, %r1957, 1;
	selp.f64 	%fd3856, 0dBDA8FF8320FD8164, 0d3DE5DB65F9785EBA, %p196;
	ld.global.nc.v2.f64 	{%fd3857, %fd3858}, [%rd218];
	fma.rn.f64 	%fd3859, %fd3856, %fd3855, %fd3857;
	fma.rn.f64 	%fd3860, %fd3859, %fd3855, %fd3858;
	ld.global.nc.v2.f64 	{%fd3861, %fd3862}, [%rd218+16];
	fma.rn.f64 	%fd3863, %fd3860, %fd3855, %fd3861;
	fma.rn.f64 	%fd3864, %fd3863, %fd3855, %fd3862;
	ld.global.nc.v2.f64 	{%fd3865, %fd3866}, [%rd218+32];
	fma.rn.f64 	%fd3867, %fd3864, %fd3855, %fd3865;
	fma.rn.f64 	%fd3868, %fd3867, %fd3855, %fd3866;
	fma.rn.f64 	%fd3869, %fd3868, %fd13977, %fd13977;
	fma.rn.f64 	%fd3870, %fd3868, %fd3855, 0d3FF0000000000000;
	selp.f64 	%fd3871, %fd3870, %fd3869, %p196;
	and.b32  	%r1958, %r4031, 2;
	setp.eq.s32 	%p197, %r1958, 0;
	mov.f64 	%fd3872, 0d0000000000000000;
	sub.f64 	%fd3873, %fd3872, %fd3871;
	selp.f64 	%fd312, %fd3871, %fd3873, %p197;
	@%p175 bra 	$L__BB4_218;
	mov.f64 	%fd3879, 0d0000000000000000;
	mul.rn.f64 	%fd13978, %fd83, %fd3879;
	mov.b32 	%r4032, 0;
	bra.uni 	$L__BB4_220;
$L__BB4_218:
	mul.f64 	%fd3874, %fd83, 0d3FE45F306DC9C883;
	cvt.rni.s32.f64 	%r4032, %fd3874;
	cvt.rn.f64.s32 	%fd3875, %r4032;
	fma.rn.f64 	%fd3876, %fd3875, 0dBFF921FB54442D18, %fd83;
	fma.rn.f64 	%fd3877, %fd3875, 0dBC91A62633145C00, %fd3876;
	fma.rn.f64 	%fd13978, %fd3875, 0dB97B839A252049C0, %fd3877;
	setp.ltu.f64 	%p198, %fd84, 0d41E0000000000000;
	@%p198 bra 	$L__BB4_220;
	{ // callseq 368, 0
	.param .b64 param0;
	st.param.f64 	[param0], %fd83;
	.param .align 16 .b8 retval0[16];
	call.uni (retval0), 
	__internal_trig_reduction_slowpathd, 
	(
	param0
	);
	ld.param.f64 	%fd13978, [retval0];
	ld.param.b32 	%r4032, [retval0+8];
	} // callseq 368
$L__BB4_220:
	shl.b32 	%r1961, %r4032, 6;
	cvt.u64.u32 	%rd219, %r1961;
	and.b64  	%rd220, %rd219, 64;
	add.s64 	%rd222, %rd37, %rd220;
	mul.rn.f64 	%fd3880, %fd13978, %fd13978;
	and.b32  	%r1962, %r4032, 1;
	setp.eq.b32 	%p200, %r1962, 1;
	selp.f64 	%fd3881, 0dBDA8FF8320FD8164, 0d3DE5DB65F9785EBA, %p200;
	ld.global.nc.v2.f64 	{%fd3882, %fd3883}, [%rd222];
	fma.rn.f64 	%fd3884, %fd3881, %fd3880, %fd3882;
	fma.rn.f64 	%fd3885, %fd3884, %fd3880, %fd3883;
	ld.global.nc.v2.f64 	{%fd3886, %fd3887}, [%rd222+16];
	fma.rn.f64 	%fd3888, %fd3885, %fd3880, %fd3886;
	fma.rn.f64 	%fd3889, %fd3888, %fd3880, %fd3887;
	ld.global.nc.v2.f64 	{%fd3890, %fd3891}, [%rd222+32];
	fma.rn.f64 	%fd3892, %fd3889, %fd3880, %fd3890;
	fma.rn.f64 	%fd3893, %fd3892, %fd3880, %fd3891;
	fma.rn.f64 	%fd3894, %fd3893, %fd13978, %fd13978;
	fma.rn.f64 	%fd3895, %fd3893, %fd3880, 0d3FF0000000000000;
	selp.f64 	%fd3896, %fd3895, %fd3894, %p200;
	and.b32  	%r1963, %r4032, 2;
	setp.eq.s32 	%p201, %r1963, 0;
	mov.f64 	%fd3897, 0d0000000000000000;
	sub.f64 	%fd3898, %fd3897, %fd3896;
	selp.f64 	%fd3899, %fd3896, %fd3898, %p201;
	mul.f64 	%fd317, %fd312, %fd3899;
	@%p181 bra 	$L__BB4_222;
	mov.f64 	%fd3905, 0d0000000000000000;
	mul.rn.f64 	%fd13980, %fd288, %fd3905;
	mov.b32 	%r4034, 1;
	bra.uni 	$L__BB4_225;
$L__BB4_222:
	mul.f64 	%fd3900, %fd288, 0d3FE45F306DC9C883;
	cvt.rni.s32.f64 	%r4033, %fd3900;
	cvt.rn.f64.s32 	%fd3901, %r4033;
	fma.rn.f64 	%fd3902, %fd3901, 0dBFF921FB54442D18, %fd288;
	fma.rn.f64 	%fd3903, %fd3901, 0dBC91A62633145C00, %fd3902;
	fma.rn.f64 	%fd13980, %fd3901, 0dB97B839A252049C0, %fd3903;
	setp.ltu.f64 	%p202, %fd289, 0d41E0000000000000;
	@%p202 bra 	$L__BB4_224;
	{ // callseq 369, 0
	.param .b64 param0;
	st.param.f64 	[param0], %fd288;
	.param .align 16 .b8 retval0[16];
	call.uni (retval0), 
	__internal_trig_reduction_slowpathd, 
	(
	param0
	);
	ld.param.f64 	%fd13980, [retval0];
	ld.param.b32 	%r4033, [retval0+8];
	} // callseq 369
$L__BB4_224:
	add.s32 	%r4034, %r4033, 1;
$L__BB4_225:
	shl.b32 	%r1966, %r4034, 6;
	cvt.u64.u32 	%rd223, %r1966;
	and.b64  	%rd224, %rd223, 64;
	add.s64 	%rd226, %rd37, %rd224;
	mul.rn.f64 	%fd3906, %fd13980, %fd13980;
	and.b32  	%r1967, %r4034, 1;
	setp.eq.b32 	%p204, %r1967, 1;
	selp.f64 	%fd3907, 0dBDA8FF8320FD8164, 0d3DE5DB65F9785EBA, %p204;
	ld.global.nc.v2.f64 	{%fd3908, %fd3909}, [%rd226];
	fma.rn.f64 	%fd3910, %fd3907, %fd3906, %fd3908;
	fma.rn.f64 	%fd3911, %fd3910, %fd3906, %fd3909;
	ld.global.nc.v2.f64 	{%fd3912, %fd3913}, [%rd226+16];
	fma.rn.f64 	%fd3914, %fd3911, %fd3906, %fd3912;
	fma.rn.f64 	%fd3915, %fd3914, %fd3906, %fd3913;
	ld.global.nc.v2.f64 	{%fd3916, %fd3917}, [%rd226+32];
	fma.rn.f64 	%fd3918, %fd3915, %fd3906, %fd3916;
	fma.rn.f64 	%fd3919, %fd3918, %fd3906, %fd3917;
	fma.rn.f64 	%fd3920, %fd3919, %fd13980, %fd13980;
	fma.rn.f64 	%fd3921, %fd3919, %fd3906, 0d3FF0000000000000;
	selp.f64 	%fd3922, %fd3921, %fd3920, %p204;
	and.b32  	%r1968, %r4034, 2;
	setp.eq.s32 	%p205, %r1968, 0;
	mov.f64 	%fd3923, 0d0000000000000000;
	sub.f64 	%fd3924, %fd3923, %fd3922;
	selp.f64 	%fd323, %fd3922, %fd3924, %p205;
	@%p175 bra 	$L__BB4_227;
	mov.f64 	%fd3930, 0d0000000000000000;
	mul.rn.f64 	%fd13982, %fd83, %fd3930;
	mov.b32 	%r4036, 1;
	bra.uni 	$L__BB4_230;
$L__BB4_227:
	mul.f64 	%fd3925, %fd83, 0d3FE45F306DC9C883;
	cvt.rni.s32.f64 	%r4035, %fd3925;
	cvt.rn.f64.s32 	%fd3926, %r4035;
	fma.rn.f64 	%fd3927, %fd3926, 0dBFF921FB54442D18, %fd83;
	fma.rn.f64 	%fd3928, %fd3926, 0dBC91A62633145C00, %fd3927;
	fma.rn.f64 	%fd13982, %fd3926, 0dB97B839A252049C0, %fd3928;
	setp.ltu.f64 	%p206, %fd84, 0d41E0000000000000;
	@%p206 bra 	$L__BB4_229;
	{ // callseq 370, 0
	.param .b64 param0;
	st.param.f64 	[param0], %fd83;
	.param .align 16 .b8 retval0[16];
	call.uni (retval0), 
	__internal_trig_reduction_slowpathd, 
	(
	param0
	);
	ld.param.f64 	%fd13982, [retval0];
	ld.param.b32 	%r4035, [retval0+8];
	} // callseq 370
$L__BB4_229:
	add.s32 	%r4036, %r4035, 1;
$L__BB4_230:
	setp.neu.f64 	%p207, %fd251, 0d7FF0000000000000;
	shl.b32 	%r1971, %r4036, 6;
	cvt.u64.u32 	%rd227, %r1971;
	and.b64  	%rd228, %rd227, 64;
	add.s64 	%rd230, %rd37, %rd228;
	mul.rn.f64 	%fd3931, %fd13982, %fd13982;
	and.b32  	%r1972, %r4036, 1;
	setp.eq.b32 	%p208, %r1972, 1;
	selp.f64 	%fd3932, 0dBDA8FF8320FD8164, 0d3DE5DB65F9785EBA, %p208;
	ld.global.nc.v2.f64 	{%fd3933, %fd3934}, [%rd230];
	fma.rn.f64 	%fd3935, %fd3932, %fd3931, %fd3933;
	fma.rn.f64 	%fd3936, %fd3935, %fd3931, %fd3934;
	ld.global.nc.v2.f64 	{%fd3937, %fd3938}, [%rd230+16];
	fma.rn.f64 	%fd3939, %fd3936, %fd3931, %fd3937;
	fma.rn.f64 	%fd3940, %fd3939, %fd3931, %fd3938;
	ld.global.nc.v2.f64 	{%fd3941, %fd3942}, [%rd230+32];
	fma.rn.f64 	%fd3943, %fd3940, %fd3931, %fd3941;
	fma.rn.f64 	%fd3944, %fd3943, %fd3931, %fd3942;
	fma.rn.f64 	%fd3945, %fd3944, %fd13982, %fd13982;
	fma.rn.f64 	%fd3946, %fd3944, %fd3931, 0d3FF0000000000000;
	selp.f64 	%fd3947, %fd3946, %fd3945, %p208;
	and.b32  	%r1973, %r4036, 2;
	setp.eq.s32 	%p209, %r1973, 0;
	mov.f64 	%fd3948, 0d0000000000000000;
	sub.f64 	%fd3949, %fd3948, %fd3947;
	selp.f64 	%fd3950, %fd3947, %fd3949, %p209;
	fma.rn.f64 	%fd3951, %fd323, %fd3950, %fd317;
	fma.rn.f64 	%fd3952, %fd306, %fd3951, %fd300;
	mul.f64 	%fd3953, %fd250, %fd257;
	mul.f64 	%fd329, %fd3953, %fd3952;
	@%p207 bra 	$L__BB4_232;
	mov.f64 	%fd3959, 0d0000000000000000;
	mul.rn.f64 	%fd13983, %fd249, %fd3959;
	mov.b32 	%r4037, 0;
	bra.uni 	$L__BB4_234;
$L__BB4_232:
	mul.f64 	%fd3954, %fd249, 0d3FE45F306DC9C883;
	cvt.rni.s32.f64 	%r4037, %fd3954;
	cvt.rn.f64.s32 	%fd3955, %r4037;
	fma.rn.f64 	%fd3956, %fd3955, 0dBFF921FB54442D18, %fd249;
	fma.rn.f64 	%fd3957, %fd3955, 0dBC91A62633145C00, %fd3956;
	fma.rn.f64 	%fd13983, %fd3955, 0dB97B839A252049C0, %fd3957;
	setp.ltu.f64 	%p210, %fd251, 0d41E0000000000000;
	@%p210 bra 	$L__BB4_234;
	{ // callseq 371, 0
	.param .b64 param0;
	st.param.f64 	[param0], %fd249;
	.param .align 16 .b8 retval0[16];
	call.uni (retval0), 
	__internal_trig_reduction_slowpathd, 
	(
	param0
	);
	ld.param.f64 	%fd13983, [retval0];
	ld.param.b32 	%r4037, [retval0+8];
	} // callseq 371
$L__BB4_234:
	setp.neu.f64 	%p211, %fd259, 0d7FF0000000000000;
	shl.b32 	%r1976, %r4037, 6;
	cvt.u64.u32 	%rd231, %r1976;
	and.b64  	%rd232, %rd231, 64;
	add.s64 	%rd234, %rd37, %rd232;
	mul.rn.f64 	%fd3960, %fd13983, %fd13983;
	and.b32  	%r1977, %r4037, 1;
	setp.eq.b32 	%p212, %r1977, 1;
	selp.f64 	%fd3961, 0dBDA8FF8320FD8164, 0d3DE5DB65F9785EBA, %p212;
	ld.global.nc.v2.f64 	{%fd3962, %fd3963}, [%rd234];
	fma.rn.f64 	%fd3964, %fd3961, %fd3960, %fd3962;
	fma.rn.f64 	%fd3965, %fd3964, %fd3960, %fd3963;
	ld.global.nc.v2.f64 	{%fd3966, %fd3967}, [%rd234+16];
	fma.rn.f64 	%fd3968, %fd3965, %fd3960, %fd3966;
	fma.rn.f64 	%fd3969, %fd3968, %fd3960, %fd3967;
	ld.global.nc.v2.f64 	{%fd3970, %fd3971}, [%rd234+32];
	fma.rn.f64 	%fd3972, %fd3969, %fd3960, %fd3970;
	fma.rn.f64 	%fd3973, %fd3972, %fd3960, %fd3971;
	fma.rn.f64 	%fd3974, %fd3973, %fd13983, %fd13983;
	fma.rn.f64 	%fd3975, %fd3973, %fd3960, 0d3FF0000000000000;
	selp.f64 	%fd3976, %fd3975, %fd3974, %p212;
	and.b32  	%r1978, %r4037, 2;
	setp.eq.s32 	%p213, %r1978, 0;
	mov.f64 	%fd3977, 0d0000000000000000;
	sub.f64 	%fd3978, %fd3977, %fd3976;
	selp.f64 	%fd3979, %fd3976, %fd3978, %p213;
	mul.f64 	%fd334, %fd250, %fd3979;
	@%p211 bra 	$L__BB4_236;
	mov.f64 	%fd3985, 0d0000000000000000;
	mul.rn.f64 	%fd13984, %fd258, %fd3985;
	mov.b32 	%r4038, 0;
	bra.uni 	$L__BB4_238;
$L__BB4_236:
	mul.f64 	%fd3980, %fd258, 0d3FE45F306DC9C883;
	cvt.rni.s32.f64 	%r4038, %fd3980;
	cvt.rn.f64.s32 	%fd3981, %r4038;
	fma.rn.f64 	%fd3982, %fd3981, 0dBFF921FB54442D18, %fd258;
	fma.rn.f64 	%fd3983, %fd3981, 0dBC91A62633145C00, %fd3982;
	fma.rn.f64 	%fd13984, %fd3981, 0dB97B839A252049C0, %fd3983;
	setp.ltu.f64 	%p214, %fd259, 0d41E0000000000000;
	@%p214 bra 	$L__BB4_238;
	{ // callseq 372, 0
	.param .b64 param0;
	st.param.f64 	[param0], %fd258;
	.param .align 16 .b8 retval0[16];
	call.uni (retval0), 
	__internal_trig_reduction_slowpathd, 
	(
	param0
	);
	ld.param.f64 	%fd13984, [retval0];
	ld.param.b32 	%r4038, [retval0+8];
	} // callseq 372
$L__BB4_238:
	setp.neu.f64 	%p215, %fd275, 0d7FF0000000000000;
	shl.b32 	%r1981, %r4038, 6;
	cvt.u64.u32 	%rd235, %r1981;
	and.b64  	%rd236, %rd235, 64;
	add.s64 	%rd238, %rd37, %rd236;
	mul.rn.f64 	%fd3986, %fd13984, %fd13984;
	and.b32  	%r1982, %r4038, 1;
	setp.eq.b32 	%p216, %r1982, 1;
	selp.f64 	%fd3987, 0dBDA8FF8320FD8164, 0d3DE5DB65F9785EBA, %p216;
	ld.global.nc.v2.f64 	{%fd3988, %fd3989}, [%rd238];
	fma.rn.f64 	%fd3990, %fd3987, %fd3986, %fd3988;
	fma.rn.f64 	%fd3991, %fd3990, %fd3986, %fd3989;
	ld.global.nc.v2.f64 	{%fd3992, %fd3993}, [%rd238+16];
	fma.rn.f64 	%fd3994, %fd3991, %fd3986, %fd3992;
	fma.rn.f64 	%fd3995, %fd3994, %fd3986, %fd3993;
	ld.global.nc.v2.f64 	{%fd3996, %fd3997}, [%rd238+32];
	fma.rn.f64 	%fd3998, %fd3995, %fd3986, %fd3996;
	fma.rn.f64 	%fd3999, %fd3998, %fd3986, %fd3997;
	fma.rn.f64 	%fd4000, %fd3999, %fd13984, %fd13984;
	fma.rn.f64 	%fd4001, %fd3999, %fd3986, 0d3FF0000000000000;
	selp.f64 	%fd4002, %fd4001, %fd4000, %p216;
	and.b32  	%r1983, %r4038, 2;
	setp.eq.s32 	%p217, %r1983, 0;
	mov.f64 	%fd4003, 0d0000000000000000;
	sub.f64 	%fd4004, %fd4003, %fd4002;
	selp.f64 	%fd339, %fd4002, %fd4004, %p217;
	@%p215 bra 	$L__BB4_240;
	mov.f64 	%fd4010, 0d0000000000000000;
	mul.rn.f64 	%fd13985, %fd274, %fd4010;
	mov.b32 	%r4039, 0;
	bra.uni 	$L__BB4_242;
$L__BB4_240:
	mul.f64 	%fd4005, %fd274, 0d3FE45F306DC9C883;
	cvt.rni.s32.f64 	%r4039, %fd4005;
	cvt.rn.f64.s32 	%fd4006, %r4039;
	fma.rn.f64 	%fd4007, %fd4006, 0dBFF921FB54442D18, %fd274;
	fma.rn.f64 	%fd4008, %fd4006, 0dBC91A62633145C00, %fd4007;
	fma.rn.f64 	%fd13985, %fd4006, 0dB97B839A252049C0, %fd4008;
	setp.ltu.f64 	%p218, %fd275, 0d41E0000000000000;
	@%p218 bra 	$L__BB4_242;
	{ // callseq 373, 0
	.param .b64 param0;
	st.param.f64 	[param0], %fd274;
	.param .align 16 .b8 retval0[16];
	call.uni (retval0), 
	__internal_trig_reduction_slowpathd, 
	(
	param0
	);
	ld.param.f64 	%fd13985, [retval0];
	ld.param.b32 	%r4039, [retval0+8];
	} // callseq 373
$L__BB4_242:
	setp.neu.f64 	%p219, %fd84, 0d7FF0000000000000;
	shl.b32 	%r1986, %r4039, 6;
	cvt.u64.u32 	%rd239, %r1986;
	and.b64  	%rd240, %rd239, 64;
	add.s64 	%rd242, %rd37, %rd240;
	mul.rn.f64 	%fd4011, %fd13985, %fd13985;
	and.b32  	%r1987, %r4039, 1;
	setp.eq.b32 	%p220, %r1987, 1;
	selp.f64 	%fd4012, 0dBDA8FF8320FD8164, 0d3DE5DB65F9785EBA, %p220;
	ld.global.nc.v2.f64 	{%fd4013, %fd4014}, [%rd242];
	fma.rn.f64 	%fd4015, %fd4012, %fd4011, %fd4013;
	fma.rn.f64 	%fd4016, %fd4015, %fd4011, %fd4014;
	ld.global.nc.v2.f64 	{%fd4017, %fd4018}, [%rd242+16];
	fma.rn.f64 	%fd4019, %fd4016, %fd4011, %fd4017;
	fma.rn.f64 	%fd4020, %fd4019, %fd4011, %fd4018;
	ld.global.nc.v2.f64 	{%fd4021, %fd4022}, [%rd242+32];
	fma.rn.f64 	%fd4023, %fd4020, %fd4011, %fd4021;
	fma.rn.f64 	%fd4024, %fd4023, %fd4011, %fd4022;
	fma.rn.f64 	%fd4025, %fd4024, %fd13985, %fd13985;
	fma.rn.f64 	%fd4026, %fd4024, %fd4011, 0d3FF0000000000000;
	selp.f64 	%fd4027, %fd4026, %fd4025, %p220;
	and.b32  	%r1988, %r4039, 2;
	setp.eq.s32 	%p221, %r1988, 0;
	mov.f64 	%fd4028, 0d0000000000000000;
	sub.f64 	%fd4029, %fd4028, %fd4027;
	selp.f64 	%fd344, %fd4027, %fd4029, %p221;
	@%p219 bra 	$L__BB4_244;
	mov.f64 	%fd4035, 0d0000000000000000;
	mul.rn.f64 	%fd13986, %fd83, %fd4035;
	mov.b32 	%r4040, 0;
	bra.uni 	$L__BB4_246;
$L__BB4_244:
	mul.f64 	%fd4030, %fd83, 0d3FE45F306DC9C883;
	cvt.rni.s32.f64 	%r4040, %fd4030;
	cvt.rn.f64.s32 	%fd4031, %r4040;
	fma.rn.f64 	%fd4032, %fd4031, 0dBFF921FB54442D18, %fd83;
	fma.rn.f64 	%fd4033, %fd4031, 0dBC91A62633145C00, %fd4032;
	fma.rn.f64 	%fd13986, %fd4031, 0dB97B839A252049C0, %fd4033;
	setp.ltu.f64 	%p222, %fd84, 0d41E0000000000000;
	@%p222 bra 	$L__BB4_246;
	{ // callseq 374, 0
	.param .b64 param0;
	st.param.f64 	[param0], %fd83;
	.param .align 16 .b8 retval0[16];
	call.uni (retval0), 
	__internal_trig_reduction_slowpathd, 
	(
	param0
	);
	ld.param.f64 	%fd13986, [retval0];
	ld.param.b32 	%r4040, [retval0+8];
	} // callseq 374
$L__BB4_246:
	setp.neu.f64 	%p223, %fd289, 0d7FF0000000000000;
	shl.b32 	%r1991, %r4040, 6;
	cvt.u64.u32 	%rd243, %r1991;
	and.b64  	%rd244, %rd243, 64;
	add.s64 	%rd246, %rd37, %rd244;
	mul.rn.f64 	%fd4036, %fd13986, %fd13986;
	and.b32  	%r1992, %r4040, 1;
	setp.eq.b32 	%p224, %r1992, 1;
	selp.f64 	%fd4037, 0dBDA8FF8320FD8164, 0d3DE5DB65F9785EBA, %p224;
	ld.global.nc.v2.f64 	{%fd4038, %fd4039}, [%rd246];
	fma.rn.f64 	%fd4040, %fd4037, %fd4036, %fd4038;
	fma.rn.f64 	%fd4041, %fd4040, %fd4036, %fd4039;
	ld.global.nc.v2.f64 	{%fd4042, %fd4043}, [%rd246+16];
	fma.rn.f64 	%fd4044, %fd4041, %fd4036, %fd4042;
	fma.rn.f64 	%fd4045, %fd4044, %fd4036, %fd4043;
	ld.global.nc.v2.f64 	{%fd4046, %fd4047}, [%rd246+32];
	fma.rn.f64 	%fd4048, %fd4045, %fd4036, %fd4046;
	fma.rn.f64 	%fd4049, %fd4048, %fd4036, %fd4047;
	fma.rn.f64 	%fd4050, %fd4049, %fd13986, %fd13986;
	fma.rn.f64 	%fd4051, %fd4049, %fd4036, 0d3FF0000000000000;
	selp.f64 	%fd4052, %fd4051, %fd4050, %p224;
	and.b32  	%r1993, %r4040, 2;
	setp.eq.s32 	%p225, %r1993, 0;
	mov.f64 	%fd4053, 0d0000000000000000;
	sub.f64 	%fd4054, %fd4053, %fd4052;
	selp.f64 	%fd4055, %fd4052, %fd4054, %p225;
	mul.f64 	%fd349, %fd344, %fd4055;
	@%p223 bra 	$L__BB4_248;
	mov.f64 	%fd4061, 0d0000000000000000;
	mul.rn.f64 	%fd13987, %fd288, %fd4061;
	mov.b32 	%r4041, 0;
	bra.uni 	$L__BB4_250;
$L__BB4_248:
	mul.f64 	%fd4056, %fd288, 0d3FE45F306DC9C883;
	cvt.rni.s32.f64 	%r4041, %fd4056;
	cvt.rn.f64.s32 	%fd4057, %r4041;
	fma.rn.f64 	%fd4058, %fd4057, 0dBFF921FB54442D18, %fd288;
	fma.rn.f64 	%fd4059, %fd4057, 0dBC91A62633145C00, %fd4058;
	fma.rn.f64 	%fd13987, %fd4057, 0dB97B839A252049C0, %fd4059;
	setp.ltu.f64 	%p226, %fd289, 0d41E0000000000000;
	@%p226 bra 	$L__BB4_250;
	{ // callseq 375, 0
	.param .b64 param0;
	st.param.f64 	[param0], %fd288;
	.param .align 16 .b8 retval0[16];
	call.uni (retval0), 
	__internal_trig_reduction_slowpathd, 
	(
	param0
	);
	ld.param.f64 	%fd13987, [retval0];
	ld.param.b32 	%r4041, [retval0+8];
	} // callseq 375
$L__BB4_250:
	setp.neu.f64 	%p227, %fd84, 0d7FF0000000000000;
	shl.b32 	%r1996, %r4041, 6;
	cvt.u64.u32 	%rd247, %r1996;
	and.b64  	%rd248, %rd247, 64;
	add.s64 	%rd250, %rd37, %rd248;
	mul.rn.f64 	%fd4062, %fd13987, %fd13987;
	and.b32  	%r1997, %r4041, 1;
	setp.eq.b32 	%p228, %r1997, 1;
	selp.f64 	%fd4063, 0dBDA8FF8320FD8164, 0d3DE5DB65F9785EBA, %p228;
	ld.global.nc.v2.f64 	{%fd4064, %fd4065}, [%rd250];
	fma.rn.f64 	%fd4066, %fd4063, %fd4062, %fd4064;
	fma.rn.f64 	%fd4067, %fd4066, %fd4062, %fd4065;
	ld.global.nc.v2.f64 	{%fd4068, %fd4069}, [%rd250+16];
	fma.rn.f64 	%fd4070, %fd4067, %fd4062, %fd4068;
	fma.rn.f64 	%fd4071, %fd4070, %fd4062, %fd4069;
	ld.global.nc.v2.f64 	{%fd4072, %fd4073}, [%rd250+32];
	fma.rn.f64 	%fd4074, %fd4071, %fd4062, %fd4072;
	fma.rn.f64 	%fd4075, %fd4074, %fd4062, %fd4073;
	fma.rn.f64 	%fd4076, %fd4075, %fd13987, %fd13987;
	fma.rn.f64 	%fd4077, %fd4075, %fd4062, 0d3FF0000000000000;
	selp.f64 	%fd4078, %fd4077, %fd4076, %p228;
	and.b32  	%r1998, %r4041, 2;
	setp.eq.s32 	%p229, %r1998, 0;
	mov.f64 	%fd4079, 0d0000000000000000;
	sub.f64 	%fd4080, %fd4079, %fd4078;
	selp.f64 	%fd354, %fd4078, %fd4080, %p229;
	@%p227 bra 	$L__BB4_252;
	mov.f64 	%fd4086, 0d0000000000000000;
	mul.rn.f64 	%fd13989, %fd83, %fd4086;
	mov.b32 	%r4043, 1;
	bra.uni 	$L__BB4_255;
$L__BB4_252:
	mul.f64 	%fd4081, %fd83, 0d3FE45F306DC9C883;
	cvt.rni.s32.f64 	%r4042, %fd4081;
	cvt.rn.f64.s32 	%fd4082, %r4042;
	fma.rn.f64 	%fd4083, %fd4082, 0dBFF921FB54442D18, %fd83;
	fma.rn.f64 	%fd4084, %fd4082, 0dBC91A62633145C00, %fd4083;
	fma.rn.f64 	%fd13989, %fd4082, 0dB97B839A252049C0, %fd4084;
	setp.ltu.f64 	%p230, %fd84, 0d41E0000000000000;
	@%p230 bra 	$L__BB4_254;
	{ // callseq 376, 0
	.param .b64 param0;
	st.param.f64 	[param0], %fd83;
	.param .align 16 .b8 retval0[16];
	call.uni (retval0), 
	__internal_trig_reduction_slowpathd, 
	(
	param0
	);
	ld.param.f64 	%fd13989, [retval0];
	ld.param.b32 	%r4042, [retval0+8];
	} // callseq 376
$L__BB4_254:
	add.s32 	%r4043, %r4042, 1;
$L__BB4_255:
	setp.neu.f64 	%p231, %fd259, 0d7FF0000000000000;
	shl.b32 	%r2001, %r4043, 6;
	cvt.u64.u32 	%rd251, %r2001;
	and.b64  	%rd252, %rd251, 64;
	add.s64 	%rd254, %rd37, %rd252;
	mul.rn.f64 	%fd4087, %fd13989, %fd13989;
	and.b32  	%r2002, %r4043, 1;
	setp.eq.b32 	%p232, %r2002, 1;
	selp.f64 	%fd4088, 0dBDA8FF8320FD8164, 0d3DE5DB65F9785EBA, %p232;
	ld.global.nc.v2.f64 	{%fd4089, %fd4090}, [%rd254];
	fma.rn.f64 	%fd4091, %fd4088, %fd4087, %fd4089;
	fma.rn.f64 	%fd4092, %fd4091, %fd4087, %fd4090;
	ld.global.nc.v2.f64 	{%fd4093, %fd4094}, [%rd254+16];
	fma.rn.f64 	%fd4095, %fd4092, %fd4087, %fd4093;
	fma.rn.f64 	%fd4096, %fd4095, %fd4087, %fd4094;
	ld.global.nc.v2.f64 	{%fd4097, %fd4098}, [%rd254+32];
	fma.rn.f64 	%fd4099, %fd4096, %fd4087, %fd4097;
	fma.rn.f64 	%fd4100, %fd4099, %fd4087, %fd4098;
	fma.rn.f64 	%fd4101, %fd4100, %fd13989, %fd13989;
	fma.rn.f64 	%fd4102, %fd4100, %fd4087, 0d3FF0000000000000;
	selp.f64 	%fd4103, %fd4102, %fd4101, %p232;
	and.b32  	%r2003, %r4043, 2;
	setp.eq.s32 	%p233, %r2003, 0;
	mov.f64 	%fd4104, 0d0000000000000000;
	sub.f64 	%fd4105, %fd4104, %fd4103;
	selp.f64 	%fd4106, %fd4103, %fd4105, %p233;
	fma.rn.f64 	%fd4107, %fd354, %fd4106, %fd349;
	mul.f64 	%fd360, %fd339, %fd4107;
	@%p231 bra 	$L__BB4_257;
	mov.f64 	%fd4113, 0d0000000000000000;
	mul.rn.f64 	%fd13991, %fd258, %fd4113;
	mov.b32 	%r4045, 1;
	bra.uni 	$L__BB4_260;
$L__BB4_257:
	mul.f64 	%fd4108, %fd258, 0d3FE45F306DC9C883;
	cvt.rni.s32.f64 	%r4044, %fd4108;
	cvt.rn.f64.s32 	%fd4109, %r4044;
	fma.rn.f64 	%fd4110, %fd4109, 0dBFF921FB54442D18, %fd258;
	fma.rn.f64 	%fd4111, %fd4109, 0dBC91A62633145C00, %fd4110;
	fma.rn.f64 	%fd13991, %fd4109, 0dB97B839A252049C0, %fd4111;
	setp.ltu.f64 	%p234, %fd259, 0d41E0000000000000;
	@%p234 bra 	$L__BB4_259;
	{ // callseq 377, 0
	.param .b64 param0;
	st.param.f64 	[param0], %fd258;
	.param .align 16 .b8 retval0[16];
	call.uni (retval0), 
	__internal_trig_reduction_slowpathd, 
	(
	param0
	);
	ld.param.f64 	%fd13991, [retval0];
	ld.param.b32 	%r4044, [retval0+8];
	} // callseq 377
$L__BB4_259:
	add.s32 	%r4045, %r4044, 1;
$L__BB4_260:
	setp.neu.f64 	%p235, %fd267, 0d7FF0000000000000;
	shl.b32 	%r2006, %r4045, 6;
	cvt.u64.u32 	%rd255, %r2006;
	and.b64  	%rd256, %rd255, 64;
	add.s64 	%rd258, %rd37, %rd256;
	mul.rn.f64 	%fd4114, %fd13991, %fd13991;
	and.b32  	%r2007, %r4045, 1;
	setp.eq.b32 	%p236, %r2007, 1;
	selp.f64 	%fd4115, 0dBDA8FF8320FD8164, 0d3DE5DB65F9785EBA, %p236;
	ld.global.nc.v2.f64 	{%fd4116, %fd4117}, [%rd258];
	fma.rn.f64 	%fd4118, %fd4115, %fd4114, %fd4116;
	fma.rn.f64 	%fd4119, %fd4118, %fd4114, %fd4117;
	ld.global.nc.v2.f64 	{%fd4120, %fd4121}, [%rd258+16];
	fma.rn.f64 	%fd4122, %fd4119, %fd4114, %fd4120;
	fma.rn.f64 	%fd4123, %fd4122, %fd4114, %fd4121;
	ld.global.nc.v2.f64 	{%fd4124, %fd4125}, [%rd258+32];
	fma.rn.f64 	%fd4126, %fd4123, %fd4114, %fd4124;
	fma.rn.f64 	%fd4127, %fd4126, %fd4114, %fd4125;
	fma.rn.f64 	%fd4128, %fd4127, %fd13991, %fd13991;
	fma.rn.f64 	%fd4129, %fd4127, %fd4114, 0d3FF0000000000000;
	selp.f64 	%fd4130, %fd4129, %fd4128, %p236;
	and.b32  	%r2008, %r4045, 2;
	setp.eq.s32 	%p237, %r2008, 0;
	mov.f64 	%fd4131, 0d0000000000000000;
	sub.f64 	%fd4132, %fd4131, %fd4130;
	selp.f64 	%fd366, %fd4130, %fd4132, %p237;
	@%p235 bra 	$L__BB4_262;
	mov.f64 	%fd4138, 0d0000000000000000;
	mul.rn.f64 	%fd13993, %fd266, %fd4138;
	mov.b32 	%r4047, 1;
	bra.uni 	$L__BB4_265;
$L__BB4_262:
	mul.f64 	%fd4133, %fd266, 0d3FE45F306DC9C883;
	cvt.rni.s32.f64 	%r4046, %fd4133;
	cvt.rn.f64.s32 	%fd4134, %r4046;
	fma.rn.f64 	%fd4135, %fd4134, 0dBFF921FB54442D18, %fd266;
	fma.rn.f64 	%fd4136, %fd4134, 0dBC91A62633145C00, %fd4135;
	fma.rn.f64 	%fd13993, %fd4134, 0dB97B839A252049C0, %fd4136;
	setp.ltu.f64 	%p238, %fd267, 0d41E0000000000000;
	@%p238 bra 	$L__BB4_264;
	{ // callseq 378, 0
	.param .b64 param0;
	st.param.f64 	[param0], %fd266;
	.param .align 16 .b8 retval0[16];
	call.uni (retval0), 
	__internal_trig_reduction_slowpathd, 
	(
	param0
	);
	ld.param.f64 	%fd13993, [retval0];
	ld.param.b32 	%r4046, [retval0+8];
	} // callseq 378
$L__BB4_264:
	add.s32 	%r4047, %r4046, 1;
$L__BB4_265:
	setp.neu.f64 	%p239, %fd275, 0d7FF0000000000000;
	shl.b32 	%r2011, %r4047, 6;
	cvt.u64.u32 	%rd259, %r2011;
	and.b64  	%rd260, %rd259, 64;
	add.s64 	%rd262, %rd37, %rd260;
	mul.rn.f64 	%fd4139, %fd13993, %fd13993;
	and.b32  	%r2012, %r4047, 1;
	setp.eq.b32 	%p240, %r2012, 1;
	selp.f64 	%fd4140, 0dBDA8FF8320FD8164, 0d3DE5DB65F9785EBA, %p240;
	ld.global.nc.v2.f64 	{%fd4141, %fd4142}, [%rd262];
	fma.rn.f64 	%fd4143, %fd4140, %fd4139, %fd4141;
	fma.rn.f64 	%fd4144, %fd4143, %fd4139, %fd4142;
	ld.global.nc.v2.f64 	{%fd4145, %fd4146}, [%rd262+16];
	fma.rn.f64 	%fd4147, %fd4144, %fd4139, %fd4145;
	fma.rn.f64 	%fd4148, %fd4147, %fd4139, %fd4146;
	ld.global.nc.v2.f64 	{%fd4149, %fd4150}, [%rd262+32];
	fma.rn.f64 	%fd4151, %fd4148, %fd4139, %fd4149;
	fma.rn.f64 	%fd4152, %fd4151, %fd4139, %fd4150;
	fma.rn.f64 	%fd4153, %fd4152, %fd13993, %fd13993;
	fma.rn.f64 	%fd4154, %fd4152, %fd4139, 0d3FF0000000000000;
	selp.f64 	%fd4155, %fd4154, %fd4153, %p240;
	and.b32  	%r2013, %r4047, 2;
	setp.eq.s32 	%p241, %r2013, 0;
	mov.f64 	%fd4156, 0d0000000000000000;
	sub.f64 	%fd4157, %fd4156, %fd4155;
	selp.f64 	%fd4158, %fd4155, %fd4157, %p241;
	mul.f64 	%fd372, %fd366, %fd4158;
	@%p239 bra 	$L__BB4_267;
	mov.f64 	%fd4164, 0d0000000000000000;
	mul.rn.f64 	%fd13994, %fd274, %fd4164;
	mov.b32 	%r4048, 0;
	bra.uni 	$L__BB4_269;
$L__BB4_267:
	mul.f64 	%fd4159, %fd274, 0d3FE45F306DC9C883;
	cvt.rni.s32.f64 	%r4048, %fd4159;
	cvt.rn.f64.s32 	%fd4160, %r4048;
	fma.rn.f64 	%fd4161, %fd4160, 0dBFF921FB54442D18, %fd274;
	fma.rn.f64 	%fd4162, %fd4160, 0dBC91A62633145C00, %fd4161;
	fma.rn.f64 	%fd13994, %fd4160, 0dB97B839A252049C0, %fd4162;
	setp.ltu.f64 	%p242, %fd275, 0d41E0000000000000;
	@%p242 bra 	$L__BB4_269;
	{ // callseq 379, 0
	.param .b64 param0;
	st.param.f64 	[param0], %fd274;
	.param .align 16 .b8 retval0[16];
	call.uni (retval0), 
	__internal_trig_reduction_slowpathd, 
	(
	param0
	);
	ld.param.f64 	%fd13994, [retval0];
	ld.param.b32 	%r4048, [retval0+8];
	} // callseq 379
$L__BB4_269:
	setp.neu.f64 	%p243, %fd84, 0d7FF0000000000000;
	shl.b32 	%r2016, %r4048, 6;
	cvt.u64.u32 	%rd263, %r2016;
	and.b64  	%rd264, %rd263, 64;
	add.s64 	%rd266, %rd37, %rd264;
	mul.rn.f64 	%fd4165, %fd13994, %fd13994;
	and.b32  	%r2017, %r4048, 1;
	setp.eq.b32 	%p244, %r2017, 1;
	selp.f64 	%fd4166, 0dBDA8FF8320FD8164, 0d3DE5DB65F9785EBA, %p244;
	ld.global.nc.v2.f64 	{%fd4167, %fd4168}, [%rd266];
	fma.rn.f64 	%fd4169, %fd4166, %fd4165, %fd4167;
	fma.rn.f64 	%fd4170, %fd4169, %fd4165, %fd4168;
	ld.global.nc.v2.f64 	{%fd4171, %fd4172}, [%rd266+16];
	fma.rn.f64 	%fd4173, %fd4170, %fd4165, %fd4171;
	fma.rn.f64 	%fd4174, %fd4173, %fd4165, %fd4172;
	ld.global.nc.v2.f64 	{%fd4175, %fd4176}, [%rd266+32];
	fma.rn.f64 	%fd4177, %fd4174, %fd4165, %fd4175;
	fma.rn.f64 	%fd4178, %fd4177, %fd4165, %fd4176;
	fma.rn.f64 	%fd4179, %fd4178, %fd13994, %fd13994;
	fma.rn.f64 	%fd4180, %fd4178, %fd4165, 0d3FF0000000000000;
	selp.f64 	%fd4181, %fd4180, %fd4179, %p244;
	and.b32  	%r2018, %r4048, 2;
	setp.eq.s32 	%p245, %r2018, 0;
	mov.f64 	%fd4182, 0d0000000000000000;
	sub.f64 	%fd4183, %fd4182, %fd4181;
	selp.f64 	%fd377, %fd4181, %fd4183, %p245;
	@%p243 bra 	$L__BB4_271;
	mov.f64 	%fd4189, 0d0000000000000000;
	mul.rn.f64 	%fd13995, %fd83, %fd4189;
	mov.b32 	%r4049, 0;
	bra.uni 	$L__BB4_273;
$L__BB4_271:
	mul.f64 	%fd4184, %fd83, 0d3FE45F306DC9C883;
	cvt.rni.s32.f64 	%r4049, %fd4184;
	cvt.rn.f64.s32 	%fd4185, %r4049;
	fma.rn.f64 	%fd4186, %fd4185, 0dBFF921FB54442D18, %fd83;
	fma.rn.f64 	%fd4187, %fd4185, 0dBC91A62633145C00, %fd4186;
	fma.rn.f64 	%fd13995, %fd4185, 0dB97B839A252049C0, %fd4187;
	setp.ltu.f64 	%p246, %fd84, 0d41E0000000000000;
	@%p246 bra 	$L__BB4_273;
	{ // callseq 380, 0
	.param .b64 param0;
	st.param.f64 	[param0], %fd83;
	.param .align 16 .b8 retval0[16];
	call.uni (retval0), 
	__internal_trig_reduction_slowpathd, 
	(
	param0
	);
	ld.param.f64 	%fd13995, [retval0];
	ld.param.b32 	%r4049, [retval0+8];
	} // callseq 380
$L__BB4_273:
	setp.neu.f64 	%p247, %fd289, 0d7FF0000000000000;
	shl.b32 	%r2021, %r4049, 6;
	cvt.u64.u32 	%rd267, %r2021;
	and.b64  	%rd268, %rd267, 64;
	add.s64 	%rd270, %rd37, %rd268;
	mul.rn.f64 	%fd4190, %fd13995, %fd13995;
	and.b32  	%r2022, %r4049, 1;
	setp.eq.b32 	%p248, %r2022, 1;
	selp.f64 	%fd4191, 0dBDA8FF8320FD8164, 0d3DE5DB65F9785EBA, %p248;
	ld.global.nc.v2.f64 	{%fd4192, %fd4193}, [%rd270];
	fma.rn.f64 	%fd4194, %fd4191, %fd4190, %fd4192;
	fma.rn.f64 	%fd4195, %fd4194, %fd4190, %fd4193;
	ld.global.nc.v2.f64 	{%fd4196, %fd4197}, [%rd270+16];
	fma.rn.f64 	%fd4198, %fd4195, %fd4190, %fd4196;
	fma.rn.f64 	%fd4199, %fd4198, %fd4190, %fd4197;
	ld.global.nc.v2.f64 	{%fd4200, %fd4201}, [%rd270+32];
	fma.rn.f64 	%fd4202, %fd4199, %fd4190, %fd4200;
	fma.rn.f64 	%fd4203, %fd4202, %fd4190, %fd4201;
	fma.rn.f64 	%fd4204, %fd4203, %fd13995, %fd13995;
	fma.rn.f64 	%fd4205, %fd4203, %fd4190, 0d3FF0000000000000;
	selp.f64 	%fd4206, %fd4205, %fd4204, %p248;
	and.b32  	%r2023, %r4049, 2;
	setp.eq.s32 	%p249, %r2023, 0;
	mov.f64 	%fd4207, 0d0000000000000000;
	sub.f64 	%fd4208, %fd4207, %fd4206;
	selp.f64 	%fd4209, %fd4206, %fd4208, %p249;
	mul.f64 	%fd382, %fd377, %fd4209;
	@%p247 bra 	$L__BB4_275;
	mov.f64 	%fd4215, 0d0000000000000000;
	mul.rn.f64 	%fd13996, %fd288, %fd4215;
	mov.b32 	%r4050, 0;
	bra.uni 	$L__BB4_277;
$L__BB4_275:
	mul.f64 	%fd4210, %fd288, 0d3FE45F306DC9C883;
	cvt.rni.s32.f64 	%r4050, %fd4210;
	cvt.rn.f64.s32 	%fd4211, %r4050;
	fma.rn.f64 	%fd4212, %fd4211, 0dBFF921FB54442D18, %fd288;
	fma.rn.f64 	%fd4213, %fd4211, 0dBC91A62633145C00, %fd4212;
	fma.rn.f64 	%fd13996, %fd4211, 0dB97B839A252049C0, %fd4213;
	setp.ltu.f64 	%p250, %fd289, 0d41E0000000000000;
	@%p250 bra 	$L__BB4_277;
	{ // callseq 381, 0
	.param .b64 param0;
	st.param.f64 	[param0], %fd288;
	.param .align 16 .b8 retval0[16];
	call.uni (retval0), 
	__internal_trig_reduction_slowpathd, 
	(
	param0
	);
	ld.param.f64 	%fd13996, [retval0];
	ld.param.b32 	%r4050, [retval0+8];
	} // callseq 381
$L__BB4_277:
	setp.neu.f64 	%p251, %fd84, 0d7FF0000000000000;
	shl.b32 	%r2026, %r4050, 6;
	cvt.u64.u32 	%rd271, %r2026;
	and.b64  	%rd272, %rd271, 64;
	add.s64 	%rd274, %rd37, %rd272;
	mul.rn.f64 	%fd4216, %fd13996, %fd13996;
	and.b32  	%r2027, %r4050, 1;
	setp.eq.b32 	%p252, %r2027, 1;
	selp.f64 	%fd4217, 0dBDA8FF8320FD8164, 0d3DE5DB65F9785EBA, %p252;
	ld.global.nc.v2.f64 	{%fd4218, %fd4219}, [%rd274];
	fma.rn.f64 	%fd4220, %fd4217, %fd4216, %fd4218;
	fma.rn.f64 	%fd4221, %fd4220, %fd4216, %fd4219;
	ld.global.nc.v2.f64 	{%fd4222, %fd4223}, [%rd274+16];
	fma.rn.f64 	%fd4224, %fd4221, %fd4216, %fd4222;
	fma.rn.f64 	%fd4225, %fd4224, %fd4216, %fd4223;
	ld.global.nc.v2.f64 	{%fd4226, %fd4227}, [%rd274+32];
	fma.rn.f64 	%fd4228, %fd4225, %fd4216, %fd4226;
	fma.rn.f64 	%fd4229, %fd4228, %fd4216, %fd4227;
	fma.rn.f64 	%fd4230, %fd4229, %fd13996, %fd13996;
	fma.rn.f64 	%fd4231, %fd4229, %fd4216, 0d3FF0000000000000;
	selp.f64 	%fd4232, %fd4231, %fd4230, %p252;
	and.b32  	%r2028, %r4050, 2;
	setp.eq.s32 	%p253, %r2028, 0;
	mov.f64 	%fd4233, 0d0000000000000000;
	sub.f64 	%fd4234, %fd4233, %fd4232;
	selp.f64 	%fd387, %fd4232, %fd4234, %p253;
	@%p251 bra 	$L__BB4_279;
	mov.f64 	%fd4240, 0d0000000000000000;
	mul.rn.f64 	%fd13998, %fd83, %fd4240;
	mov.b32 	%r4052, 1;
	bra.uni 	$L__BB4_282;
$L__BB4_279:
	mul.f64 	%fd4235, %fd83, 0d3FE45F306DC9C883;
	cvt.rni.s32.f64 	%r4051, %fd4235;
	cvt.rn.f64.s32 	%fd4236, %r4051;
	fma.rn.f64 	%fd4237, %fd4236, 0dBFF921FB54442D18, %fd83;
	fma.rn.f64 	%fd4238, %fd4236, 0dBC91A62633145C00, %fd4237;
	fma.rn.f64 	%fd13998, %fd4236, 0dB97B839A252049C0, %fd4238;
	setp.ltu.f64 	%p254, %fd84, 0d41E0000000000000;
	@%p254 bra 	$L__BB4_281;
	{ // callseq 382, 0
	.param .b64 param0;
	st.param.f64 	[param0], %fd83;
	.param .align 16 .b8 retval0[16];
	call.uni (retval0), 
	__internal_trig_reduction_slowpathd, 
	(
	param0
	);
	ld.param.f64 	%fd13998, [retval0];
	ld.param.b32 	%r4051, [retval0+8];
	} // callseq 382
$L__BB4_281:
	add.s32 	%r4052, %r4051, 1;
$L__BB4_282:
	setp.neu.f64 	%p255, %fd267, 0d7FF0000000000000;
	shl.b32 	%r2031, %r4052, 6;
	cvt.u64.u32 	%rd275, %r2031;
	and.b64  	%rd276, %rd275, 64;
	add.s64 	%rd278, %rd37, %rd276;
	mul.rn.f64 	%fd4241, %fd13998, %fd13998;
	and.b32  	%r2032, %r4052, 1;
	setp.eq.b32 	%p256, %r2032, 1;
	selp.f64 	%fd4242, 0dBDA8FF8320FD8164, 0d3DE5DB65F9785EBA, %p256;
	ld.global.nc.v2.f64 	{%fd4243, %fd4244}, [%rd278];
	fma.rn.f64 	%fd4245, %fd4242, %fd4241, %fd4243;
	fma.rn.f64 	%fd4246, %fd4245, %fd4241, %fd4244;
	ld.global.nc.v2.f64 	{%fd4247, %fd4248}, [%rd278+16];
	fma.rn.f64 	%fd4249, %fd4246, %fd4241, %fd4247;
	fma.rn.f64 	%fd4250, %fd4249, %fd4241, %fd4248;
	ld.global.nc.v2.f64 	{%fd4251, %fd4252}, [%rd278+32];
	fma.rn.f64 	%fd4253, %fd4250, %fd4241, %fd4251;
	fma.rn.f64 	%fd4254, %fd4253, %fd4241, %fd4252;
	fma.rn.f64 	%fd4255, %fd4254, %fd13998, %fd13998;
	fma.rn.f64 	%fd4256, %fd4254, %fd4241, 0d3FF0000000000000;
	selp.f64 	%fd4257, %fd4256, %fd4255, %p256;
	and.b32  	%r2033, %r4052, 2;
	setp.eq.s32 	%p257, %r2033, 0;
	mov.f64 	%fd4258, 0d0000000000000000;
	sub.f64 	%fd4259, %fd4258, %fd4257;
	selp.f64 	%fd4260, %fd4257, %fd4259, %p257;
	fma.rn.f64 	%fd4261, %fd387, %fd4260, %fd382;
	mul.f64 	%fd4262, %fd372, %fd4261;
	mul.f64 	%fd4263, %fd13906, %fd4262;
	fma.rn.f64 	%fd393, %fd13904, %fd360, %fd4263;
	@%p255 bra 	$L__BB4_284;
	mov.f64 	%fd4269, 0d0000000000000000;
	mul.rn.f64 	%fd13999, %fd266, %fd4269;
	mov.b32 	%r4053, 0;
	bra.uni 	$L__BB4_286;
$L__BB4_284:
	mul.f64 	%fd4264, %fd266, 0d3FE45F306DC9C883;
	cvt.rni.s32.f64 	%r4053, %fd4264;
	cvt.rn.f64.s32 	%fd4265, %r4053;
	fma.rn.f64 	%fd4266, %fd4265, 0dBFF921FB54442D18, %fd266;
	fma.rn.f64 	%fd4267, %fd4265, 0dBC91A62633145C00, %fd4266;
	fma.rn.f64 	%fd13999, %fd4265, 0dB97B839A252049C0, %fd4267;
	setp.ltu.f64 	%p258, %fd267, 0d41E0000000000000;
	@%p258 bra 	$L__BB4_286;
	{ // callseq 383, 0
	.param .b64 param0;
	st.param.f64 	[param0], %fd266;
	.param .align 16 .b8 retval0[16];
	call.uni (retval0), 
	__internal_trig_reduction_slowpathd, 
	(
	param0
	);
	ld.param.f64 	%fd13999, [retval0];
	ld.param.b32 	%r4053, [retval0+8];
	} // callseq 383
$L__BB4_286:
	setp.neu.f64 	%p259, %fd275, 0d7FF0000000000000;
	shl.b32 	%r2036, %r4053, 6;
	cvt.u64.u32 	%rd279, %r2036;
	and.b64  	%rd280, %rd279, 64;
	add.s64 	%rd282, %rd37, %rd280;
	mul.rn.f64 	%fd4270, %fd13999, %fd13999;
	and.b32  	%r2037, %r4053, 1;
	setp.eq.b32 	%p260, %r2037, 1;
	selp.f64 	%fd4271, 0dBDA8FF8320FD8164, 0d3DE5DB65F9785EBA, %p260;
	ld.global.nc.v2.f64 	{%fd4272, %fd4273}, [%rd282];
	fma.rn.f64 	%fd4274, %fd4271, %fd4270, %fd4272;
	fma.rn.f64 	%fd4275, %fd4274, %fd4270, %fd4273;
	ld.global.nc.v2.f64 	{%fd4276, %fd4277}, [%rd282+16];
	fma.rn.f64 	%fd4278, %fd4275, %fd4270, %fd4276;
	fma.rn.f64 	%fd4279, %fd4278, %fd4270, %fd4277;
	ld.global.nc.v2.f64 	{%fd4280, %fd4281}, [%rd282+32];
	fma.rn.f64 	%fd4282, %fd4279, %fd4270, %fd4280;
	fma.rn.f64 	%fd4283, %fd4282, %fd4270, %fd4281;
	fma.rn.f64 	%fd4284, %fd4283, %fd13999, %fd13999;
	fma.rn.f64 	%fd4285, %fd4283, %fd4270, 0d3FF0000000000000;
	selp.f64 	%fd4286, %fd4285, %fd4284, %p260;
	and.b32  	%r2038, %r4053, 2;
	setp.eq.s32 	%p261, %r2038, 0;
	mov.f64 	%fd4287, 0d0000000000000000;
	sub.f64 	%fd4288, %fd4287, %fd4286;
	selp.f64 	%fd398, %fd4286, %fd4288, %p261;
	@%p259 bra 	$L__BB4_288;
	mov.f64 	%fd4294, 0d0000000000000000;
	mul.rn.f64 	%fd14000, %fd274, %fd4294;
	mov.b32 	%r4054, 0;
	bra.uni 	$L__BB4_290;
$L__BB4_288:
	mul.f64 	%fd4289, %fd274, 0d3FE45F306DC9C883;
	cvt.rni.s32.f64 	%r4054, %fd4289;
	cvt.rn.f64.s32 	%fd4290, %r4054;
	fma.rn.f64 	%fd4291, %fd4290, 0dBFF921FB54442D18, %fd274;
	fma.rn.f64 	%fd4292, %fd4290, 0dBC91A62633145C00, %fd4291;
	fma.rn.f64 	%fd14000, %fd4290, 0dB97B839A252049C0, %fd4292;
	setp.ltu.f64 	%p262, %fd275, 0d41E0000000000000;
	@%p262 bra 	$L__BB4_290;
	{ // callseq 384, 0
	.param .b64 param0;
	st.param.f64 	[param0], %fd274;
	.param .align 16 .b8 retval0[16];
	call.uni (retval0), 
	__internal_trig_reduction_slowpathd, 
	(
	param0
	);
	ld.param.f64 	%fd14000, [retval0];
	ld.param.b32 	%r4054, [retval0+8];
	} // callseq 384
$L__BB4_290:
	setp.neu.f64 	%p263, %fd84, 0d7FF0000000000000;
	shl.b32 	%r2041, %r4054, 6;
	cvt.u64.u32 	%rd283, %r2041;
	and.b64  	%rd284, %rd283, 64;
	add.s64 	%rd286, %rd37, %rd284;
	mul.rn.f64 	%fd4295, %fd14000, %fd14000;
	and.b32  	%r2042, %r4054, 1;
	setp.eq.b32 	%p264, %r2042, 1;
	selp.f64 	%fd4296, 0dBDA8FF8320FD8164, 0d3DE5DB65F9785EBA, %p264;
	ld.global.nc.v2.f64 	{%fd4297, %fd4298}, [%rd286];
	fma.rn.f64 	%fd4299, %fd4296, %fd4295, %fd4297;
	fma.rn.f64 	%fd4300, %fd4299, %fd4295, %fd4298;
	ld.global.nc.v2.f64 	{%fd4301, %fd4302}, [%rd286+16];
	fma.rn.f64 	%fd4303, %fd4300, %fd4295, %fd4301;
	fma.rn.f64 	%fd4304, %fd4303, %fd4295, %fd4302;
	ld.global.nc.v2.f64 	{%fd4305, %fd4306}, [%rd286+32];
	fma.rn.f64 	%fd4307, %fd4304, %fd4295, %fd4305;
	fma.rn.f64 	%fd4308, %fd4307, %fd4295, %fd4306;
	fma.rn.f64 	%fd4309, %fd4308, %fd14000, %fd14000;
	fma.rn.f64 	%fd4310, %fd4308, %fd4295, 0d3FF0000000000000;
	selp.f64 	%fd4311, %fd4310, %fd4309, %p264;
	and.b32  	%r2043, %r4054, 2;
	setp.eq.s32 	%p265, %r2043, 0;
	mov.f64 	%fd4312, 0d0000000000000000;
	sub.f64 	%fd4313, %fd4312, %fd4311;
	selp.f64 	%fd403, %fd4311, %fd4313, %p265;
	@%p263 bra 	$L__BB4_292;
	mov.f64 	%fd4319, 0d0000000000000000;
	mul.rn.f64 	%fd14002, %fd83, %fd4319;
	mov.b32 	%r4056, 1;
	bra.uni 	$L__BB4_295;
$L__BB4_292:
	mul.f64 	%fd4314, %fd83, 0d3FE45F306DC9C883;
	cvt.rni.s32.f64 	%r4055, %fd4314;
	cvt.rn.f64.s32 	%fd4315, %r4055;
	fma.rn.f64 	%fd4316, %fd4315, 0dBFF921FB54442D18, %fd83;
	fma.rn.f64 	%fd4317, %fd4315, 0dBC91A62633145C00, %fd4316;
	fma.rn.f64 	%fd14002, %fd4315, 0dB97B839A252049C0, %fd4317;
	setp.ltu.f64 	%p266, %fd84, 0d41E0000000000000;
	@%p266 bra 	$L__BB4_294;
	{ // callseq 385, 0
	.param .b64 param0;
	st.param.f64 	[param0], %fd83;
	.param .align 16 .b8 retval0[16];
	call.uni (retval0), 
	__internal_trig_reduction_slowpathd, 
	(
	param0
	);
	ld.param.f64 	%fd14002, [retval0];
	ld.param.b32 	%r4055, [retval0+8];
	} // callseq 385
$L__BB4_294:
	add.s32 	%r4056, %r4055, 1;
$L__BB4_295:
	setp.neu.f64 	%p267, %fd289, 0d7FF0000000000000;
	shl.b32 	%r2046, %r4056, 6;
	cvt.u64.u32 	%rd287, %r2046;
	and.b64  	%rd288, %rd287, 64;
	add.s64 	%rd290, %rd37, %rd288;
	mul.rn.f64 	%fd4320, %fd14002, %fd14002;
	and.b32  	%r2047, %r4056, 1;
	setp.eq.b32 	%p268, %r2047, 1;
	selp.f64 	%fd4321, 0dBDA8FF8320FD8164, 0d3DE5DB65F9785EBA, %p268;
	ld.global.nc.v2.f64 	{%fd4322, %fd4323}, [%rd290];
	fma.rn.f64 	%fd4324, %fd4321, %fd4320, %fd4322;
	fma.rn.f64 	%fd4325, %fd4324, %fd4320, %fd4323;
	ld.global.nc.v2.f64 	{%fd4326, %fd4327}, [%rd290+16];
	fma.rn.f64 	%fd4328, %fd4325, %fd4320, %fd4326;
	fma.rn.f64 	%fd4329, %fd4328, %fd4320, %fd4327;
	ld.global.nc.v2.f64 	{%fd4330, %fd4331}, [%rd290+32];
	fma.rn.f64 	%fd4332, %fd4329, %fd4320, %fd4330;
	fma.rn.f64 	%fd4333, %fd4332, %fd4320, %fd4331;
	fma.rn.f64 	%fd4334, %fd4333, %fd14002, %fd14002;
	fma.rn.f64 	%fd4335, %fd4333, %fd4320, 0d3FF0000000000000;
	selp.f64 	%fd4336, %fd4335, %fd4334, %p268;
	and.b32  	%r2048, %r4056, 2;
	setp.eq.s32 	%p269, %r2048, 0;
	mov.f64 	%fd4337, 0d0000000000000000;
	sub.f64 	%fd4338, %fd4337, %fd4336;
	selp.f64 	%fd4339, %fd4336, %fd4338, %p269;
	mul.f64 	%fd409, %fd403, %fd4339;
	@%p267 bra 	$L__BB4_297;
	mov.f64 	%fd4345, 0d0000000000000000;
	mul.rn.f64 	%fd14003, %fd288, %fd4345;
	mov.b32 	%r4057, 0;
	bra.uni 	$L__BB4_299;
$L__BB4_297:
	mul.f64 	%fd4340, %fd288, 0d3FE45F306DC9C883;
	cvt.rni.s32.f64 	%r4057, %fd4340;
	cvt.rn.f64.s32 	%fd4341, %r4057;
	fma.rn.f64 	%fd4342, %fd4341, 0dBFF921FB54442D18, %fd288;
	fma.rn.f64 	%fd4343, %fd4341, 0dBC91A62633145C00, %fd4342;
	fma.rn.f64 	%fd14003, %fd4341, 0dB97B839A252049C0, %fd4343;
	setp.ltu.f64 	%p270, %fd289, 0d41E0000000000000;
	@%p270 bra 	$L__BB4_299;
	{ // callseq 386, 0
	.param .b64 param0;
	st.param.f64 	[param0], %fd288;
	.param .align 16 .b8 retval0[16];
	call.uni (retval0), 
	__internal_trig_reduction_slowpathd, 
	(
	param0
	);
	ld.param.f64 	%fd14003, [retval0];
	ld.param.b32 	%r4057, [retval0+8];
	} // callseq 386
$L__BB4_299:
	setp.neu.f64 	%p271, %fd84, 0d7FF0000000000000;
	shl.b32 	%r2051, %r4057, 6;
	cvt.u64.u32 	%rd291, %r2051;
	and.b64  	%rd292, %rd291, 64;
	add.s64 	%rd294, %rd37, %rd292;
	mul.rn.f64 	%fd4346, %fd14003, %fd14003;
	and.b32  	%r2052, %r4057, 1;
	setp.eq.b32 	%p272, %r2052, 1;
	selp.f64 	%fd4347, 0dBDA8FF8320FD8164, 0d3DE5DB65F9785EBA, %p272;
	ld.global.nc.v2.f64 	{%fd4348, %fd4349}, [%rd294];
	fma.rn.f64 	%fd4350, %fd4347, %fd4346, %fd4348;
	fma.rn.f64 	%fd4351, %fd4350, %fd4346, %fd4349;
	ld.global.nc.v2.f64 	{%fd4352, %fd4353}, [%rd294+16];
	fma.rn.f64 	%fd4354, %fd4351, %fd4346, %fd4352;
	fma.rn.f64 	%fd4355, %fd4354, %fd4346, %fd4353;
	ld.global.nc.v2.f64 	{%fd4356, %fd4357}, [%rd294+32];
	fma.rn.f64 	%fd4358, %fd4355, %fd4346, %fd4356;
	fma.rn.f64 	%fd4359, %fd4358, %fd4346, %fd4357;
	fma.rn.f64 	%fd4360, %fd4359, %fd14003, %fd14003;
	fma.rn.f64 	%fd4361, %fd4359, %fd4346, 0d3FF0000000000000;
	selp.f64 	%fd4362, %fd4361, %fd4360, %p272;
	and.b32  	%r2053, %r4057, 2;
	setp.eq.s32 	%p273, %r2053, 0;
	mov.f64 	%fd4363, 0d0000000000000000;
	sub.f64 	%fd4364, %fd4363, %fd4362;
	selp.f64 	%fd414, %fd4362, %fd4364, %p273;
	@%p271 bra 	$L__BB4_301;
	mov.f64 	%fd4370, 0d0000000000000000;
	mul.rn.f64 	%fd14004, %fd83, %fd4370;
	mov.b32 	%r4058, 0;
	bra.uni 	$L__BB4_303;
$L__BB4_301:
	mul.f64 	%fd4365, %fd83, 0d3FE45F306DC9C883;
	cvt.rni.s32.f64 	%r4058, %fd4365;
	cvt.rn.f64.s32 	%fd4366, %r4058;
	fma.rn.f64 	%fd4367, %fd4366, 0dBFF921FB54442D18, %fd83;
	fma.rn.f64 	%fd4368, %fd4366, 0dBC91A62633145C00, %fd4367;
	fma.rn.f64 	%fd14004, %fd4366, 0dB97B839A252049C0, %fd4368;
	setp.ltu.f64 	%p274, %fd84, 0d41E0000000000000;
	@%p274 bra 	$L__BB4_303;
	{ // callseq 387, 0
	.param .b64 param0;
	st.param.f64 	[param0], %fd83;
	.param .align 16 .b8 retval0[16];
	call.uni (retval0), 
	__internal_trig_reduction_slowpathd, 
	(
	param0
	);
	ld.param.f64 	%fd14004, [retval0];
	ld.param.b32 	%r4058, [retval0+8];
	} // callseq 387
$L__BB4_303:
	shl.b32 	%r2056, %r4058, 6;
	cvt.u64.u32 	%rd295, %r2056;
	and.b64  	%rd296, %rd295, 64;
	add.s64 	%rd298, %rd37, %rd296;
	mul.rn.f64 	%fd4371, %fd14004, %fd14004;
	and.b32  	%r2057, %r4058, 1;
	setp.eq.b32 	%p275, %r2057, 1;
	selp.f64 	%fd4372, 0dBDA8FF8320FD8164, 0d3DE5DB65F9785EBA, %p275;
	ld.global.nc.v2.f64 	{%fd4373, %fd4374}, [%rd298];
	fma.rn.f64 	%fd4375, %fd4372, %fd4371, %fd4373;
	fma.rn.f64 	%fd4376, %fd4375, %fd4371, %fd4374;
	ld.global.nc.v2.f64 	{%fd4377, %fd4378}, [%rd298+16];
	fma.rn.f64 	%fd4379, %fd4376, %fd4371, %fd4377;
	fma.rn.f64 	%fd4380, %fd4379, %fd4371, %fd4378;
	ld.global.nc.v2.f64 	{%fd4381, %fd4382}, [%rd298+32];
	fma.rn.f64 	%fd4383, %fd4380, %fd4371, %fd4381;
	fma.rn.f64 	%fd4384, %fd4383, %fd4371, %fd4382;
	fma.rn.f64 	%fd4385, %fd4384, %fd14004, %fd14004;
	fma.rn.f64 	%fd4386, %fd4384, %fd4371, 0d3FF0000000000000;
	selp.f64 	%fd4387, %fd4386, %fd4385, %p275;
	and.b32  	%r2058, %r4058, 2;
	setp.eq.s32 	%p276, %r2058, 0;
	mov.f64 	%fd4388, 0d0000000000000000;
	sub.f64 	%fd4389, %fd4388, %fd4387;
	selp.f64 	%fd4390, %fd4387, %fd4389, %p276;
	mul.f64 	%fd4391, %fd414, %fd4390;
	sub.f64 	%fd4392, %fd409, %fd4391;
	mul.f64 	%fd4393, %fd398, %fd4392;
	fma.rn.f64 	%fd4394, %fd13906, %fd4393, %fd393;
	mul.f64 	%fd4395, %fd334, %fd4394;
	div.rn.f64 	%fd4396, %fd4395, %fd9;
	sub.f64 	%fd4397, %fd329, %fd4396;
	add.f64 	%fd4398, %fd221, %fd4397;
	st.shared.f64 	[%r5], %fd4398;
	bar.sync 	0;
	ld.shared.f64 	%fd419, [%r6];
	bar.sync 	0;
	ld.global.f64 	%fd4399, [%rd1730];
	mul.f64 	%fd420, %fd4399, %fd5;
	bar.sync 	0;
	ld.global.f64 	%fd421, [%rd1730];
	ld.global.f64 	%fd422, [%rd1731];
	abs.f64 	%fd423, %fd422;
	setp.neu.f64 	%p277, %fd423, 0d7FF0000000000000;
	@%p277 bra 	$L__BB4_305;
	mov.f64 	%fd4405, 0d0000000000000000;
	mul.rn.f64 	%fd14005, %fd422, %fd4405;
	mov.b32 	%r4059, 0;
	bra.uni 	$L__BB4_307;
$L__BB4_305:
	mul.f64 	%fd4400, %fd422, 0d3FE45F306DC9C883;
	cvt.rni.s32.f64 	%r4059, %fd4400;
	cvt.rn.f64.s32 	%fd4401, %r4059;
	fma.rn.f64 	%fd4402, %fd4401, 0dBFF921FB54442D18, %fd422;
	fma.rn.f64 	%fd4403, %fd4401, 0dBC91A62633145C00, %fd4402;
	fma.rn.f64 	%fd14005, %fd4401, 0dB97B839A252049C0, %fd4403;
	setp.ltu.f64 	%p278, %fd423, 0d41E0000000000000;
	@%p278 bra 	$L__BB4_307;
	{ // callseq 388, 0
	.param .b64 param0;
	st.param.f64 	[param0], %fd422;
	.param .align 16 .b8 retval0[16];
	call.uni (retval0), 
	__internal_trig_reduction_slowpathd, 
	(
	param0
	);
	ld.param.f64 	%fd14005, [retval0];
	ld.param.b32 	%r4059, [retval0+8];
	} // callseq 388
$L__BB4_307:
	shl.b32 	%r2061, %r4059, 6;
	cvt.u64.u32 	%rd299, %r2061;
	and.b64  	%rd300, %rd299, 64;
	add.s64 	%rd302, %rd37, %rd300;
	mul.rn.f64 	%fd4406, %fd14005, %fd14005;
	and.b32  	%r2062, %r4059, 1;
	setp.eq.b32 	%p279, %r2062, 1;
	selp.f64 	%fd4407, 0dBDA8FF8320FD8164, 0d3DE5DB65F9785EBA, %p279;
	ld.global.nc.v2.f64 	{%fd4408, %fd4409}, [%rd302];
	fma.rn.f64 	%fd4410, %fd4407, %fd4406, %fd4408;
	fma.rn.f64 	%fd4411, %fd4410, %fd4406, %fd4409;
	ld.global.nc.v2.f64 	{%fd4412, %fd4413}, [%rd302+16];
	fma.rn.f64 	%fd4414, %fd4411, %fd4406, %fd4412;
	fma.rn.f64 	%fd4415, %fd4414, %fd4406, %fd4413;
	ld.global.nc.v2.f64 	{%fd4416, %fd4417}, [%rd302+32];
	fma.rn.f64 	%fd4418, %fd4415, %fd4406, %fd4416;
	fma.rn.f64 	%fd4419, %fd4418, %fd4406, %fd4417;
	fma.rn.f64 	%fd4420, %fd4419, %fd14005, %fd14005;
	fma.rn.f64 	%fd4421, %fd4419, %fd4406, 0d3FF0000000000000;
	selp.f64 	%fd4422, %fd4421, %fd4420, %p279;
	and.b32  	%r2063, %r4059, 2;
	setp.eq.s32 	%p280, %r2063, 0;
	mov.f64 	%fd4423, 0d0000000000000000;
	sub.f64 	%fd4424, %fd4423, %fd4422;
	selp.f64 	%fd428, %fd4422, %fd4424, %p280;
	ld.global.f64 	%fd429, [%rd1731+40000];
	abs.f64 	%fd430, %fd429;
	setp.neu.f64 	%p281, %fd430, 0d7FF0000000000000;
	@%p281 bra 	$L__BB4_309;
	mov.f64 	%fd4430, 0d0000000000000000;
	mul.rn.f64 	%fd14007, %fd429, %fd4430;
	mov.b32 	%r4061, 1;
	bra.uni 	$L__BB4_312;
$L__BB4_309:
	mul.f64 	%fd4425, %fd429, 0d3FE45F306DC9C883;
	cvt.rni.s32.f64 	%r4060, %fd4425;
	cvt.rn.f64.s32 	%fd4426, %r4060;
	fma.rn.f64 	%fd4427, %fd4426, 0dBFF921FB54442D18, %fd429;
	fma.rn.f64 	%fd4428, %fd4426, 0dBC91A62633145C00, %fd4427;
	fma.rn.f64 	%fd14007, %fd4426, 0dB97B839A252049C0, %fd4428;
	setp.ltu.f64 	%p282, %fd430, 0d41E0000000000000;
	@%p282 bra 	$L__BB4_311;
	{ // callseq 389, 0
	.param .b64 param0;
	st.param.f64 	[param0], %fd429;
	.param .align 16 .b8 retval0[16];
	call.uni (retval0), 
	__internal_trig_reduction_slowpathd, 
	(
	param0
	);
	ld.param.f64 	%fd14007, [retval0];
	ld.param.b32 	%r4060, [retval0+8];
	} // callseq 389
$L__BB4_311:
	add.s32 	%r4061, %r4060, 1;
$L__BB4_312:
	setp.neu.f64 	%p283, %fd430, 0d7FF0000000000000;
	shl.b32 	%r2066, %r4061, 6;
	cvt.u64.u32 	%rd303, %r2066;
	and.b64  	%rd304, %rd303, 64;
	add.s64 	%rd306, %rd37, %rd304;
	mul.rn.f64 	%fd4431, %fd14007, %fd14007;
	and.b32  	%r2067, %r4061, 1;
	setp.eq.b32 	%p284, %r2067, 1;
	selp.f64 	%fd4432, 0dBDA8FF8320FD8164, 0d3DE5DB65F9785EBA, %p284;
	ld.global.nc.v2.f64 	{%fd4433, %fd4434}, [%rd306];
	fma.rn.f64 	%fd4435, %fd4432, %fd4431, %fd4433;
	fma.rn.f64 	%fd4436, %fd4435, %fd4431, %fd4434;
	ld.global.nc.v2.f64 	{%fd4437, %fd4438}, [%rd306+16];
	fma.rn.f64 	%fd4439, %fd4436, %fd4431, %fd4437;
	fma.rn.f64 	%fd4440, %fd4439, %fd4431, %fd4438;
	ld.global.nc.v2.f64 	{%fd4441, %fd4442}, [%rd306+32];
	fma.rn.f64 	%fd4443, %fd4440, %fd4431, %fd4441;
	fma.rn.f64 	%fd4444, %fd4443, %fd4431, %fd4442;
	fma.rn.f64 	%fd4445, %fd4444, %fd14007, %fd14007;
	fma.rn.f64 	%fd4446, %fd4444, %fd4431, 0d3FF0000000000000;
	selp.f64 	%fd4447, %fd4446, %fd4445, %p284;
	and.b32  	%r2068, %r4061, 2;
	setp.eq.s32 	%p285, %r2068, 0;
	mov.f64 	%fd4448, 0d0000000000000000;
	sub.f64 	%fd4449, %fd4448, %fd4447;
	selp.f64 	%fd4450, %fd4447, %fd4449, %p285;
	mul.f64 	%fd436, %fd428, %fd4450;
	@%p283 bra 	$L__BB4_314;
	mov.f64 	%fd4456, 0d0000000000000000;
	mul.rn.f64 	%fd14008, %fd429, %fd4456;
	mov.b32 	%r4062, 0;
	bra.uni 	$L__BB4_316;
$L__BB4_314:
	mul.f64 	%fd4451, %fd429, 0d3FE45F306DC9C883;
	cvt.rni.s32.f64 	%r4062, %fd4451;
	cvt.rn.f64.s32 	%fd4452, %r4062;
	fma.rn.f64 	%fd4453, %fd4452, 0dBFF921FB54442D18, %fd429;
	fma.rn.f64 	%fd4454, %fd4452, 0dBC91A62633145C00, %fd4453;
	fma.rn.f64 	%fd14008, %fd4452, 0dB97B839A252049C0, %fd4454;
	setp.ltu.f64 	%p286, %fd430, 0d41E0000000000000;
	@%p286 bra 	$L__BB4_316;
	{ // callseq 390, 0
	.param .b64 param0;
	st.param.f64 	[param0], %fd429;
	.param .align 16 .b8 retval0[16];
	call.uni (retval0), 
	__internal_trig_reduction_slowpathd, 
	(
	param0
	);
	ld.param.f64 	%fd14008, [retval0];
	ld.param.b32 	%r4062, [retval0+8];
	} // callseq 390
$L__BB4_316:
	setp.neu.f64 	%p287, %fd423, 0d7FF0000000000000;
	shl.b32 	%r2071, %r4062, 6;
	cvt.u64.u32 	%rd307, %r2071;
	and.b64  	%rd308, %rd307, 64;
	add.s64 	%rd310, %rd37, %rd308;
	mul.rn.f64 	%fd4457, %fd14008, %fd14008;
	and.b32  	%r2072, %r4062, 1;
	setp.eq.b32 	%p288, %r2072, 1;
	selp.f64 	%fd4458, 0dBDA8FF8320FD8164, 0d3DE5DB65F9785EBA, %p288;
	ld.global.nc.v2.f64 	{%fd4459, %fd4460}, [%rd310];
	fma.rn.f64 	%fd4461, %fd4458, %fd4457, %fd4459;
	fma.rn.f64 	%fd4462, %fd4461, %fd4457, %fd4460;
	ld.global.nc.v2.f64 	{%fd4463, %fd4464}, [%rd310+16];
	fma.rn.f64 	%fd4465, %fd4462, %fd4457, %fd4463;
	fma.rn.f64 	%fd4466, %fd4465, %fd4457, %fd4464;
	ld.global.nc.v2.f64 	{%fd4467, %fd4468}, [%rd310+32];
	fma.rn.f64 	%fd4469, %fd4466, %fd4457, %fd4467;
	fma.rn.f64 	%fd4470, %fd4469, %fd4457, %fd4468;
	fma.rn.f64 	%fd4471, %fd4470, %fd14008, %fd14008;
	fma.rn.f64 	%fd4472, %fd4470, %fd4457, 0d3FF0000000000000;
	selp.f64 	%fd4473, %fd4472, %fd4471, %p288;
	and.b32  	%r2073, %r4062, 2;
	setp.eq.s32 	%p289, %r2073, 0;
	mov.f64 	%fd4474, 0d0000000000000000;
	sub.f64 	%fd4475, %fd4474, %fd4473;
	selp.f64 	%fd4476, %fd4473, %fd4475, %p289;
	mul.f64 	%fd4477, %fd428, %fd4476;
	mul.f64 	%fd4478, %fd13902, %fd4477;
	fma.rn.f64 	%fd441, %fd13901, %fd436, %fd4478;
	@%p287 bra 	$L__BB4_318;
	mov.f64 	%fd4484, 0d0000000000000000;
	mul.rn.f64 	%fd14010, %fd422, %fd4484;
	mov.b32 	%r4064, 1;
	bra.uni 	$L__BB4_321;
$L__BB4_318:
	mul.f64 	%fd4479, %fd422, 0d3FE45F306DC9C883;
	cvt.rni.s32.f64 	%r4063, %fd4479;
	cvt.rn.f64.s32 	%fd4480, %r4063;
	fma.rn.f64 	%fd4481, %fd4480, 0dBFF921FB54442D18, %fd422;
	fma.rn.f64 	%fd4482, %fd4480, 0dBC91A62633145C00, %fd4481;
	fma.rn.f64 	%fd14010, %fd4480, 0dB97B839A252049C0, %fd4482;
	setp.ltu.f64 	%p290, %fd423, 0d41E0000000000000;
	@%p290 bra 	$L__BB4_320;
	{ // callseq 391, 0
	.param .b64 param0;
	st.param.f64 	[param0], %fd422;
	.param .align 16 .b8 retval0[16];
	call.uni (retval0), 
	__internal_trig_reduction_slowpathd, 
	(
	param0
	);
	ld.param.f64 	%fd14010, [retval0];
	ld.param.b32 	%r4063, [retval0+8];
	} // callseq 391
$L__BB4_320:
	add.s32 	%r4064, %r4063, 1;
$L__BB4_321:
	shl.b32 	%r2076, %r4064, 6;
	cvt.u64.u32 	%rd311, %r2076;
	and.b64  	%rd312, %rd311, 64;
	add.s64 	%rd314, %rd37, %rd312;
	mul.rn.f64 	%fd4485, %fd14010, %fd14010;
	and.b32  	%r2077, %r4064, 1;
	setp.eq.b32 	%p291, %r2077, 1;
	selp.f64 	%fd4486, 0dBDA8FF8320FD8164, 0d3DE5DB65F9785EBA, %p291;
	ld.global.nc.v2.f64 	{%fd4487, %fd4488}, [%rd314];
	fma.rn.f64 	%fd4489, %fd4486, %fd4485, %fd4487;
	fma.rn.f64 	%fd4490, %fd4489, %fd4485, %fd4488;
	ld.global.nc.v2.f64 	{%fd4491, %fd4492}, [%rd314+16];
	fma.rn.f64 	%fd4493, %fd4490, %fd4485, %fd4491;
	fma.rn.f64 	%fd4494, %fd4493, %fd4485, %fd4492;
	ld.global.nc.v2.f64 	{%fd4495, %fd4496}, [%rd314+32];
	fma.rn.f64 	%fd4497, %fd4494, %fd4485, %fd4495;
	fma.rn.f64 	%fd4498, %fd4497, %fd4485, %fd4496;
	fma.rn.f64 	%fd4499, %fd4498, %fd14010, %fd14010;
	fma.rn.f64 	%fd4500, %fd4498, %fd4485, 0d3FF0000000000000;
	selp.f64 	%fd4501, %fd4500, %fd4499, %p291;
	and.b32  	%r2078, %r4064, 2;
	setp.eq.s32 	%p292, %r2078, 0;
	mov.f64 	%fd4502, 0d0000000000000000;
	sub.f64 	%fd4503, %fd4502, %fd4501;
	selp.f64 	%fd4504, %fd4501, %fd4503, %p292;
	fma.rn.f64 	%fd4505, %fd13903, %fd4504, %fd441;
	mul.f64 	%fd447, %fd421, %fd4505;
	bar.sync 	0;
	mul.f64 	%fd4506, %fd420, %fd6;
	div.rn.f64 	%fd4507, %fd4506, %fd7;
	sqrt.rn.f64 	%fd4508, %fd4507;
	bar.sync 	0;
	mul.f64 	%fd448, %fd8, %fd4508;
	abs.f64 	%fd449, %fd447;
	setp.neu.f64 	%p293, %fd449, 0d7FF0000000000000;
	@%p293 bra 	$L__BB4_323;
	mov.f64 	%fd4514, 0d0000000000000000;
	mul.rn.f64 	%fd14012, %fd447, %fd4514;
	mov.b32 	%r4066, 1;
	bra.uni 	$L__BB4_326;
$L__BB4_323:
	mul.f64 	%fd4509, %fd447, 0d3FE45F306DC9C883;
	cvt.rni.s32.f64 	%r4065, %fd4509;
	cvt.rn.f64.s32 	%fd4510, %r4065;
	fma.rn.f64 	%fd4511, %fd4510, 0dBFF921FB54442D18, %fd447;
	fma.rn.f64 	%fd4512, %fd4510, 0dBC91A62633145C00, %fd4511;
	fma.rn.f64 	%fd14012, %fd4510, 0dB97B839A252049C0, %fd4512;
	setp.ltu.f64 	%p294, %fd449, 0d41E0000000000000;
	@%p294 bra 	$L__BB4_325;
	{ // callseq 392, 0
	.param .b64 param0;
	st.param.f64 	[param0], %fd447;
	.param .align 16 .b8 retval0[16];
	call.uni (retval0), 
	__internal_trig_reduction_slowpathd, 
	(
	param0
	);
	ld.param.f64 	%fd14012, [retval0];
	ld.param.b32 	%r4065, [retval0+8];
	} // callseq 392
$L__BB4_325:
	add.s32 	%r4066, %r4065, 1;
$L__BB4_326:
	shl.b32 	%r2081, %r4066, 6;
	cvt.u64.u32 	%rd315, %r2081;
	and.b64  	%rd316, %rd315, 64;
	add.s64 	%rd318, %rd37, %rd316;
	mul.rn.f64 	%fd4515, %fd14012, %fd14012;
	and.b32  	%r2082, %r4066, 1;
	setp.eq.b32 	%p295, %r2082, 1;
	selp.f64 	%fd4516, 0dBDA8FF8320FD8164, 0d3DE5DB65F9785EBA, %p295;
	ld.global.nc.v2.f64 	{%fd4517, %fd4518}, [%rd318];
	fma.rn.f64 	%fd4519, %fd4516, %fd4515, %fd4517;
	fma.rn.f64 	%fd4520, %fd4519, %fd4515, %fd4518;
	ld.global.nc.v2.f64 	{%fd4521, %fd4522}, [%rd318+16];
	fma.rn.f64 	%fd4523, %fd4520, %fd4515, %fd4521;
	fma.rn.f64 	%fd4524, %fd4523, %fd4515, %fd4522;
	ld.global.nc.v2.f64 	{%fd4525, %fd4526}, [%rd318+32];
	fma.rn.f64 	%fd4527, %fd4524, %fd4515, %fd4525;
	fma.rn.f64 	%fd4528, %fd4527, %fd4515, %fd4526;
	fma.rn.f64 	%fd4529, %fd4528, %fd14012, %fd14012;
	fma.rn.f64 	%fd4530, %fd4528, %fd4515, 0d3FF0000000000000;
	selp.f64 	%fd4531, %fd4530, %fd4529, %p295;
	and.b32  	%r2083, %r4066, 2;
	setp.eq.s32 	%p296, %r2083, 0;
	mov.f64 	%fd4532, 0d0000000000000000;
	sub.f64 	%fd4533, %fd4532, %fd4531;
	selp.f64 	%fd455, %fd4531, %fd4533, %p296;
	ld.global.f64 	%fd456, [%rd1731];
	abs.f64 	%fd457, %fd456;
	setp.neu.f64 	%p297, %fd457, 0d7FF0000000000000;
	@%p297 bra 	$L__BB4_328;
	mov.f64 	%fd4539, 0d0000000000000000;
	mul.rn.f64 	%fd14013, %fd456, %fd4539;
	mov.b32 	%r4067, 0;
	bra.uni 	$L__BB4_330;
$L__BB4_328:
	mul.f64 	%fd4534, %fd456, 0d3FE45F306DC9C883;
	cvt.rni.s32.f64 	%r4067, %fd4534;
	cvt.rn.f64.s32 	%fd4535, %r4067;
	fma.rn.f64 	%fd4536, %fd4535, 0dBFF921FB54442D18, %fd456;
	fma.rn.f64 	%fd4537, %fd4535, 0dBC91A62633145C00, %fd4536;
	fma.rn.f64 	%fd14013, %fd4535, 0dB97B839A252049C0, %fd4537;
	setp.ltu.f64 	%p298, %fd457, 0d41E0000000000000;
	@%p298 bra 	$L__BB4_330;
	{ // callseq 393, 0
	.param .b64 param0;
	st.param.f64 	[param0], %fd456;
	.param .align 16 .b8 retval0[16];
	call.uni (retval0), 
	__internal_trig_reduction_slowpathd, 
	(
	param0
	);
	ld.param.f64 	%fd14013, [retval0];
	ld.param.b32 	%r4067, [retval0+8];
	} // callseq 393
$L__BB4_330:
	shl.b32 	%r2086, %r4067, 6;
	cvt.u64.u32 	%rd319, %r2086;
	and.b64  	%rd320, %rd319, 64;
	add.s64 	%rd322, %rd37, %rd320;
	mul.rn.f64 	%fd4540, %fd14013, %fd14013;
	and.b32  	%r2087, %r4067, 1;
	setp.eq.b32 	%p299, %r2087, 1;
	selp.f64 	%fd4541, 0dBDA8FF8320FD8164, 0d3DE5DB65F9785EBA, %p299;
	ld.global.nc.v2.f64 	{%fd4542, %fd4543}, [%rd322];
	fma.rn.f64 	%fd4544, %fd4541, %fd4540, %fd4542;
	fma.rn.f64 	%fd4545, %fd4544, %fd4540, %fd4543;
	ld.global.nc.v2.f64 	{%fd4546, %fd4547}, [%rd322+16];
	fma.rn.f64 	%fd4548, %fd4545, %fd4540, %fd4546;
	fma.rn.f64 	%fd4549, %fd4548, %fd4540, %fd4547;
	ld.global.nc.v2.f64 	{%fd4550, %fd4551}, [%rd322+32];
	fma.rn.f64 	%fd4552, %fd4549, %fd4540, %fd4550;
	fma.rn.f64 	%fd4553, %fd4552, %fd4540, %fd4551;
	fma.rn.f64 	%fd4554, %fd4553, %fd14013, %fd14013;
	fma.rn.f64 	%fd4555, %fd4553, %fd4540, 0d3FF0000000000000;
	selp.f64 	%fd4556, %fd4555, %fd4554, %p299;
	and.b32  	%r2088, %r4067, 2;
	setp.eq.s32 	%p300, %r2088, 0;
	mov.f64 	%fd4557, 0d0000000000000000;
	sub.f64 	%fd4558, %fd4557, %fd4556;
	selp.f64 	%fd462, %fd4556, %fd4558, %p300;
	mul.f64 	%fd463, %fd13900, %fd420;
	ld.global.f64 	%fd4559, [%rd1731+80000];
	add.f64 	%fd464, %fd463, %fd4559;
	abs.f64 	%fd465, %fd464;
	setp.neu.f64 	%p301, %fd465, 0d7FF0000000000000;
	@%p301 bra 	$L__BB4_332;
	mov.f64 	%fd4565, 0d0000000000000000;
	mul.rn.f64 	%fd14015, %fd464, %fd4565;
	mov.b32 	%r4069, 1;
	bra.uni 	$L__BB4_335;
$L__BB4_332:
	mul.f64 	%fd4560, %fd464, 0d3FE45F306DC9C883;
	cvt.rni.s32.f64 	%r4068, %fd4560;
	cvt.rn.f64.s32 	%fd4561, %r4068;
	fma.rn.f64 	%fd4562, %fd4561, 0dBFF921FB54442D18, %fd464;
	fma.rn.f64 	%fd4563, %fd4561, 0dBC91A62633145C00, %fd4562;
	fma.rn.f64 	%fd14015, %fd4561, 0dB97B839A252049C0, %fd4563;
	setp.ltu.f64 	%p302, %fd465, 0d41E0000000000000;
	@%p302 bra 	$L__BB4_334;
	{ // callseq 394, 0
	.param .b64 param0;
	st.param.f64 	[param0], %fd464;
	.param .align 16 .b8 retval0[16];
	call.uni (retval0), 
	__internal_trig_reduction_slowpathd, 
	(
	param0
	);
	ld.param.f64 	%fd14015, [retval0];
	ld.param.b32 	%r4068, [retval0+8];
	} // callseq 394
$L__BB4_334:
	add.s32 	%r4069, %r4068, 1;
$L__BB4_335:
	setp.neu.f64 	%p303, %fd84, 0d7FF0000000000000;
	shl.b32 	%r2091, %r4069, 6;
	cvt.u64.u32 	%rd323, %r2091;
	and.b64  	%rd324, %rd323, 64;
	add.s64 	%rd326, %rd37, %rd324;
	mul.rn.f64 	%fd4566, %fd14015, %fd14015;
	and.b32  	%r2092, %r4069, 1;
	setp.eq.b32 	%p304, %r2092, 1;
	selp.f64 	%fd4567, 0dBDA8FF8320FD8164, 0d3DE5DB65F9785EBA, %p304;
	ld.global.nc.v2.f64 	{%fd4568, %fd4569}, [%rd326];
	fma.rn.f64 	%fd4570, %fd4567, %fd4566, %fd4568;
	fma.rn.f64 	%fd4571, %fd4570, %fd4566, %fd4569;
	ld.global.nc.v2.f64 	{%fd4572, %fd4573}, [%rd326+16];
	fma.rn.f64 	%fd4574, %fd4571, %fd4566, %fd4572;
	fma.rn.f64 	%fd4575, %fd4574, %fd4566, %fd4573;
	ld.global.nc.v2.f64 	{%fd4576, %fd4577}, [%rd326+32];
	fma.rn.f64 	%fd4578, %fd4575, %fd4566, %fd4576;
	fma.rn.f64 	%fd4579, %fd4578, %fd4566, %fd4577;
	fma.rn.f64 	%fd4580, %fd4579, %fd14015, %fd14015;
	fma.rn.f64 	%fd4581, %fd4579, %fd4566, 0d3FF0000000000000;
	selp.f64 	%fd4582, %fd4581, %fd4580, %p304;
	and.b32  	%r2093, %r4069, 2;
	setp.eq.s32 	%p305, %r2093, 0;
	mov.f64 	%fd4583, 0d0000000000000000;
	sub.f64 	%fd4584, %fd4583, %fd4582;
	selp.f64 	%fd471, %fd4582, %fd4584, %p305;
	@%p303 bra 	$L__BB4_337;
	mov.f64 	%fd4590, 0d0000000000000000;
	mul.rn.f64 	%fd14017, %fd83, %fd4590;
	mov.b32 	%r4071, 1;
	bra.uni 	$L__BB4_340;
$L__BB4_337:
	mul.f64 	%fd4585, %fd83, 0d3FE45F306DC9C883;
	cvt.rni.s32.f64 	%r4070, %fd4585;
	cvt.rn.f64.s32 	%fd4586, %r4070;
	fma.rn.f64 	%fd4587, %fd4586, 0dBFF921FB54442D18, %fd83;
	fma.rn.f64 	%fd4588, %fd4586, 0dBC91A62633145C00, %fd4587;
	fma.rn.f64 	%fd14017, %fd4586, 0dB97B839A252049C0, %fd4588;
	setp.ltu.f64 	%p306, %fd84, 0d41E0000000000000;
	@%p306 bra 	$L__BB4_339;
	{ // callseq 395, 0
	.param .b64 param0;
	st.param.f64 	[param0], %fd83;
	.param .align 16 .b8 retval0[16];
	call.uni (retval0), 
	__internal_trig_reduction_slowpathd, 
	(
	param0
	);
	ld.param.f64 	%fd14017, [retval0];
	ld.param.b32 	%r4070, [retval0+8];
	} // callseq 395
$L__BB4_339:
	add.s32 	%r4071, %r4070, 1;
$L__BB4_340:
	shl.b32 	%r2096, %r4071, 6;
	cvt.u64.u32 	%rd327, %r2096;
	and.b64  	%rd328, %rd327, 64;
	add.s64 	%rd330, %rd37, %rd328;
	mul.rn.f64 	%fd4591, %fd14017, %fd14017;
	and.b32  	%r2097, %r4071, 1;
	setp.eq.b32 	%p307, %r2097, 1;
	selp.f64 	%fd4592, 0dBDA8FF8320FD8164, 0d3DE5DB65F9785EBA, %p307;
	ld.global.nc.v2.f64 	{%fd4593, %fd4594}, [%rd330];
	fma.rn.f64 	%fd4595, %fd4592, %fd4591, %fd4593;
	fma.rn.f64 	%fd4596, %fd4595, %fd4591, %fd4594;
	ld.global.nc.v2.f64 	{%fd4597, %fd4598}, [%rd330+16];
	fma.rn.f64 	%fd4599, %fd4596, %fd4591, %fd4597;
	fma.rn.f64 	%fd4600, %fd4599, %fd4591, %fd4598;
	ld.global.nc.v2.f64 	{%fd4601, %fd4602}, [%rd330+32];
	fma.rn.f64 	%fd4603, %fd4600, %fd4591, %fd4601;
	fma.rn.f64 	%fd4604, %fd4603, %fd4591, %fd4602;
	fma.rn.f64 	%fd4605, %fd4604, %fd14017, %fd14017;
	fma.rn.f64 	%fd4606, %fd4604, %fd4591, 0d3FF0000000000000;
	selp.f64 	%fd4607, %fd4606, %fd4605, %p307;
	and.b32  	%r2098, %r4071, 2;
	setp.eq.s32 	%p308, %r2098, 0;
	mov.f64 	%fd4608, 0d0000000000000000;
	sub.f64 	%fd4609, %fd4608, %fd4607;
	selp.f64 	%fd477, %fd4607, %fd4609, %p308;
	ld.global.f64 	%fd4610, [%rd1731+120000];
	add.f64 	%fd478, %fd463, %fd4610;
	abs.f64 	%fd479, %fd478;
	setp.neu.f64 	%p309, %fd479, 0d7FF0000000000000;
	@%p309 bra 	$L__BB4_342;
	mov.f64 	%fd4616, 0d0000000000000000;
	mul.rn.f64 	%fd14019, %fd478, %fd4616;
	mov.b32 	%r4073, 1;
	bra.uni 	$L__BB4_345;
$L__BB4_342:
	mul.f64 	%fd4611, %fd478, 0d3FE45F306DC9C883;
	cvt.rni.s32.f64 	%r4072, %fd4611;
	cvt.rn.f64.s32 	%fd4612, %r4072;
	fma.rn.f64 	%fd4613, %fd4612, 0dBFF921FB54442D18, %fd478;
	fma.rn.f64 	%fd4614, %fd4612, 0dBC91A62633145C00, %fd4613;
	fma.rn.f64 	%fd14019, %fd4612, 0dB97B839A252049C0, %fd4614;
	setp.ltu.f64 	%p310, %fd479, 0d41E0000000000000;
	@%p310 bra 	$L__BB4_344;
	{ // callseq 396, 0
	.param .b64 param0;
	st.param.f64 	[param0], %fd478;
	.param .align 16 .b8 retval0[16];
	call.uni (retval0), 
	__internal_trig_reduction_slowpathd, 
	(
	param0
	);
	ld.param.f64 	%fd14019, [retval0];
	ld.param.b32 	%r4072, [retval0+8];
	} // callseq 396
$L__BB4_344:
	add.s32 	%r4073, %r4072, 1;
$L__BB4_345:
	setp.neu.f64 	%p311, %fd84, 0d7FF0000000000000;
	shl.b32 	%r2101, %r4073, 6;
	cvt.u64.u32 	%rd331, %r2101;
	and.b64  	%rd332, %rd331, 64;
	add.s64 	%rd334, %rd37, %rd332;
	mul.rn.f64 	%fd4617, %fd14019, %fd14019;
	and.b32  	%r2102, %r4073, 1;
	setp.eq.b32 	%p312, %r2102, 1;
	selp.f64 	%fd4618, 0dBDA8FF8320FD8164, 0d3DE5DB65F9785EBA, %p312;
	ld.global.nc.v2.f64 	{%fd4619, %fd4620}, [%rd334];
	fma.rn.f64 	%fd4621, %fd4618, %fd4617, %fd4619;
	fma.rn.f64 	%fd4622, %fd4621, %fd4617, %fd4620;
	ld.global.nc.v2.f64 	{%fd4623, %fd4624}, [%rd334+16];
	fma.rn.f64 	%fd4625, %fd4622, %fd4617, %fd4623;
	fma.rn.f64 	%fd4626, %fd4625, %fd4617, %fd4624;
	ld.global.nc.v2.f64 	{%fd4627, %fd4628}, [%rd334+32];
	fma.rn.f64 	%fd4629, %fd4626, %fd4617, %fd4627;
	fma.rn.f64 	%fd4630, %fd4629, %fd4617, %fd4628;
	fma.rn.f64 	%fd4631, %fd4630, %fd14019, %fd14019;
	fma.rn.f64 	%fd4632, %fd4630, %fd4617, 0d3FF0000000000000;
	selp.f64 	%fd4633, %fd4632, %fd4631, %p312;
	and.b32  	%r2103, %r4073, 2;
	setp.eq.s32 	%p313, %r2103, 0;
	mov.f64 	%fd4634, 0d0000000000000000;
	sub.f64 	%fd4635, %fd4634, %fd4633;
	selp.f64 	%fd485, %fd4633, %fd4635, %p313;
	@%p311 bra 	$L__BB4_347;
	mov.f64 	%fd4641, 0d0000000000000000;
	mul.rn.f64 	%fd14020, %fd83, %fd4641;
	mov.b32 	%r4074, 0;
	bra.uni 	$L__BB4_349;
$L__BB4_347:
	mul.f64 	%fd4636, %fd83, 0d3FE45F306DC9C883;
	cvt.rni.s32.f64 	%r4074, %fd4636;
	cvt.rn.f64.s32 	%fd4637, %r4074;
	fma.rn.f64 	%fd4638, %fd4637, 0dBFF921FB54442D18, %fd83;
	fma.rn.f64 	%fd4639, %fd4637, 0dBC91A62633145C00, %fd4638;
	fma.rn.f64 	%fd14020, %fd4637, 0dB97B839A252049C0, %fd4639;
	setp.ltu.f64 	%p314, %fd84, 0d41E0000000000000;
	@%p314 bra 	$L__BB4_349;
	{ // callseq 397, 0
	.param .b64 param0;
	st.param.f64 	[param0], %fd83;
	.param .align 16 .b8 retval0[16];
	call.uni (retval0), 
	__internal_trig_reduction_slowpathd, 
	(
	param0
	);
	ld.param.f64 	%fd14020, [retval0];
	ld.param.b32 	%r4074, [retval0+8];
	} // callseq 397
$L__BB4_349:
	setp.neu.f64 	%p315, %fd449, 0d7FF0000000000000;
	shl.b32 	%r2106, %r4074, 6;
	cvt.u64.u32 	%rd335, %r2106;
	and.b64  	%rd336, %rd335, 64;
	add.s64 	%rd338, %rd37, %rd336;
	mul.rn.f64 	%fd4642, %fd14020, %fd14020;
	and.b32  	%r2107, %r4074, 1;
	setp.eq.b32 	%p316, %r2107, 1;
	selp.f64 	%fd4643, 0dBDA8FF8320FD8164, 0d3DE5DB65F9785EBA, %p316;
	ld.global.nc.v2.f64 	{%fd4644, %fd4645}, [%rd338];
	fma.rn.f64 	%fd4646, %fd4643, %fd4642, %fd4644;
	fma.rn.f64 	%fd4647, %fd4646, %fd4642, %fd4645;
	ld.global.nc.v2.f64 	{%fd4648, %fd4649}, [%rd338+16];
	fma.rn.f64 	%fd4650, %fd4647, %fd4642, %fd4648;
	fma.rn.f64 	%fd4651, %fd4650, %fd4642, %fd4649;
	ld.global.nc.v2.f64 	{%fd4652, %fd4653}, [%rd338+32];
	fma.rn.f64 	%fd4654, %fd4651, %fd4642, %fd4652;
	fma.rn.f64 	%fd4655, %fd4654, %fd4642, %fd4653;
	fma.rn.f64 	%fd4656, %fd4655, %fd14020, %fd14020;
	fma.rn.f64 	%fd4657, %fd4655, %fd4642, 0d3FF0000000000000;
	selp.f64 	%fd4658, %fd4657, %fd4656, %p316;
	and.b32  	%r2108, %r4074, 2;
	setp.eq.s32 	%p317, %r2108, 0;
	mov.f64 	%fd4659, 0d0000000000000000;
	sub.f64 	%fd4660, %fd4659, %fd4658;
	selp.f64 	%fd4661, %fd4658, %fd4660, %p317;
	mul.f64 	%fd4662, %fd485, %fd4661;
	mul.f64 	%fd4663, %fd471, %fd477;
	sub.f64 	%fd4664, %fd4662, %fd4663;
	mul.f64 	%fd4665, %fd462, %fd4664;
	mul.f64 	%fd4666, %fd448, %fd455;
	mul.f64 	%fd490, %fd4666, %fd4665;
	@%p315 bra 	$L__BB4_351;
	mov.f64 	%fd4672, 0d0000000000000000;
	mul.rn.f64 	%fd14021, %fd447, %fd4672;
	mov.b32 	%r4075, 0;
	bra.uni 	$L__BB4_353;
$L__BB4_351:
	mul.f64 	%fd4667, %fd447, 0d3FE45F306DC9C883;
	cvt.rni.s32.f64 	%r4075, %fd4667;
	cvt.rn.f64.s32 	%fd4668, %r4075;
	fma.rn.f64 	%fd4669, %fd4668, 0dBFF921FB54442D18, %fd447;
	fma.rn.f64 	%fd4670, %fd4668, 0dBC91A62633145C00, %fd4669;
	fma.rn.f64 	%fd14021, %fd4668, 0dB97B839A252049C0, %fd4670;
	setp.ltu.f64 	%p318, %fd449, 0d41E0000000000000;
	@%p318 bra 	$L__BB4_353;
	{ // callseq 398, 0
	.param .b64 param0;
	st.param.f64 	[param0], %fd447;
	.param .align 16 .b8 retval0[16];
	call.uni (retval0), 
	__internal_trig_reduction_slowpathd, 
	(
	param0
	);
	ld.param.f64 	%fd14021, [retval0];
	ld.param.b32 	%r4075, [retval0+8];
	} // callseq 398
$L__BB4_353:
	setp.neu.f64 	%p319, %fd457, 0d7FF0000000000000;
	shl.b32 	%r2111, %r4075, 6;
	cvt.u64.u32 	%rd339, %r2111;
	and.b64  	%rd340, %rd339, 64;
	add.s64 	%rd342, %rd37, %rd340;
	mul.rn.f64 	%fd4673, %fd14021, %fd14021;
	and.b32  	%r2112, %r4075, 1;
	setp.eq.b32 	%p320, %r2112, 1;
	selp.f64 	%fd4674, 0dBDA8FF8320FD8164, 0d3DE5DB65F9785EBA, %p320;
	ld.global.nc.v2.f64 	{%fd4675, %fd4676}, [%rd342];
	fma.rn.f64 	%fd4677, %fd4674, %fd4673, %fd4675;
	fma.rn.f64 	%fd4678, %fd4677, %fd4673, %fd4676;
	ld.global.nc.v2.f64 	{%fd4679, %fd4680}, [%rd342+16];
	fma.rn.f64 	%fd4681, %fd4678, %fd4673, %fd4679;
	fma.rn.f64 	%fd4682, %fd4681, %fd4673, %fd4680;
	ld.global.nc.v2.f64 	{%fd4683, %fd4684}, [%rd342+32];
	fma.rn.f64 	%fd4685, %fd4682, %fd4673, %fd4683;
	fma.rn.f64 	%fd4686, %fd4685, %fd4673, %fd4684;
	fma.rn.f64 	%fd4687, %fd4686, %fd14021, %fd14021;
	fma.rn.f64 	%fd4688, %fd4686, %fd4673, 0d3FF0000000000000;
	selp.f64 	%fd4689, %fd4688, %fd4687, %p320;
	and.b32  	%r2113, %r4075, 2;
	setp.eq.s32 	%p321, %r2113, 0;
	mov.f64 	%fd4690, 0d0000000000000000;
	sub.f64 	%fd4691, %fd4690, %fd4689;
	selp.f64 	%fd4692, %fd4689, %fd4691, %p321;
	mul.f64 	%fd495, %fd448, %fd4692;
	@%p319 bra 	$L__BB4_355;
	mov.f64 	%fd4698, 0d0000000000000000;
	mul.rn.f64 	%fd14023, %fd456, %fd4698;
	mov.b32 	%r4077, 1;
	bra.uni 	$L__BB4_358;
$L__BB4_355:
	mul.f64 	%fd4693, %fd456, 0d3FE45F306DC9C883;
	cvt.rni.s32.f64 	%r4076, %fd4693;
	cvt.rn.f64.s32 	%fd4694, %r4076;
	fma.rn.f64 	%fd4695, %fd4694, 0dBFF921FB54442D18, %fd456;
	fma.rn.f64 	%fd4696, %fd4694, 0dBC91A62633145C00, %fd4695;
	fma.rn.f64 	%fd14023, %fd4694, 0dB97B839A252049C0, %fd4696;
	setp.ltu.f64 	%p322, %fd457, 0d41E0000000000000;
	@%p322 bra 	$L__BB4_357;
	{ // callseq 399, 0
	.param .b64 param0;
	st.param.f64 	[param0], %fd456;
	.param .align 16 .b8 retval0[16];
	call.uni (retval0), 
	__internal_trig_reduction_slowpathd, 
	(
	param0
	);
	ld.param.f64 	%fd14023, [retval0];
	ld.param.b32 	%r4076, [retval0+8];
	} // callseq 399
$L__BB4_357:
	add.s32 	%r4077, %r4076, 1;
$L__BB4_358:
	shl.b32 	%r2116, %r4077, 6;
	cvt.u64.u32 	%rd343, %r2116;
	and.b64  	%rd344, %rd343, 64;
	add.s64 	%rd346, %rd37, %rd344;
	mul.rn.f64 	%fd4699, %fd14023, %fd14023;
	and.b32  	%r2117, %r4077, 1;
	setp.eq.b32 	%p323, %r2117, 1;
	selp.f64 	%fd4700, 0dBDA8FF8320FD8164, 0d3DE5DB65F9785EBA, %p323;
	ld.global.nc.v2.f64 	{%fd4701, %fd4702}, [%rd346];
	fma.rn.f64 	%fd4703, %fd4700, %fd4699, %fd4701;
	fma.rn.f64 	%fd4704, %fd4703, %fd4699, %fd4702;
	ld.global.nc.v2.f64 	{%fd4705, %fd4706}, [%rd346+16];
	fma.rn.f64 	%fd4707, %fd4704, %fd4699, %fd4705;
	fma.rn.f64 	%fd4708, %fd4707, %fd4699, %fd4706;
	ld.global.nc.v2.f64 	{%fd4709, %fd4710}, [%rd346+32];
	fma.rn.f64 	%fd4711, %fd4708, %fd4699, %fd4709;
	fma.rn.f64 	%fd4712, %fd4711, %fd4699, %fd4710;
	fma.rn.f64 	%fd4713, %fd4712, %fd14023, %fd14023;
	fma.rn.f64 	%fd4714, %fd4712, %fd4699, 0d3FF0000000000000;
	selp.f64 	%fd4715, %fd4714, %fd4713, %p323;
	and.b32  	%r2118, %r4077, 2;
	setp.eq.s32 	%p324, %r2118, 0;
	mov.f64 	%fd4716, 0d0000000000000000;
	sub.f64 	%fd4717, %fd4716, %fd4715;
	selp.f64 	%fd501, %fd4715, %fd4717, %p324;
	ld.global.f64 	%fd502, [%rd1731+40000];
	abs.f64 	%fd503, %fd502;
	setp.neu.f64 	%p325, %fd503, 0d7FF0000000000000;
	@%p325 bra 	$L__BB4_360;
	mov.f64 	%fd4723, 0d0000000000000000;
	mul.rn.f64 	%fd14024, %fd502, %fd4723;
	mov.b32 	%r4078, 0;
	bra.uni 	$L__BB4_362;
$L__BB4_360:
	mul.f64 	%fd4718, %fd502, 0d3FE45F306DC9C883;
	cvt.rni.s32.f64 	%r4078, %fd4718;
	cvt.rn.f64.s32 	%fd4719, %r4078;
	fma.rn.f64 	%fd4720, %fd4719, 0dBFF921FB54442D18, %fd502;
	fma.rn.f64 	%fd4721, %fd4719, 0dBC91A62633145C00, %fd4720;
	fma.rn.f64 	%fd14024, %fd4719, 0dB97B839A252049C0, %fd4721;
	setp.ltu.f64 	%p326, %fd503, 0d41E0000000000000;
	@%p326 bra 	$L__BB4_362;
	{ // callseq 400, 0
	.param .b64 param0;
	st.param.f64 	[param0], %fd502;
	.param .align 16 .b8 retval0[16];
	call.uni (retval0), 
	__internal_trig_reduction_slowpathd, 
	(
	param0
	);
	ld.param.f64 	%fd14024, [retval0];
	ld.param.b32 	%r4078, [retval0+8];
	} // callseq 400
$L__BB4_362:
	setp.neu.f64 	%p327, %fd465, 0d7FF0000000000000;
	shl.b32 	%r2121, %r4078, 6;
	cvt.u64.u32 	%rd347, %r2121;
	and.b64  	%rd348, %rd347, 64;
	add.s64 	%rd350, %rd37, %rd348;
	mul.rn.f64 	%fd4724, %fd14024, %fd14024;
	and.b32  	%r2122, %r4078, 1;
	setp.eq.b32 	%p328, %r2122, 1;
	selp.f64 	%fd4725, 0dBDA8FF8320FD8164, 0d3DE5DB65F9785EBA, %p328;
	ld.global.nc.v2.f64 	{%fd4726, %fd4727}, [%rd350];
	fma.rn.f64 	%fd4728, %fd4725, %fd4724, %fd4726;
	fma.rn.f64 	%fd4729, %fd4728, %fd4724, %fd4727;
	ld.global.nc.v2.f64 	{%fd4730, %fd4731}, [%rd350+16];
	fma.rn.f64 	%fd4732, %fd4729, %fd4724, %fd4730;
	fma.rn.f64 	%fd4733, %fd4732, %fd4724, %fd4731;
	ld.global.nc.v2.f64 	{%fd4734, %fd4735}, [%rd350+32];
	fma.rn.f64 	%fd4736, %fd4733, %fd4724, %fd4734;
	fma.rn.f64 	%fd4737, %fd4736, %fd4724, %fd4735;
	fma.rn.f64 	%fd4738, %fd4737, %fd14024, %fd14024;
	fma.rn.f64 	%fd4739, %fd4737, %fd4724, 0d3FF0000000000000;
	selp.f64 	%fd4740, %fd4739, %fd4738, %p328;
	and.b32  	%r2123, %r4078, 2;
	setp.eq.s32 	%p329, %r2123, 0;
	mov.f64 	%fd4741, 0d0000000000000000;
	sub.f64 	%fd4742, %fd4741, %fd4740;
	selp.f64 	%fd4743, %fd4740, %fd4742, %p329;
	neg.f64 	%fd4744, %fd501;
	mul.f64 	%fd508, %fd4743, %fd4744;
	@%p327 bra 	$L__BB4_364;
	mov.f64 	%fd4750, 0d0000000000000000;
	mul.rn.f64 	%fd14025, %fd464, %fd4750;
	mov.b32 	%r4079, 0;
	bra.uni 	$L__BB4_366;
$L__BB4_364:
	mul.f64 	%fd4745, %fd464, 0d3FE45F306DC9C883;
	cvt.rni.s32.f64 	%r4079, %fd4745;
	cvt.rn.f64.s32 	%fd4746, %r4079;
	fma.rn.f64 	%fd4747, %fd4746, 0dBFF921FB54442D18, %fd464;
	fma.rn.f64 	%fd4748, %fd4746, 0dBC91A62633145C00, %fd4747;
	fma.rn.f64 	%fd14025, %fd4746, 0dB97B839A252049C0, %fd4748;
	setp.ltu.f64 	%p330, %fd465, 0d41E0000000000000;
	@%p330 bra 	$L__BB4_366;
	{ // callseq 401, 0
	.param .b64 param0;
	st.param.f64 	[param0], %fd464;
	.param .align 16 .b8 retval0[16];
	call.uni (retval0), 
	__internal_trig_reduction_slowpathd, 
	(
	param0
	);
	ld.param.f64 	%fd14025, [retval0];
	ld.param.b32 	%r4079, [retval0+8];
	} // callseq 401
$L__BB4_366:
	setp.neu.f64 	%p331, %fd84, 0d7FF0000000000000;
	shl.b32 	%r2126, %r4079, 6;
	cvt.u64.u32 	%rd351, %r2126;
	and.b64  	%rd352, %rd351, 64;
	add.s64 	%rd354, %rd37, %rd352;
	mul.rn.f64 	%fd4751, %fd14025, %fd14025;
	and.b32  	%r2127, %r4079, 1;
	setp.eq.b32 	%p332, %r2127, 1;
	selp.f64 	%fd4752, 0dBDA8FF8320FD8164, 0d3DE5DB65F9785EBA, %p332;
	ld.global.nc.v2.f64 	{%fd4753, %fd4754}, [%rd354];
	fma.rn.f64 	%fd4755, %fd4752, %fd4751, %fd4753;
	fma.rn.f64 	%fd4756, %fd4755, %fd4751, %fd4754;
	ld.global.nc.v2.f64 	{%fd4757, %fd4758}, [%rd354+16];
	fma.rn.f64 	%fd4759, %fd4756, %fd4751, %fd4757;
	fma.rn.f64 	%fd4760, %fd4759, %fd4751, %fd4758;
	ld.global.nc.v2.f64 	{%fd4761, %fd4762}, [%rd354+32];
	fma.rn.f64 	%fd4763, %fd4760, %fd4751, %fd4761;
	fma.rn.f64 	%fd4764, %fd4763, %fd4751, %fd4762;
	fma.rn.f64 	%fd4765, %fd4764, %fd14025, %fd14025;
	fma.rn.f64 	%fd4766, %fd4764, %fd4751, 0d3FF0000000000000;
	selp.f64 	%fd4767, %fd4766, %fd4765, %p332;
	and.b32  	%r2128, %r4079, 2;
	setp.eq.s32 	%p333, %r2128, 0;
	mov.f64 	%fd4768, 0d0000000000000000;
	sub.f64 	%fd4769, %fd4768, %fd4767;
	selp.f64 	%fd513, %fd4767, %fd4769, %p333;
	@%p331 bra 	$L__BB4_368;
	mov.f64 	%fd4775, 0d0000000000000000;
	mul.rn.f64 	%fd14026, %fd83, %fd4775;
	mov.b32 	%r4080, 0;
	bra.uni 	$L__BB4_370;
$L__BB4_368:
	mul.f64 	%fd4770, %fd83, 0d3FE45F306DC9C883;
	cvt.rni.s32.f64 	%r4080, %fd4770;
	cvt.rn.f64.s32 	%fd4771, %r4080;
	fma.rn.f64 	%fd4772, %fd4771, 0dBFF921FB54442D18, %fd83;
	fma.rn.f64 	%fd4773, %fd4771, 0dBC91A62633145C00, %fd4772;
	fma.rn.f64 	%fd14026, %fd4771, 0dB97B839A252049C0, %fd4773;
	setp.ltu.f64 	%p334, %fd84, 0d41E0000000000000;
	@%p334 bra 	$L__BB4_370;
	{ // callseq 402, 0
	.param .b64 param0;
	st.param.f64 	[param0], %fd83;
	.param .align 16 .b8 retval0[16];
	call.uni (retval0), 
	__internal_trig_reduction_slowpathd, 
	(
	param0
	);
	ld.param.f64 	%fd14026, [retval0];
	ld.param.b32 	%r4080, [retval0+8];
	} // callseq 402
$L__BB4_370:
	setp.neu.f64 	%p335, %fd479, 0d7FF0000000000000;
	shl.b32 	%r2131, %r4080, 6;
	cvt.u64.u32 	%rd355, %r2131;
	and.b64  	%rd356, %rd355, 64;
	add.s64 	%rd358, %rd37, %rd356;
	mul.rn.f64 	%fd4776, %fd14026, %fd14026;
	and.b32  	%r2132, %r4080, 1;
	setp.eq.b32 	%p336, %r2132, 1;
	selp.f64 	%fd4777, 0dBDA8FF8320FD8164, 0d3DE5DB65F9785EBA, %p336;
	ld.global.nc.v2.f64 	{%fd4778, %fd4779}, [%rd358];
	fma.rn.f64 	%fd4780, %fd4777, %fd4776, %fd4778;
	fma.rn.f64 	%fd4781, %fd4780, %fd4776, %fd4779;
	ld.global.nc.v2.f64 	{%fd4782, %fd4783}, [%rd358+16];
	fma.rn.f64 	%fd4784, %fd4781, %fd4776, %fd4782;
	fma.rn.f64 	%fd4785, %fd4784, %fd4776, %fd4783;
	ld.global.nc.v2.f64 	{%fd4786, %fd4787}, [%rd358+32];
	fma.rn.f64 	%fd4788, %fd4785, %fd4776, %fd4786;
	fma.rn.f64 	%fd4789, %fd4788, %fd4776, %fd4787;
	fma.rn.f64 	%fd4790, %fd4789, %fd14026, %fd14026;
	fma.rn.f64 	%fd4791, %fd4789, %fd4776, 0d3FF0000000000000;
	selp.f64 	%fd4792, %fd4791, %fd4790, %p336;
	and.b32  	%r2133, %r4080, 2;
	setp.eq.s32 	%p337, %r2133, 0;
	mov.f64 	%fd4793, 0d0000000000000000;
	sub.f64 	%fd4794, %fd4793, %fd4792;
	selp.f64 	%fd4795, %fd4792, %fd4794, %p337;
	mul.f64 	%fd518, %fd513, %fd4795;
	@%p335 bra 	$L__BB4_372;
	mov.f64 	%fd4801, 0d0000000000000000;
	mul.rn.f64 	%fd14027, %fd478, %fd4801;
	mov.b32 	%r4081, 0;
	bra.uni 	$L__BB4_374;
$L__BB4_372:
	mul.f64 	%fd4796, %fd478, 0d3FE45F306DC9C883;
	cvt.rni.s32.f64 	%r4081, %fd4796;
	cvt.rn.f64.s32 	%fd4797, %r4081;
	fma.rn.f64 	%fd4798, %fd4797, 0dBFF921FB54442D18, %fd478;
	fma.rn.f64 	%fd4799, %fd4797, 0dBC91A62633145C00, %fd4798;
	fma.rn.f64 	%fd14027, %fd4797, 0dB97B839A252049C0, %fd4799;
	setp.ltu.f64 	%p338, %fd479, 0d41E0000000000000;
	@%p338 bra 	$L__BB4_374;
	{ // callseq 403, 0
	.param .b64 param0;
	st.param.f64 	[param0], %fd478;
	.param .align 16 .b8 retval0[16];
	call.uni (retval0), 
	__internal_trig_reduction_slowpathd, 
	(
	param0
	);
	ld.param.f64 	%fd14027, [retval0];
	ld.param.b32 	%r4081, [retval0+8];
	} // callseq 403
$L__BB4_374:
	setp.neu.f64 	%p339, %fd84, 0d7FF0000000000000;
	shl.b32 	%r2136, %r4081, 6;
	cvt.u64.u32 	%rd359, %r2136;
	and.b64  	%rd360, %rd359, 64;
	add.s64 	%rd362, %rd37, %rd360;
	mul.rn.f64 	%fd4802, %fd14027, %fd14027;
	and.b32  	%r2137, %r4081, 1;
	setp.eq.b32 	%p340, %r2137, 1;
	selp.f64 	%fd4803, 0dBDA8FF8320FD8164, 0d3DE5DB65F9785EBA, %p340;
	ld.global.nc.v2.f64 	{%fd4804, %fd4805}, [%rd362];
	fma.rn.f64 	%fd4806, %fd4803, %fd4802, %fd4804;
	fma.rn.f64 	%fd4807, %fd4806, %fd4802, %fd4805;
	ld.global.nc.v2.f64 	{%fd4808, %fd4809}, [%rd362+16];
	fma.rn.f64 	%fd4810, %fd4807, %fd4802, %fd4808;
	fma.rn.f64 	%fd4811, %fd4810, %fd4802, %fd4809;
	ld.global.nc.v2.f64 	{%fd4812, %fd4813}, [%rd362+32];
	fma.rn.f64 	%fd4814, %fd4811, %fd4802, %fd4812;
	fma.rn.f64 	%fd4815, %fd4814, %fd4802, %fd4813;
	fma.rn.f64 	%fd4816, %fd4815, %fd14027, %fd14027;
	fma.rn.f64 	%fd4817, %fd4815, %fd4802, 0d3FF0000000000000;
	selp.f64 	%fd4818, %fd4817, %fd4816, %p340;
	and.b32  	%r2138, %r4081, 2;
	setp.eq.s32 	%p341, %r2138, 0;
	mov.f64 	%fd4819, 0d0000000000000000;
	sub.f64 	%fd4820, %fd4819, %fd4818;
	selp.f64 	%fd523, %fd4818, %fd4820, %p341;
	@%p339 bra 	$L__BB4_376;
	mov.f64 	%fd4826, 0d0000000000000000;
	mul.rn.f64 	%fd14029, %fd83, %fd4826;
	mov.b32 	%r4083, 1;
	bra.uni 	$L__BB4_379;
$L__BB4_376:
	mul.f64 	%fd4821, %fd83, 0d3FE45F306DC9C883;
	cvt.rni.s32.f64 	%r4082, %fd4821;
	cvt.rn.f64.s32 	%fd4822, %r4082;
	fma.rn.f64 	%fd4823, %fd4822, 0dBFF921FB54442D18, %fd83;
	fma.rn.f64 	%fd4824, %fd4822, 0dBC91A62633145C00, %fd4823;
	fma.rn.f64 	%fd14029, %fd4822, 0dB97B839A252049C0, %fd4824;
	setp.ltu.f64 	%p342, %fd84, 0d41E0000000000000;
	@%p342 bra 	$L__BB4_378;
	{ // callseq 404, 0
	.param .b64 param0;
	st.param.f64 	[param0], %fd83;
	.param .align 16 .b8 retval0[16];
	call.uni (retval0), 
	__internal_trig_reduction_slowpathd, 
	(
	param0
	);
	ld.param.f64 	%fd14029, [retval0];
	ld.param.b32 	%r4082, [retval0+8];
	} // callseq 404
$L__BB4_378:
	add.s32 	%r4083, %r4082, 1;
$L__BB4_379:
	setp.neu.f64 	%p343, %fd503, 0d7FF0000000000000;
	shl.b32 	%r2141, %r4083, 6;
	cvt.u64.u32 	%rd363, %r2141;
	and.b64  	%rd364, %rd363, 64;
	add.s64 	%rd366, %rd37, %rd364;
	mul.rn.f64 	%fd4827, %fd14029, %fd14029;
	and.b32  	%r2142, %r4083, 1;
	setp.eq.b32 	%p344, %r2142, 1;
	selp.f64 	%fd4828, 0dBDA8FF8320FD8164, 0d3DE5DB65F9785EBA, %p344;
	ld.global.nc.v2.f64 	{%fd4829, %fd4830}, [%rd366];
	fma.rn.f64 	%fd4831, %fd4828, %fd4827, %fd4829;
	fma.rn.f64 	%fd4832, %fd4831, %fd4827, %fd4830;
	ld.global.nc.v2.f64 	{%fd4833, %fd4834}, [%rd366+16];
	fma.rn.f64 	%fd4835, %fd4832, %fd4827, %fd4833;
	fma.rn.f64 	%fd4836, %fd4835, %fd4827, %fd4834;
	ld.global.nc.v2.f64 	{%fd4837, %fd4838}, [%rd366+32];
	fma.rn.f64 	%fd4839, %fd4836, %fd4827, %fd4837;
	fma.rn.f64 	%fd4840, %fd4839, %fd4827, %fd4838;
	fma.rn.f64 	%fd4841, %fd4840, %fd14029, %fd14029;
	fma.rn.f64 	%fd4842, %fd4840, %fd4827, 0d3FF0000000000000;
	selp.f64 	%fd4843, %fd4842, %fd4841, %p344;
	and.b32  	%r2143, %r4083, 2;
	setp.eq.s32 	%p345, %r2143, 0;
	mov.f64 	%fd4844, 0d0000000000000000;
	sub.f64 	%fd4845, %fd4844, %fd4843;
	selp.f64 	%fd4846, %fd4843, %fd4845, %p345;
	fma.rn.f64 	%fd4847, %fd523, %fd4846, %fd518;
	mul.f64 	%fd529, %fd508, %fd4847;
	@%p343 bra 	$L__BB4_381;
	mov.f64 	%fd4853, 0d0000000000000000;
	mul.rn.f64 	%fd14031, %fd502, %fd4853;
	mov.b32 	%r4085, 1;
	bra.uni 	$L__BB4_384;
$L__BB4_381:
	mul.f64 	%fd4848, %fd502, 0d3FE45F306DC9C883;
	cvt.rni.s32.f64 	%r4084, %fd4848;
	cvt.rn.f64.s32 	%fd4849, %r4084;
	fma.rn.f64 	%fd4850, %fd4849, 0dBFF921FB54442D18, %fd502;
	fma.rn.f64 	%fd4851, %fd4849, 0dBC91A62633145C00, %fd4850;
	fma.rn.f64 	%fd14031, %fd4849, 0dB97B839A252049C0, %fd4851;
	setp.ltu.f64 	%p346, %fd503, 0d41E0000000000000;
	@%p346 bra 	$L__BB4_383;
	{ // callseq 405, 0
	.param .b64 param0;
	st.param.f64 	[param0], %fd502;
	.param .align 16 .b8 retval0[16];
	call.uni (retval0), 
	__internal_trig_reduction_slowpathd, 
	(
	param0
	);
	ld.param.f64 	%fd14031, [retval0];
	ld.param.b32 	%r4084, [retval0+8];
	} // callseq 405
$L__BB4_383:
	add.s32 	%r4085, %r4084, 1;
$L__BB4_384:
	setp.neu.f64 	%p347, %fd465, 0d7FF0000000000000;
	shl.b32 	%r2146, %r4085, 6;
	cvt.u64.u32 	%rd367, %r2146;
	and.b64  	%rd368, %rd367, 64;
	add.s64 	%rd370, %rd37, %rd368;
	mul.rn.f64 	%fd4854, %fd14031, %fd14031;
	and.b32  	%r2147, %r4085, 1;
	setp.eq.b32 	%p348, %r2147, 1;
	selp.f64 	%fd4855, 0dBDA8FF8320FD8164, 0d3DE5DB65F9785EBA, %p348;
	ld.global.nc.v2.f64 	{%fd4856, %fd4857}, [%rd370];
	fma.rn.f64 	%fd4858, %fd4855, %fd4854, %fd4856;
	fma.rn.f64 	%fd4859, %fd4858, %fd4854, %fd4857;
	ld.global.nc.v2.f64 	{%fd4860, %fd4861}, [%rd370+16];
	fma.rn.f64 	%fd4862, %fd4859, %fd4854, %fd4860;
	fma.rn.f64 	%fd4863, %fd4862, %fd4854, %fd4861;
	ld.global.nc.v2.f64 	{%fd4864, %fd4865}, [%rd370+32];
	fma.rn.f64 	%fd4866, %fd4863, %fd4854, %fd4864;
	fma.rn.f64 	%fd4867, %fd4866, %fd4854, %fd4865;
	fma.rn.f64 	%fd4868, %fd4867, %fd14031, %fd14031;
	fma.rn.f64 	%fd4869, %fd4867, %fd4854, 0d3FF0000000000000;
	selp.f64 	%fd4870, %fd4869, %fd4868, %p348;
	and.b32  	%r2148, %r4085, 2;
	setp.eq.s32 	%p349, %r2148, 0;
	mov.f64 	%fd4871, 0d0000000000000000;
	sub.f64 	%fd4872, %fd4871, %fd4870;
	selp.f64 	%fd535, %fd4870, %fd4872, %p349;
	@%p347 bra 	$L__BB4_386;
	mov.f64 	%fd4878, 0d0000000000000000;
	mul.rn.f64 	%fd14032, %fd464, %fd4878;
	mov.b32 	%r4086, 0;
	bra.uni 	$L__BB4_388;
$L__BB4_386:
	mul.f64 	%fd4873, %fd464, 0d3FE45F306DC9C883;
	cvt.rni.s32.f64 	%r4086, %fd4873;
	cvt.rn.f64.s32 	%fd4874, %r4086;
	fma.rn.f64 	%fd4875, %fd4874, 0dBFF921FB54442D18, %fd464;
	fma.rn.f64 	%fd4876, %fd4874, 0dBC91A62633145C00, %fd4875;
	fma.rn.f64 	%fd14032, %fd4874, 0dB97B839A252049C0, %fd4876;
	setp.ltu.f64 	%p350, %fd465, 0d41E0000000000000;
	@%p350 bra 	$L__BB4_388;
	{ // callseq 406, 0
	.param .b64 param0;
	st.param.f64 	[param0], %fd464;
	.param .align 16 .b8 retval0[16];
	call.uni (retval0), 
	__internal_trig_reduction_slowpathd, 
	(
	param0
	);
	ld.param.f64 	%fd14032, [retval0];
	ld.param.b32 	%r4086, [retval0+8];
	} // callseq 406
$L__BB4_388:
	setp.neu.f64 	%p351, %fd84, 0d7FF0000000000000;
	shl.b32 	%r2151, %r4086, 6;
	cvt.u64.u32 	%rd371, %r2151;
	and.b64  	%rd372, %rd371, 64;
	add.s64 	%rd374, %rd37, %rd372;
	mul.rn.f64 	%fd4879, %fd14032, %fd14032;
	and.b32  	%r2152, %r4086, 1;
	setp.eq.b32 	%p352, %r2152, 1;
	selp.f64 	%fd4880, 0dBDA8FF8320FD8164, 0d3DE5DB65F9785EBA, %p352;
	ld.global.nc.v2.f64 	{%fd4881, %fd4882}, [%rd374];
	fma.rn.f64 	%fd4883, %fd4880, %fd4879, %fd4881;
	fma.rn.f64 	%fd4884, %fd4883, %fd4879, %fd4882;
	ld.global.nc.v2.f64 	{%fd4885, %fd4886}, [%rd374+16];
	fma.rn.f64 	%fd4887, %fd4884, %fd4879, %fd4885;
	fma.rn.f64 	%fd4888, %fd4887, %fd4879, %fd4886;
	ld.global.nc.v2.f64 	{%fd4889, %fd4890}, [%rd374+32];
	fma.rn.f64 	%fd4891, %fd4888, %fd4879, %fd4889;
	fma.rn.f64 	%fd4892, %fd4891, %fd4879, %fd4890;
	fma.rn.f64 	%fd4893, %fd4892, %fd14032, %fd14032;
	fma.rn.f64 	%fd4894, %fd4892, %fd4879, 0d3FF0000000000000;
	selp.f64 	%fd4895, %fd4894, %fd4893, %p352;
	and.b32  	%r2153, %r4086, 2;
	setp.eq.s32 	%p353, %r2153, 0;
	mov.f64 	%fd4896, 0d0000000000000000;
	sub.f64 	%fd4897, %fd4896, %fd4895;
	selp.f64 	%fd540, %fd4895, %fd4897, %p353;
	@%p351 bra 	$L__BB4_390;
	mov.f64 	%fd4903, 0d0000000000000000;
	mul.rn.f64 	%fd14034, %fd83, %fd4903;
	mov.b32 	%r4088, 1;
	bra.uni 	$L__BB4_393;
$L__BB4_390:
	mul.f64 	%fd4898, %fd83, 0d3FE45F306DC9C883;
	cvt.rni.s32.f64 	%r4087, %fd4898;
	cvt.rn.f64.s32 	%fd4899, %r4087;
	fma.rn.f64 	%fd4900, %fd4899, 0dBFF921FB54442D18, %fd83;
	fma.rn.f64 	%fd4901, %fd4899, 0dBC91A62633145C00, %fd4900;
	fma.rn.f64 	%fd14034, %fd4899, 0dB97B839A252049C0, %fd4901;
	setp.ltu.f64 	%p354, %fd84, 0d41E0000000000000;
	@%p354 bra 	$L__BB4_392;
	{ // callseq 407, 0
	.param .b64 param0;
	st.param.f64 	[param0], %fd83;
	.param .align 16 .b8 retval0[16];
	call.uni (retval0), 
	__internal_trig_reduction_slowpathd, 
	(
	param0
	);
	ld.param.f64 	%fd14034, [retval0];
	ld.param.b32 	%r4087, [retval0+8];
	} // callseq 407
$L__BB4_392:
	add.s32 	%r4088, %r4087, 1;
$L__BB4_393:
	setp.neu.f64 	%p355, %fd479, 0d7FF0000000000000;
	shl.b32 	%r2156, %r4088, 6;
	cvt.u64.u32 	%rd375, %r2156;
	and.b64  	%rd376, %rd375, 64;
	add.s64 	%rd378, %rd37, %rd376;
	mul.rn.f64 	%fd4904, %fd14034, %fd14034;
	and.b32  	%r2157, %r4088, 1;
	setp.eq.b32 	%p356, %r2157, 1;
	selp.f64 	%fd4905, 0dBDA8FF8320FD8164, 0d3DE5DB65F9785EBA, %p356;
	ld.global.nc.v2.f64 	{%fd4906, %fd4907}, [%rd378];
	fma.rn.f64 	%fd4908, %fd4905, %fd4904, %fd4906;
	fma.rn.f64 	%fd4909, %fd4908, %fd4904, %fd4907;
	ld.global.nc.v2.f64 	{%fd4910, %fd4911}, [%rd378+16];
	fma.rn.f64 	%fd4912, %fd4909, %fd4904, %fd4910;
	fma.rn.f64 	%fd4913, %fd4912, %fd4904, %fd4911;
	ld.global.nc.v2.f64 	{%fd4914, %fd4915}, [%rd378+32];
	fma.rn.f64 	%fd4916, %fd4913, %fd4904, %fd4914;
	fma.rn.f64 	%fd4917, %fd4916, %fd4904, %fd4915;
	fma.rn.f64 	%fd4918, %fd4917, %fd14034, %fd14034;
	fma.rn.f64 	%fd4919, %fd4917, %fd4904, 0d3FF0000000000000;
	selp.f64 	%fd4920, %fd4919, %fd4918, %p356;
	and.b32  	%r2158, %r4088, 2;
	setp.eq.s32 	%p357, %r2158, 0;
	mov.f64 	%fd4921, 0d0000000000000000;
	sub.f64 	%fd4922, %fd4921, %fd4920;
	selp.f64 	%fd4923, %fd4920, %fd4922, %p357;
	mul.f64 	%fd546, %fd540, %fd4923;
	@%p355 bra 	$L__BB4_395;
	mov.f64 	%fd4929, 0d0000000000000000;
	mul.rn.f64 	%fd14035, %fd478, %fd4929;
	mov.b32 	%r4089, 0;
	bra.uni 	$L__BB4_397;
$L__BB4_395:
	mul.f64 	%fd4924, %fd478, 0d3FE45F306DC9C883;
	cvt.rni.s32.f64 	%r4089, %fd4924;
	cvt.rn.f64.s32 	%fd4925, %r4089;
	fma.rn.f64 	%fd4926, %fd4925, 0dBFF921FB54442D18, %fd478;
	fma.rn.f64 	%fd4927, %fd4925, 0dBC91A62633145C00, %fd4926;
	fma.rn.f64 	%fd14035, %fd4925, 0dB97B839A252049C0, %fd4927;
	setp.ltu.f64 	%p358, %fd479, 0d41E0000000000000;
	@%p358 bra 	$L__BB4_397;
	{ // callseq 408, 0
	.param .b64 param0;
	st.param.f64 	[param0], %fd478;
	.param .align 16 .b8 retval0[16];
	call.uni (retval0), 
	__internal_trig_reduction_slowpathd, 
	(
	param0
	);
	ld.param.f64 	%fd14035, [retval0];
	ld.param.b32 	%r4089, [retval0+8];
	} // callseq 408
$L__BB4_397:
	setp.neu.f64 	%p359, %fd84, 0d7FF0000000000000;
	shl.b32 	%r2161, %r4089, 6;
	cvt.u64.u32 	%rd379, %r2161;
	and.b64  	%rd380, %rd379, 64;
	add.s64 	%rd382, %rd37, %rd380;
	mul.rn.f64 	%fd4930, %fd14035, %fd14035;
	and.b32  	%r2162, %r4089, 1;
	setp.eq.b32 	%p360, %r2162, 1;
	selp.f64 	%fd4931, 0dBDA8FF8320FD8164, 0d3DE5DB65F9785EBA, %p360;
	ld.global.nc.v2.f64 	{%fd4932, %fd4933}, [%rd382];
	fma.rn.f64 	%fd4934, %fd4931, %fd4930, %fd4932;
	fma.rn.f64 	%fd4935, %fd4934, %fd4930, %fd4933;
	ld.global.nc.v2.f64 	{%fd4936, %fd4937}, [%rd382+16];
	fma.rn.f64 	%fd4938, %fd4935, %fd4930, %fd4936;
	fma.rn.f64 	%fd4939, %fd4938, %fd4930, %fd4937;
	ld.global.nc.v2.f64 	{%fd4940, %fd4941}, [%rd382+32];
	fma.rn.f64 	%fd4942, %fd4939, %fd4930, %fd4940;
	fma.rn.f64 	%fd4943, %fd4942, %fd4930, %fd4941;
	fma.rn.f64 	%fd4944, %fd4943, %fd14035, %fd14035;
	fma.rn.f64 	%fd4945, %fd4943, %fd4930, 0d3FF0000000000000;
	selp.f64 	%fd4946, %fd4945, %fd4944, %p360;
	and.b32  	%r2163, %r4089, 2;
	setp.eq.s32 	%p361, %r2163, 0;
	mov.f64 	%fd4947, 0d0000000000000000;
	sub.f64 	%fd4948, %fd4947, %fd4946;
	selp.f64 	%fd551, %fd4946, %fd4948, %p361;
	@%p359 bra 	$L__BB4_399;
	mov.f64 	%fd4954, 0d0000000000000000;
	mul.rn.f64 	%fd14036, %fd83, %fd4954;
	mov.b32 	%r4090, 0;
	bra.uni 	$L__BB4_401;
$L__BB4_399:
	mul.f64 	%fd4949, %fd83, 0d3FE45F306DC9C883;
	cvt.rni.s32.f64 	%r4090, %fd4949;
	cvt.rn.f64.s32 	%fd4950, %r4090;
	fma.rn.f64 	%fd4951, %fd4950, 0dBFF921FB54442D18, %fd83;
	fma.rn.f64 	%fd4952, %fd4950, 0dBC91A62633145C00, %fd4951;
	fma.rn.f64 	%fd14036, %fd4950, 0dB97B839A252049C0, %fd4952;
	setp.ltu.f64 	%p362, %fd84, 0d41E0000000000000;
	@%p362 bra 	$L__BB4_401;
	{ // callseq 409, 0
	.param .b64 param0;
	st.param.f64 	[param0], %fd83;
	.param .align 16 .b8 retval0[16];
	call.uni (retval0), 
	__internal_trig_reduction_slowpathd, 
	(
	param0
	);
	ld.param.f64 	%fd14036, [retval0];
	ld.param.b32 	%r4090, [retval0+8];
	} // callseq 409
$L__BB4_401:
	setp.neu.f64 	%p363, %fd457, 0d7FF0000000000000;
	shl.b32 	%r2166, %r4090, 6;
	cvt.u64.u32 	%rd383, %r2166;
	and.b64  	%rd384, %rd383, 64;
	add.s64 	%rd386, %rd37, %rd384;
	mul.rn.f64 	%fd4955, %fd14036, %fd14036;
	and.b32  	%r2167, %r4090, 1;
	setp.eq.b32 	%p364, %r2167, 1;
	selp.f64 	%fd4956, 0dBDA8FF8320FD8164, 0d3DE5DB65F9785EBA, %p364;
	ld.global.nc.v2.f64 	{%fd4957, %fd4958}, [%rd386];
	fma.rn.f64 	%fd4959, %fd4956, %fd4955, %fd4957;
	fma.rn.f64 	%fd4960, %fd4959, %fd4955, %fd4958;
	ld.global.nc.v2.f64 	{%fd4961, %fd4962}, [%rd386+16];
	fma.rn.f64 	%fd4963, %fd4960, %fd4955, %fd4961;
	fma.rn.f64 	%fd4964, %fd4963, %fd4955, %fd4962;
	ld.global.nc.v2.f64 	{%fd4965, %fd4966}, [%rd386+32];
	fma.rn.f64 	%fd4967, %fd4964, %fd4955, %fd4965;
	fma.rn.f64 	%fd4968, %fd4967, %fd4955, %fd4966;
	fma.rn.f64 	%fd4969, %fd4968, %fd14036, %fd14036;
	fma.rn.f64 	%fd4970, %fd4968, %fd4955, 0d3FF0000000000000;
	selp.f64 	%fd4971, %fd4970, %fd4969, %p364;
	and.b32  	%r2168, %r4090, 2;
	setp.eq.s32 	%p365, %r2168, 0;
	mov.f64 	%fd4972, 0d0000000000000000;
	sub.f64 	%fd4973, %fd4972, %fd4971;
	selp.f64 	%fd4974, %fd4971, %fd4973, %p365;
	mul.f64 	%fd4975, %fd551, %fd4974;
	sub.f64 	%fd4976, %fd546, %fd4975;
	mul.f64 	%fd4977, %fd535, %fd4976;
	mul.f64 	%fd4978, %fd13904, %fd4977;
	fma.rn.f64 	%fd556, %fd13904, %fd529, %fd4978;
	@%p363 bra 	$L__BB4_403;
	mov.f64 	%fd4984, 0d0000000000000000;
	mul.rn.f64 	%fd14038, %fd456, %fd4984;
	mov.b32 	%r4092, 1;
	bra.uni 	$L__BB4_406;
$L__BB4_403:
	mul.f64 	%fd4979, %fd456, 0d3FE45F306DC9C883;
	cvt.rni.s32.f64 	%r4091, %fd4979;
	cvt.rn.f64.s32 	%fd4980, %r4091;
	fma.rn.f64 	%fd4981, %fd4980, 0dBFF921FB54442D18, %fd456;
	fma.rn.f64 	%fd4982, %fd4980, 0dBC91A62633145C00, %fd4981;
	fma.rn.f64 	%fd14038, %fd4980, 0dB97B839A252049C0, %fd4982;
	setp.ltu.f64 	%p366, %fd457, 0d41E0000000000000;
	@%p366 bra 	$L__BB4_405;
	{ // callseq 410, 0
	.param .b64 param0;
	st.param.f64 	[param0], %fd456;
	.param .align 16 .b8 retval0[16];
	call.uni (retval0), 
	__internal_trig_reduction_slowpathd, 
	(
	param0
	);
	ld.param.f64 	%fd14038, [retval0];
	ld.param.b32 	%r4091, [retval0+8];
	} // callseq 410
$L__BB4_405:
	add.s32 	%r4092, %r4091, 1;
$L__BB4_406:
	setp.neu.f64 	%p367, %fd503, 0d7FF0000000000000;
	shl.b32 	%r2171, %r4092, 6;
	cvt.u64.u32 	%rd387, %r2171;
	and.b64  	%rd388, %rd387, 64;
	add.s64 	%rd390, %rd37, %rd388;
	mul.rn.f64 	%fd4985, %fd14038, %fd14038;
	and.b32  	%r2172, %r4092, 1;
	setp.eq.b32 	%p368, %r2172, 1;
	selp.f64 	%fd4986, 0dBDA8FF8320FD8164, 0d3DE5DB65F9785EBA, %p368;
	ld.global.nc.v2.f64 	{%fd4987, %fd4988}, [%rd390];
	fma.rn.f64 	%fd4989, %fd4986, %fd4985, %fd4987;
	fma.rn.f64 	%fd4990, %fd4989, %fd4985, %fd4988;
	ld.global.nc.v2.f64 	{%fd4991, %fd4992}, [%rd390+16];
	fma.rn.f64 	%fd4993, %fd4990, %fd4985, %fd4991;
	fma.rn.f64 	%fd4994, %fd4993, %fd4985, %fd4992;
	ld.global.nc.v2.f64 	{%fd4995, %fd4996}, [%rd390+32];
	fma.rn.f64 	%fd4997, %fd4994, %fd4985, %fd4995;
	fma.rn.f64 	%fd4998, %fd4997, %fd4985, %fd4996;
	fma.rn.f64 	%fd4999, %fd4998, %fd14038, %fd14038;
	fma.rn.f64 	%fd5000, %fd4998, %fd4985, 0d3FF0000000000000;
	selp.f64 	%fd5001, %fd5000, %fd4999, %p368;
	and.b32  	%r2173, %r4092, 2;
	setp.eq.s32 	%p369, %r2173, 0;
	mov.f64 	%fd5002, 0d0000000000000000;
	sub.f64 	%fd5003, %fd5002, %fd5001;
	selp.f64 	%fd562, %fd5001, %fd5003, %p369;
	@%p367 bra 	$L__BB4_408;
	mov.f64 	%fd5009, 0d0000000000000000;
	mul.rn.f64 	%fd14040, %fd502, %fd5009;
	mov.b32 	%r4094, 1;
	bra.uni 	$L__BB4_411;
$L__BB4_408:
	mul.f64 	%fd5004, %fd502, 0d3FE45F306DC9C883;
	cvt.rni.s32.f64 	%r4093, %fd5004;
	cvt.rn.f64.s32 	%fd5005, %r4093;
	fma.rn.f64 	%fd5006, %fd5005, 0dBFF921FB54442D18, %fd502;
	fma.rn.f64 	%fd5007, %fd5005, 0dBC91A62633145C00, %fd5006;
	fma.rn.f64 	%fd14040, %fd5005, 0dB97B839A252049C0, %fd5007;
	setp.ltu.f64 	%p370, %fd503, 0d41E0000000000000;
	@%p370 bra 	$L__BB4_410;
	{ // callseq 411, 0
	.param .b64 param0;
	st.param.f64 	[param0], %fd502;
	.param .align 16 .b8 retval0[16];
	call.uni (retval0), 
	__internal_trig_reduction_slowpathd, 
	(
	param0
	);
	ld.param.f64 	%fd14040, [retval0];
	ld.param.b32 	%r4093, [retval0+8];
	} // callseq 411
$L__BB4_410:
	add.s32 	%r4094, %r4093, 1;
$L__BB4_411:
	setp.neu.f64 	%p371, %fd465, 0d7FF0000000000000;
	shl.b32 	%r2176, %r4094, 6;
	cvt.u64.u32 	%rd391, %r2176;
	and.b64  	%rd392, %rd391, 64;
	add.s64 	%rd394, %rd37, %rd392;
	mul.rn.f64 	%fd5010, %fd14040, %fd14040;
	and.b32  	%r2177, %r4094, 1;
	setp.eq.b32 	%p372, %r2177, 1;
	selp.f64 	%fd5011, 0dBDA8FF8320FD8164, 0d3DE5DB65F9785EBA, %p372;
	ld.global.nc.v2.f64 	{%fd5012, %fd5013}, [%rd394];
	fma.rn.f64 	%fd5014, %fd5011, %fd5010, %fd5012;
	fma.rn.f64 	%fd5015, %fd5014, %fd5010, %fd5013;
	ld.global.nc.v2.f64 	{%fd5016, %fd5017}, [%rd394+16];
	fma.rn.f64 	%fd5018, %fd5015, %fd5010, %fd5016;
	fma.rn.f64 	%fd5019, %fd5018, %fd5010, %fd5017;
	ld.global.nc.v2.f64 	{%fd5020, %fd5021}, [%rd394+32];
	fma.rn.f64 	%fd5022, %fd5019, %fd5010, %fd5020;
	fma.rn.f64 	%fd5023, %fd5022, %fd5010, %fd5021;
	fma.rn.f64 	%fd5024, %fd5023, %fd14040, %fd14040;
	fma.rn.f64 	%fd5025, %fd5023, %fd5010, 0d3FF0000000000000;
	selp.f64 	%fd5026, %fd5025, %fd5024, %p372;
	and.b32  	%r2178, %r4094, 2;
	setp.eq.s32 	%p373, %r2178, 0;
	mov.f64 	%fd5027, 0d0000000000000000;
	sub.f64 	%fd5028, %fd5027, %fd5026;
	selp.f64 	%fd5029, %fd5026, %fd5028, %p373;
	mul.f64 	%fd568, %fd562, %fd5029;
	@%p371 bra 	$L__BB4_413;
	mov.f64 	%fd5035, 0d0000000000000000;
	mul.rn.f64 	%fd14041, %fd464, %fd5035;
	mov.b32 	%r4095, 0;
	bra.uni 	$L__BB4_415;
$L__BB4_413:
	mul.f64 	%fd5030, %fd464, 0d3FE45F306DC9C883;
	cvt.rni.s32.f64 	%r4095, %fd5030;
	cvt.rn.f64.s32 	%fd5031, %r4095;
	fma.rn.f64 	%fd5032, %fd5031, 0dBFF921FB54442D18, %fd464;
	fma.rn.f64 	%fd5033, %fd5031, 0dBC91A62633145C00, %fd5032;
	fma.rn.f64 	%fd14041, %fd5031, 0dB97B839A252049C0, %fd5033;
	setp.ltu.f64 	%p374, %fd465, 0d41E0000000000000;
	@%p374 bra 	$L__BB4_415;
	{ // callseq 412, 0
	.param .b64 param0;
	st.param.f64 	[param0], %fd464;
	.param .align 16 .b8 retval0[16];
	call.uni (retval0), 
	__internal_trig_reduction_slowpathd, 
	(
	param0
	);
	ld.param.f64 	%fd14041, [retval0];
	ld.param.b32 	%r4095, [retval0+8];
	} // callseq 412
$L__BB4_415:
	setp.neu.f64 	%p375, %fd84, 0d7FF0000000000000;
	shl.b32 	%r2181, %r4095, 6;
	cvt.u64.u32 	%rd395, %r2181;
	and.b64  	%rd396, %rd395, 64;
	add.s64 	%rd398, %rd37, %rd396;
	mul.rn.f64 	%fd5036, %fd14041, %fd14041;
	and.b32  	%r2182, %r4095, 1;
	setp.eq.b32 	%p376, %r2182, 1;
	selp.f64 	%fd5037, 0dBDA8FF8320FD8164, 0d3DE5DB65F9785EBA, %p376;
	ld.global.nc.v2.f64 	{%fd5038, %fd5039}, [%rd398];
	fma.rn.f64 	%fd5040, %fd5037, %fd5036, %fd5038;
	fma.rn.f64 	%fd5041, %fd5040, %fd5036, %fd5039;
	ld.global.nc.v2.f64 	{%fd5042, %fd5043}, [%rd398+16];
	fma.rn.f64 	%fd5044, %fd5041, %fd5036, %fd5042;
	fma.rn.f64 	%fd5045, %fd5044, %fd5036, %fd5043;
	ld.global.nc.v2.f64 	{%fd5046, %fd5047}, [%rd398+32];
	fma.rn.f64 	%fd5048, %fd5045, %fd5036, %fd5046;
	fma.rn.f64 	%fd5049, %fd5048, %fd5036, %fd5047;
	fma.rn.f64 	%fd5050, %fd5049, %fd14041, %fd14041;
	fma.rn.f64 	%fd5051, %fd5049, %fd5036, 0d3FF0000000000000;
	selp.f64 	%fd5052, %fd5051, %fd5050, %p376;
	and.b32  	%r2183, %r4095, 2;
	setp.eq.s32 	%p377, %r2183, 0;
	mov.f64 	%fd5053, 0d0000000000000000;
	sub.f64 	%fd5054, %fd5053, %fd5052;
	selp.f64 	%fd573, %fd5052, %fd5054, %p377;
	@%p375 bra 	$L__BB4_417;
	mov.f64 	%fd5060, 0d0000000000000000;
	mul.rn.f64 	%fd14042, %fd83, %fd5060;
	mov.b32 	%r4096, 0;
	bra.uni 	$L__BB4_419;
$L__BB4_417:
	mul.f64 	%fd5055, %fd83, 0d3FE45F306DC9C883;
	cvt.rni.s32.f64 	%r4096, %fd5055;
	cvt.rn.f64.s32 	%fd5056, %r4096;
	fma.rn.f64 	%fd5057, %fd5056, 0dBFF921FB54442D18, %fd83;
	fma.rn.f64 	%fd5058, %fd5056, 0dBC91A62633145C00, %fd5057;
	fma.rn.f64 	%fd14042, %fd5056, 0dB97B839A252049C0, %fd5058;
	setp.ltu.f64 	%p378, %fd84, 0d41E0000000000000;
	@%p378 bra 	$L__BB4_419;
	{ // callseq 413, 0
	.param .b64 param0;
	st.param.f64 	[param0], %fd83;
	.param .align 16 .b8 retval0[16];
	call.uni (retval0), 
	__internal_trig_reduction_slowpathd, 
	(
	param0
	);
	ld.param.f64 	%fd14042, [retval0];
	ld.param.b32 	%r4096, [retval0+8];
	} // callseq 413
$L__BB4_419:
	setp.neu.f64 	%p379, %fd479, 0d7FF0000000000000;
	shl.b32 	%r2186, %r4096, 6;
	cvt.u64.u32 	%rd399, %r2186;
	and.b64  	%rd400, %rd399, 64;
	add.s64 	%rd402, %rd37, %rd400;
	mul.rn.f64 	%fd5061, %fd14042, %fd14042;
	and.b32  	%r2187, %r4096, 1;
	setp.eq.b32 	%p380, %r2187, 1;
	selp.f64 	%fd5062, 0dBDA8FF8320FD8164, 0d3DE5DB65F9785EBA, %p380;
	ld.global.nc.v2.f64 	{%fd5063, %fd5064}, [%rd402];
	fma.rn.f64 	%fd5065, %fd5062, %fd5061, %fd5063;
	fma.rn.f64 	%fd5066, %fd5065, %fd5061, %fd5064;
	ld.global.nc.v2.f64 	{%fd5067, %fd5068}, [%rd402+16];
	fma.rn.f64 	%fd5069, %fd5066, %fd5061, %fd5067;
	fma.rn.f64 	%fd5070, %fd5069, %fd5061, %fd5068;
	ld.global.nc.v2.f64 	{%fd5071, %fd5072}, [%rd402+32];
	fma.rn.f64 	%fd5073, %fd5070, %fd5061, %fd5071;
	fma.rn.f64 	%fd5074, %fd5073, %fd5061, %fd5072;
	fma.rn.f64 	%fd5075, %fd5074, %fd14042, %fd14042;
	fma.rn.f64 	%fd5076, %fd5074, %fd5061, 0d3FF0000000000000;
	selp.f64 	%fd5077, %fd5076, %fd5075, %p380;
	and.b32  	%r2188, %r4096, 2;
	setp.eq.s32 	%p381, %r2188, 0;
	mov.f64 	%fd5078, 0d0000000000000000;
	sub.f64 	%fd5079, %fd5078, %fd5077;
	selp.f64 	%fd5080, %fd5077, %fd5079, %p381;
	mul.f64 	%fd578, %fd573, %fd5080;
	@%p379 bra 	$L__BB4_421;
	mov.f64 	%fd5086, 0d0000000000000000;
	mul.rn.f64 	%fd14043, %fd478, %fd5086;
	mov.b32 	%r4097, 0;
	bra.uni 	$L__BB4_423;
$L__BB4_421:
	mul.f64 	%fd5081, %fd478, 0d3FE45F306DC9C883;
	cvt.rni.s32.f64 	%r4097, %fd5081;
	cvt.rn.f64.s32 	%fd5082, %r4097;
	fma.rn.f64 	%fd5083, %fd5082, 0dBFF921FB54442D18, %fd478;
	fma.rn.f64 	%fd5084, %fd5082, 0dBC91A62633145C00, %fd5083;
	fma.rn.f64 	%fd14043, %fd5082, 0dB97B839A252049C0, %fd5084;
	setp.ltu.f64 	%p382, %fd479, 0d41E0000000000000;
	@%p382 bra 	$L__BB4_423;
	{ // callseq 414, 0
	.param .b64 param0;
	st.param.f64 	[param0], %fd478;
	.param .align 16 .b8 retval0[16];
	call.uni (retval0), 
	__internal_trig_reduction_slowpathd, 
	(
	param0
	);
	ld.param.f64 	%fd14043, [retval0];
	ld.param.b32 	%r4097, [retval0+8];
	} // callseq 414
$L__BB4_423:
	setp.neu.f64 	%p383, %fd84, 0d7FF0000000000000;
	shl.b32 	%r2191, %r4097, 6;
	cvt.u64.u32 	%rd403, %r2191;
	and.b64  	%rd404, %rd403, 64;
	add.s64 	%rd406, %rd37, %rd404;
	mul.rn.f64 	%fd5087, %fd14043, %fd14043;
	and.b32  	%r2192, %r4097, 1;
	setp.eq.b32 	%p384, %r2192, 1;
	selp.f64 	%fd5088, 0dBDA8FF8320FD8164, 0d3DE5DB65F9785EBA, %p384;
	ld.global.nc.v2.f64 	{%fd5089, %fd5090}, [%rd406];
	fma.rn.f64 	%fd5091, %fd5088, %fd5087, %fd5089;
	fma.rn.f64 	%fd5092, %fd5091, %fd5087, %fd5090;
	ld.global.nc.v2.f64 	{%fd5093, %fd5094}, [%rd406+16];
	fma.rn.f64 	%fd5095, %fd5092, %fd5087, %fd5093;
	fma.rn.f64 	%fd5096, %fd5095, %fd5087, %fd5094;
	ld.global.nc.v2.f64 	{%fd5097, %fd5098}, [%rd406+32];
	fma.rn.f64 	%fd5099, %fd5096, %fd5087, %fd5097;
	fma.rn.f64 	%fd5100, %fd5099, %fd5087, %fd5098;
	fma.rn.f64 	%fd5101, %fd5100, %fd14043, %fd14043;
	fma.rn.f64 	%fd5102, %fd5100, %fd5087, 0d3FF0000000000000;
	selp.f64 	%fd5103, %fd5102, %fd5101, %p384;
	and.b32  	%r2193, %r4097, 2;
	setp.eq.s32 	%p385, %r2193, 0;
	mov.f64 	%fd5104, 0d0000000000000000;
	sub.f64 	%fd5105, %fd5104, %fd5103;
	selp.f64 	%fd583, %fd5103, %fd5105, %p385;
	@%p383 bra 	$L__BB4_425;
	mov.f64 	%fd5111, 0d0000000000000000;
	mul.rn.f64 	%fd14045, %fd83, %fd5111;
	mov.b32 	%r4099, 1;
	bra.uni 	$L__BB4_428;
$L__BB4_425:
	mul.f64 	%fd5106, %fd83, 0d3FE45F306DC9C883;
	cvt.rni.s32.f64 	%r4098, %fd5106;
	cvt.rn.f64.s32 	%fd5107, %r4098;
	fma.rn.f64 	%fd5108, %fd5107, 0dBFF921FB54442D18, %fd83;
	fma.rn.f64 	%fd5109, %fd5107, 0dBC91A62633145C00, %fd5108;
	fma.rn.f64 	%fd14045, %fd5107, 0dB97B839A252049C0, %fd5109;
	setp.ltu.f64 	%p386, %fd84, 0d41E0000000000000;
	@%p386 bra 	$L__BB4_427;
	{ // callseq 415, 0
	.param .b64 param0;
	st.param.f64 	[param0], %fd83;
	.param .align 16 .b8 retval0[16];
	call.uni (retval0), 
	__internal_trig_reduction_slowpathd, 
	(
	param0
	);
	ld.param.f64 	%fd14045, [retval0];
	ld.param.b32 	%r4098, [retval0+8];
	} // callseq 415
$L__BB4_427:
	add.s32 	%r4099, %r4098, 1;
$L__BB4_428:
	setp.neu.f64 	%p387, %fd503, 0d7FF0000000000000;
	shl.b32 	%r2196, %r4099, 6;
	cvt.u64.u32 	%rd407, %r2196;
	and.b64  	%rd408, %rd407, 64;
	add.s64 	%rd410, %rd37, %rd408;
	mul.rn.f64 	%fd5112, %fd14045, %fd14045;
	and.b32  	%r2197, %r4099, 1;
	setp.eq.b32 	%p388, %r2197, 1;
	selp.f64 	%fd5113, 0dBDA8FF8320FD8164, 0d3DE5DB65F9785EBA, %p388;
	ld.global.nc.v2.f64 	{%fd5114, %fd5115}, [%rd410];
	fma.rn.f64 	%fd5116, %fd5113, %fd5112, %fd5114;
	fma.rn.f64 	%fd5117, %fd5116, %fd5112, %fd5115;
	ld.global.nc.v2.f64 	{%fd5118, %fd5119}, [%rd410+16];
	fma.rn.f64 	%fd5120, %fd5117, %fd5112, %fd5118;
	fma.rn.f64 	%fd5121, %fd5120, %fd5112, %fd5119;
	ld.global.nc.v2.f64 	{%fd5122, %fd5123}, [%rd410+32];
	fma.rn.f64 	%fd5124, %fd5121, %fd5112, %fd5122;
	fma.rn.f64 	%fd5125, %fd5124, %fd5112, %fd5123;
	fma.rn.f64 	%fd5126, %fd5125, %fd14045, %fd14045;
	fma.rn.f64 	%fd5127, %fd5125, %fd5112, 0d3FF0000000000000;
	selp.f64 	%fd5128, %fd5127, %fd5126, %p388;
	and.b32  	%r2198, %r4099, 2;
	setp.eq.s32 	%p389, %r2198, 0;
	mov.f64 	%fd5129, 0d0000000000000000;
	sub.f64 	%fd5130, %fd5129, %fd5128;
	selp.f64 	%fd5131, %fd5128, %fd5130, %p389;
	fma.rn.f64 	%fd5132, %fd583, %fd5131, %fd578;
	mul.f64 	%fd5133, %fd568, %fd5132;
	fma.rn.f64 	%fd589, %fd13905, %fd5133, %fd556;
	@%p387 bra 	$L__BB4_430;
	mov.f64 	%fd5139, 0d0000000000000000;
	mul.rn.f64 	%fd14046, %fd502, %fd5139;
	mov.b32 	%r4100, 0;
	bra.uni 	$L__BB4_432;
$L__BB4_430:
	mul.f64 	%fd5134, %fd502, 0d3FE45F306DC9C883;
	cvt.rni.s32.f64 	%r4100, %fd5134;
	cvt.rn.f64.s32 	%fd5135, %r4100;
	fma.rn.f64 	%fd5136, %fd5135, 0dBFF921FB54442D18, %fd502;
	fma.rn.f64 	%fd5137, %fd5135, 0dBC91A62633145C00, %fd5136;
	fma.rn.f64 	%fd14046, %fd5135, 0dB97B839A252049C0, %fd5137;
	setp.ltu.f64 	%p390, %fd503, 0d41E0000000000000;
	@%p390 bra 	$L__BB4_432;
	{ // callseq 416, 0
	.param .b64 param0;
	st.param.f64 	[param0], %fd502;
	.param .align 16 .b8 retval0[16];
	call.uni (retval0), 
	__internal_trig_reduction_slowpathd, 
	(
	param0
	);
	ld.param.f64 	%fd14046, [retval0];
	ld.param.b32 	%r4100, [retval0+8];
	} // callseq 416
$L__BB4_432:
	setp.neu.f64 	%p391, %fd465, 0d7FF0000000000000;
	shl.b32 	%r2201, %r4100, 6;
	cvt.u64.u32 	%rd411, %r2201;
	and.b64  	%rd412, %rd411, 64;
	add.s64 	%rd414, %rd37, %rd412;
	mul.rn.f64 	%fd5140, %fd14046, %fd14046;
	and.b32  	%r2202, %r4100, 1;
	setp.eq.b32 	%p392, %r2202, 1;
	selp.f64 	%fd5141, 0dBDA8FF8320FD8164, 0d3DE5DB65F9785EBA, %p392;
	ld.global.nc.v2.f64 	{%fd5142, %fd5143}, [%rd414];
	fma.rn.f64 	%fd5144, %fd5141, %fd5140, %fd5142;
	fma.rn.f64 	%fd5145, %fd5144, %fd5140, %fd5143;
	ld.global.nc.v2.f64 	{%fd5146, %fd5147}, [%rd414+16];
	fma.rn.f64 	%fd5148, %fd5145, %fd5140, %fd5146;
	fma.rn.f64 	%fd5149, %fd5148, %fd5140, %fd5147;
	ld.global.nc.v2.f64 	{%fd5150, %fd5151}, [%rd414+32];
	fma.rn.f64 	%fd5152, %fd5149, %fd5140, %fd5150;
	fma.rn.f64 	%fd5153, %fd5152, %fd5140, %fd5151;
	fma.rn.f64 	%fd5154, %fd5153, %fd14046, %fd14046;
	fma.rn.f64 	%fd5155, %fd5153, %fd5140, 0d3FF0000000000000;
	selp.f64 	%fd5156, %fd5155, %fd5154, %p392;
	and.b32  	%r2203, %r4100, 2;
	setp.eq.s32 	%p393, %r2203, 0;
	mov.f64 	%fd5157, 0d0000000000000000;
	sub.f64 	%fd5158, %fd5157, %fd5156;
	selp.f64 	%fd594, %fd5156, %fd5158, %p393;
	@%p391 bra 	$L__BB4_434;
	mov.f64 	%fd5164, 0d0000000000000000;
	mul.rn.f64 	%fd14047, %fd464, %fd5164;
	mov.b32 	%r4101, 0;
	bra.uni 	$L__BB4_436;
$L__BB4_434:
	mul.f64 	%fd5159, %fd464, 0d3FE45F306DC9C883;
	cvt.rni.s32.f64 	%r4101, %fd5159;
	cvt.rn.f64.s32 	%fd5160, %r4101;
	fma.rn.f64 	%fd5161, %fd5160, 0dBFF921FB54442D18, %fd464;
	fma.rn.f64 	%fd5162, %fd5160, 0dBC91A62633145C00, %fd5161;
	fma.rn.f64 	%fd14047, %fd5160, 0dB97B839A252049C0, %fd5162;
	setp.ltu.f64 	%p394, %fd465, 0d41E0000000000000;
	@%p394 bra 	$L__BB4_436;
	{ // callseq 417, 0
	.param .b64 param0;
	st.param.f64 	[param0], %fd464;
	.param .align 16 .b8 retval0[16];
	call.uni (retval0), 
	__internal_trig_reduction_slowpathd, 
	(
	param0
	);
	ld.param.f64 	%fd14047, [retval0];
	ld.param.b32 	%r4101, [retval0+8];
	} // callseq 417
$L__BB4_436:
	setp.neu.f64 	%p395, %fd84, 0d7FF0000000000000;
	shl.b32 	%r2206, %r4101, 6;
	cvt.u64.u32 	%rd415, %r2206;
	and.b64  	%rd416, %rd415, 64;
	add.s64 	%rd418, %rd37, %rd416;
	mul.rn.f64 	%fd5165, %fd14047, %fd14047;
	and.b32  	%r2207, %r4101, 1;
	setp.eq.b32 	%p396, %r2207, 1;
	selp.f64 	%fd5166, 0dBDA8FF8320FD8164, 0d3DE5DB65F9785EBA, %p396;
	ld.global.nc.v2.f64 	{%fd5167, %fd5168}, [%rd418];
	fma.rn.f64 	%fd5169, %fd5166, %fd5165, %fd5167;
	fma.rn.f64 	%fd5170, %fd5169, %fd5165, %fd5168;
	ld.global.nc.v2.f64 	{%fd5171, %fd5172}, [%rd418+16];
	fma.rn.f64 	%fd5173, %fd5170, %fd5165, %fd5171;
	fma.rn.f64 	%fd5174, %fd5173, %fd5165, %fd5172;
	ld.global.nc.v2.f64 	{%fd5175, %fd5176}, [%rd418+32];
	fma.rn.f64 	%fd5177, %fd5174, %fd5165, %fd5175;
	fma.rn.f64 	%fd5178, %fd5177, %fd5165, %fd5176;
	fma.rn.f64 	%fd5179, %fd5178, %fd14047, %fd14047;
	fma.rn.f64 	%fd5180, %fd5178, %fd5165, 0d3FF0000000000000;
	selp.f64 	%fd5181, %fd5180, %fd5179, %p396;
	and.b32  	%r2208, %r4101, 2;
	setp.eq.s32 	%p397, %r2208, 0;
	mov.f64 	%fd5182, 0d0000000000000000;
	sub.f64 	%fd5183, %fd5182, %fd5181;
	selp.f64 	%fd599, %fd5181, %fd5183, %p397;
	@%p395 bra 	$L__BB4_438;
	mov.f64 	%fd5189, 0d0000000000000000;
	mul.rn.f64 	%fd14049, %fd83, %fd5189;
	mov.b32 	%r4103, 1;
	bra.uni 	$L__BB4_441;
$L__BB4_438:
	mul.f64 	%fd5184, %fd83, 0d3FE45F306DC9C883;
	cvt.rni.s32.f64 	%r4102, %fd5184;
	cvt.rn.f64.s32 	%fd5185, %r4102;
	fma.rn.f64 	%fd5186, %fd5185, 0dBFF921FB54442D18, %fd83;
	fma.rn.f64 	%fd5187, %fd5185, 0dBC91A62633145C00, %fd5186;
	fma.rn.f64 	%fd14049, %fd5185, 0dB97B839A252049C0, %fd5187;
	setp.ltu.f64 	%p398, %fd84, 0d41E0000000000000;
	@%p398 bra 	$L__BB4_440;
	{ // callseq 418, 0
	.param .b64 param0;
	st.param.f64 	[param0], %fd83;
	.param .align 16 .b8 retval0[16];
	call.uni (retval0), 
	__internal_trig_reduction_slowpathd, 
	(
	param0
	);
	ld.param.f64 	%fd14049, [retval0];
	ld.param.b32 	%r4102, [retval0+8];
	} // callseq 418
$L__BB4_440:
	add.s32 	%r4103, %r4102, 1;
$L__BB4_441:
	setp.neu.f64 	%p399, %fd479, 0d7FF0000000000000;
	shl.b32 	%r2211, %r4103, 6;
	cvt.u64.u32 	%rd419, %r2211;
	and.b64  	%rd420, %rd419, 64;
	add.s64 	%rd422, %rd37, %rd420;
	mul.rn.f64 	%fd5190, %fd14049, %fd14049;
	and.b32  	%r2212, %r4103, 1;
	setp.eq.b32 	%p400, %r2212, 1;
	selp.f64 	%fd5191, 0dBDA8FF8320FD8164, 0d3DE5DB65F9785EBA, %p400;
	ld.global.nc.v2.f64 	{%fd5192, %fd5193}, [%rd422];
	fma.rn.f64 	%fd5194, %fd5191, %fd5190, %fd5192;
	fma.rn.f64 	%fd5195, %fd5194, %fd5190, %fd5193;
	ld.global.nc.v2.f64 	{%fd5196, %fd5197}, [%rd422+16];
	fma.rn.f64 	%fd5198, %fd5195, %fd5190, %fd5196;
	fma.rn.f64 	%fd5199, %fd5198, %fd5190, %fd5197;
	ld.global.nc.v2.f64 	{%fd5200, %fd5201}, [%rd422+32];
	fma.rn.f64 	%fd5202, %fd5199, %fd5190, %fd5200;
	fma.rn.f64 	%fd5203, %fd5202, %fd5190, %fd5201;
	fma.rn.f64 	%fd5204, %fd5203, %fd14049, %fd14049;
	fma.rn.f64 	%fd5205, %fd5203, %fd5190, 0d3FF0000000000000;
	selp.f64 	%fd5206, %fd5205, %fd5204, %p400;
	and.b32  	%r2213, %r4103, 2;
	setp.eq.s32 	%p401, %r2213, 0;
	mov.f64 	%fd5207, 0d0000000000000000;
	sub.f64 	%fd5208, %fd5207, %fd5206;
	selp.f64 	%fd5209, %fd5206, %fd5208, %p401;
	mul.f64 	%fd605, %fd599, %fd5209;
	@%p399 bra 	$L__BB4_443;
	mov.f64 	%fd5215, 0d0000000000000000;
	mul.rn.f64 	%fd14050, %fd478, %fd5215;
	mov.b32 	%r4104, 0;
	bra.uni 	$L__BB4_445;
$L__BB4_443:
	mul.f64 	%fd5210, %fd478, 0d3FE45F306DC9C883;
	cvt.rni.s32.f64 	%r4104, %fd5210;
	cvt.rn.f64.s32 	%fd5211, %r4104;
	fma.rn.f64 	%fd5212, %fd5211, 0dBFF921FB54442D18, %fd478;
	fma.rn.f64 	%fd5213, %fd5211, 0dBC91A62633145C00, %fd5212;
	fma.rn.f64 	%fd14050, %fd5211, 0dB97B839A252049C0, %fd5213;
	setp.ltu.f64 	%p402, %fd479, 0d41E0000000000000;
	@%p402 bra 	$L__BB4_445;
	{ // callseq 419, 0
	.param .b64 param0;
	st.param.f64 	[param0], %fd478;
	.param .align 16 .b8 retval0[16];
	call.uni (retval0), 
	__internal_trig_reduction_slowpathd, 
	(
	param0
	);
	ld.param.f64 	%fd14050, [retval0];
	ld.param.b32 	%r4104, [retval0+8];
	} // callseq 419
$L__BB4_445:
	setp.neu.f64 	%p403, %fd84, 0d7FF0000000000000;
	shl.b32 	%r2216, %r4104, 6;
	cvt.u64.u32 	%rd423, %r2216;
	and.b64  	%rd424, %rd423, 64;
	add.s64 	%rd426, %rd37, %rd424;
	mul.rn.f64 	%fd5216, %fd14050, %fd14050;
	and.b32  	%r2217, %r4104, 1;
	setp.eq.b32 	%p404, %r2217, 1;
	selp.f64 	%fd5217, 0dBDA8FF8320FD8164, 0d3DE5DB65F9785EBA, %p404;
	ld.global.nc.v2.f64 	{%fd5218, %fd5219}, [%rd426];
	fma.rn.f64 	%fd5220, %fd5217, %fd5216, %fd5218;
	fma.rn.f64 	%fd5221, %fd5220, %fd5216, %fd5219;
	ld.global.nc.v2.f64 	{%fd5222, %fd5223}, [%rd426+16];
	fma.rn.f64 	%fd5224, %fd5221, %fd5216, %fd5222;
	fma.rn.f64 	%fd5225, %fd5224, %fd5216, %fd5223;
	ld.global.nc.v2.f64 	{%fd5226, %fd5227}, [%rd426+32];
	fma.rn.f64 	%fd5228, %fd5225, %fd5216, %fd5226;
	fma.rn.f64 	%fd5229, %fd5228, %fd5216, %fd5227;
	fma.rn.f64 	%fd5230, %fd5229, %fd14050, %fd14050;
	fma.rn.f64 	%fd5231, %fd5229, %fd5216, 0d3FF0000000000000;
	selp.f64 	%fd5232, %fd5231, %fd5230, %p404;
	and.b32  	%r2218, %r4104, 2;
	setp.eq.s32 	%p405, %r2218, 0;
	mov.f64 	%fd5233, 0d0000000000000000;
	sub.f64 	%fd5234, %fd5233, %fd5232;
	selp.f64 	%fd610, %fd5232, %fd5234, %p405;
	@%p403 bra 	$L__BB4_447;
	mov.f64 	%fd5240, 0d0000000000000000;
	mul.rn.f64 	%fd14051, %fd83, %fd5240;
	mov.b32 	%r4105, 0;
	bra.uni 	$L__BB4_449;
$L__BB4_447:
	mul.f64 	%fd5235, %fd83, 0d3FE45F306DC9C883;
	cvt.rni.s32.f64 	%r4105, %fd5235;
	cvt.rn.f64.s32 	%fd5236, %r4105;
	fma.rn.f64 	%fd5237, %fd5236, 0dBFF921FB54442D18, %fd83;
	fma.rn.f64 	%fd5238, %fd5236, 0dBC91A62633145C00, %fd5237;
	fma.rn.f64 	%fd14051, %fd5236, 0dB97B839A252049C0, %fd5238;
	setp.ltu.f64 	%p406, %fd84, 0d41E0000000000000;
	@%p406 bra 	$L__BB4_449;
	{ // callseq 420, 0
	.param .b64 param0;
	st.param.f64 	[param0], %fd83;
	.param .align 16 .b8 retval0[16];
	call.uni (retval0), 
	__internal_trig_reduction_slowpathd, 
	(
	param0
	);
	ld.param.f64 	%fd14051, [retval0];
	ld.param.b32 	%r4105, [retval0+8];
	} // callseq 420
$L__BB4_449:
	shl.b32 	%r2221, %r4105, 6;
	cvt.u64.u32 	%rd427, %r2221;
	and.b64  	%rd428, %rd427, 64;
	add.s64 	%rd430, %rd37, %rd428;
	mul.rn.f64 	%fd5241, %fd14051, %fd14051;
	and.b32  	%r2222, %r4105, 1;
	setp.eq.b32 	%p407, %r2222, 1;
	selp.f64 	%fd5242, 0dBDA8FF8320FD8164, 0d3DE5DB65F9785EBA, %p407;
	ld.global.nc.v2.f64 	{%fd5243, %fd5244}, [%rd430];
	fma.rn.f64 	%fd5245, %fd5242, %fd5241, %fd5243;
	fma.rn.f64 	%fd5246, %fd5245, %fd5241, %fd5244;
	ld.global.nc.v2.f64 	{%fd5247, %fd5248}, [%rd430+16];
	fma.rn.f64 	%fd5249, %fd5246, %fd5241, %fd5247;
	fma.rn.f64 	%fd5250, %fd5249, %fd5241, %fd5248;
	ld.global.nc.v2.f64 	{%fd5251, %fd5252}, [%rd430+32];
	fma.rn.f64 	%fd5253, %fd5250, %fd5241, %fd5251;
	fma.rn.f64 	%fd5254, %fd5253, %fd5241, %fd5252;
	fma.rn.f64 	%fd5255, %fd5254, %fd14051, %fd14051;
	fma.rn.f64 	%fd5256, %fd5254, %fd5241, 0d3FF0000000000000;
	selp.f64 	%fd5257, %fd5256, %fd5255, %p407;
	and.b32  	%r2223, %r4105, 2;
	setp.eq.s32 	%p408, %r2223, 0;
	mov.f64 	%fd5258, 0d0000000000000000;
	sub.f64 	%fd5259, %fd5258, %fd5257;
	selp.f64 	%fd5260, %fd5257, %fd5259, %p408;
	mul.f64 	%fd5261, %fd610, %fd5260;
	sub.f64 	%fd5262, %fd605, %fd5261;
	mul.f64 	%fd5263, %fd594, %fd5262;
	fma.rn.f64 	%fd5264, %fd13905, %fd5263, %fd589;
	mul.f64 	%fd5265, %fd495, %fd5264;
	div.rn.f64 	%fd5266, %fd5265, %fd9;
	add.f64 	%fd5267, %fd490, %fd5266;
	add.f64 	%fd5268, %fd419, %fd5267;
	st.shared.f64 	[%r6], %fd5268;
	add.s32 	%r3960, %r3960, 1;
	add.s64 	%rd1732, %rd1732, 8;
	add.s64 	%rd1731, %rd1731, 8;
	add.s64 	%rd1730, %rd1730, 8;
	setp.ne.s32 	%p409, %r3960, 5000;
	@%p409 bra 	$L__BB4_7;
	setp.lt.s32 	%p410, %r13, 0;
	selp.b32 	%r406, 0, 2146435072, %p410;
	or.b32  	%r407, %r406, -2147483648;
	and.b32  	%r2224, %r13, 2146435072;
	setp.eq.s32 	%p411, %r2224, 1062207488;
	bar.sync 	0;
	ld.shared.f64 	%fd615, [%r5];
	bar.sync 	0;
	mul.f64 	%fd5270, %fd13900, %fd5269;
	mul.f64 	%fd5272, %fd13902, %fd5271;
	sub.f64 	%fd616, %fd5270, %fd5272;
	bar.sync 	0;
	add.f64 	%fd617, %fd5270, %fd5272;
	bar.sync 	0;
	fma.rn.f64 	%fd618, %fd5273, 0dBFE0000000000000, %fd13903;
	{
	.reg .b32 %temp; 
	mov.b64 	{%temp, %r408}, %fd618;
	}
	abs.f64 	%fd619, %fd618;
	{ // callseq 421, 0
	.param .b64 param0;
	st.param.f64 	[param0], %fd619;
	.param .b64 param1;
	st.param.f64 	[param1], 0d4000000000000000;
	.param .b64 retval0;
	call.uni (retval0), 
	__internal_accurate_pow, 
	(
	param0, 
	param1
	);
	ld.param.f64 	%fd5274, [retval0];
	} // callseq 421
	setp.lt.s32 	%p412, %r408, 0;
	neg.f64 	%fd5276, %fd5274;
	selp.f64 	%fd5277, %fd5276, %fd5274, %p411;
	selp.f64 	%fd5278, %fd5277, %fd5274, %p412;
	setp.eq.f64 	%p413, %fd618, 0d0000000000000000;
	selp.b32 	%r2225, %r408, 0, %p411;
	or.b32  	%r2226, %r2225, 2146435072;
	selp.b32 	%r2227, %r2226, %r2225, %p410;
	mov.b32 	%r2228, 0;
	mov.b64 	%fd5279, {%r2228, %r2227};
	selp.f64 	%fd14058, %fd5279, %fd5278, %p413;
	add.f64 	%fd5280, %fd618, 0d4000000000000000;
	{
	.reg .b32 %temp; 
	mov.b64 	{%temp, %r2229}, %fd5280;
	}
	and.b32  	%r409, %r2229, 2146435072;
	setp.ne.s32 	%p414, %r409, 2146435072;
	mov.f64 	%fd14052, %fd14058;
	@%p414 bra 	$L__BB4_455;
	setp.num.f64 	%p415, %fd618, %fd618;
	@%p415 bra 	$L__BB4_453;
	mov.f64 	%fd5281, 0d4000000000000000;
	add.rn.f64 	%fd14052, %fd618, %fd5281;
	bra.uni 	$L__BB4_455;
$L__BB4_453:
	setp.neu.f64 	%p416, %fd619, 0d7FF0000000000000;
	mov.f64 	%fd14052, %fd14058;
	@%p416 bra 	$L__BB4_455;
	setp.lt.s32 	%p417, %r408, 0;
	setp.eq.s32 	%p418, %r2224, 1062207488;
	and.b32  	%r2231, %r13, 2147483647;
	setp.ne.s32 	%p419, %r2231, 1071644672;
	selp.b32 	%r2232, %r407, %r406, %p419;
	selp.b32 	%r2233, %r2232, %r406, %p418;
	selp.b32 	%r2234, %r2233, %r406, %p417;
	mov.b32 	%r2235, 0;
	mov.b64 	%fd14052, {%r2235, %r2234};
$L__BB4_455:
	setp.eq.f64 	%p420, %fd2661, 0d3FF0000000000000;
	setp.neu.f64 	%p421, %fd10, 0d7FF0000000000000;
	setp.nan.f64 	%p422, %fd2661, %fd2661;
	setp.eq.s32 	%p423, %r14, 2146435072;
	setp.eq.f64 	%p424, %fd2661, 0d0000000000000000;
	setp.eq.f64 	%p425, %fd618, 0d3FF0000000000000;
	neg.f64 	%fd5283, %fd14052;
	selp.f64 	%fd5284, 0dBFF0000000000000, %fd5283, %p425;
	{ // callseq 422, 0
	.param .b64 param0;
	st.param.f64 	[param0], %fd10;
	.param .b64 param1;
	st.param.f64 	[param1], 0d4000000000000000;
	.param .b64 retval0;
	call.uni (retval0), 
	__internal_accurate_pow, 
	(
	param0, 
	param1
	);
	ld.param.f64 	%fd5285, [retval0];
	} // callseq 422
	neg.f64 	%fd5287, %fd5285;
	selp.f64 	%fd5288, %fd5287, %fd5285, %p1;
	selp.f64 	%fd5289, %fd11, %fd5288, %p424;
	mov.f64 	%fd5290, 0d4000000000000000;
	add.rn.f64 	%fd5291, %fd2661, %fd5290;
	selp.f64 	%fd5292, %fd5291, %fd5289, %p422;
	selp.f64 	%fd5293, %fd5292, %fd12, %p421;
	selp.f64 	%fd5294, %fd5293, %fd5289, %p423;
	add.f64 	%fd5295, %fd5294, %fd5294;
	selp.f64 	%fd624, 0d4000000000000000, %fd5295, %p420;
	div.rn.f64 	%fd625, %fd5284, %fd624;
	fma.rn.f64 	%fd5296, %fd625, 0d3FF71547652B82FE, 0d4338000000000000;
	{
	.reg .b32 %temp; 
	mov.b64 	{%r410, %temp}, %fd5296;
	}
	mov.f64 	%fd5297, 0dC338000000000000;
	add.rn.f64 	%fd5298, %fd5296, %fd5297;
	fma.rn.f64 	%fd5299, %fd5298, 0dBFE62E42FEFA39EF, %fd625;
	fma.rn.f64 	%fd5300, %fd5298, 0dBC7ABC9E3B39803F, %fd5299;
	fma.rn.f64 	%fd5301, %fd5300, 0d3E5ADE1569CE2BDF, 0d3E928AF3FCA213EA;
	fma.rn.f64 	%fd5302, %fd5301, %fd5300, 0d3EC71DEE62401315;
	fma.rn.f64 	%fd5303, %fd5302, %fd5300, 0d3EFA01997C89EB71;
	fma.rn.f64 	%fd5304, %fd5303, %fd5300, 0d3F2A01A014761F65;
	fma.rn.f64 	%fd5305, %fd5304, %fd5300, 0d3F56C16C1852B7AF;
	fma.rn.f64 	%fd5306, %fd5305, %fd5300, 0d3F81111111122322;
	fma.rn.f64 	%fd5307, %fd5306, %fd5300, 0d3FA55555555502A1;
	fma.rn.f64 	%fd5308, %fd5307, %fd5300, 0d3FC5555555555511;
	fma.rn.f64 	%fd5309, %fd5308, %fd5300, 0d3FE000000000000B;
	fma.rn.f64 	%fd5310, %fd5309, %fd5300, 0d3FF0000000000000;
	fma.rn.f64 	%fd5311, %fd5310, %fd5300, 0d3FF0000000000000;
	{
	.reg .b32 %temp; 
	mov.b64 	{%r411, %temp}, %fd5311;
	}
	{
	.reg .b32 %temp; 
	mov.b64 	{%temp, %r412}, %fd5311;
	}
	shl.b32 	%r2236, %r410, 20;
	add.s32 	%r2237, %r2236, %r412;
	mov.b64 	%fd14053, {%r411, %r2237};
	{
	.reg .b32 %temp; 
	mov.b64 	{%temp, %r2238}, %fd625;
	}
	mov.b32 	%f9, %r2238;
	abs.f32 	%f1, %f9;
	setp.lt.f32 	%p426, %f1, 0f4086232B;
	@%p426 bra 	$L__BB4_458;
	setp.lt.f64 	%p427, %fd625, 0d0000000000000000;
	add.f64 	%fd5312, %fd625, 0d7FF0000000000000;
	selp.f64 	%fd14053, 0d0000000000000000, %fd5312, %p427;
	setp.geu.f32 	%p428, %f1, 0f40874800;
	@%p428 bra 	$L__BB4_458;
	shr.u32 	%r2239, %r410, 31;
	add.s32 	%r2240, %r410, %r2239;
	shr.s32 	%r2241, %r2240, 1;
	shl.b32 	%r2242, %r2241, 20;
	add.s32 	%r2243, %r412, %r2242;
	mov.b64 	%fd5313, {%r411, %r2243};
	sub.s32 	%r2244, %r410, %r2241;
	shl.b32 	%r2245, %r2244, 20;
	add.s32 	%r2246, %r2245, 1072693248;
	mov.b32 	%r2247, 0;
	mov.b64 	%fd5314, {%r2247, %r2246};
	mul.f64 	%fd14053, %fd5314, %fd5313;
$L__BB4_458:
	mul.f64 	%fd631, %fd630, %fd14053;
	bar.sync 	0;
	abs.f64 	%fd632, %fd616;
	setp.neu.f64 	%p429, %fd632, 0d7FF0000000000000;
	@%p429 bra 	$L__BB4_460;
	mov.f64 	%fd5320, 0d0000000000000000;
	mul.rn.f64 	%fd14055, %fd616, %fd5320;
	mov.b32 	%r4107, 1;
	bra.uni 	$L__BB4_463;
$L__BB4_460:
	mul.f64 	%fd5315, %fd616, 0d3FE45F306DC9C883;
	cvt.rni.s32.f64 	%r4106, %fd5315;
	cvt.rn.f64.s32 	%fd5316, %r4106;
	fma.rn.f64 	%fd5317, %fd5316, 0dBFF921FB54442D18, %fd616;
	fma.rn.f64 	%fd5318, %fd5316, 0dBC91A62633145C00, %fd5317;
	fma.rn.f64 	%fd14055, %fd5316, 0dB97B839A252049C0, %fd5318;
	setp.ltu.f64 	%p430, %fd632, 0d41E0000000000000;
	@%p430 bra 	$L__BB4_462;
	{ // callseq 423, 0
	.param .b64 param0;
	st.param.f64 	[param0], %fd616;
	.param .align 16 .b8 retval0[16];
	call.uni (retval0), 
	__internal_trig_reduction_slowpathd, 
	(
	param0
	);
	ld.param.f64 	%fd14055, [retval0];
	ld.param.b32 	%r4106, [retval0+8];
	} // callseq 423
$L__BB4_462:
	add.s32 	%r4107, %r4106, 1;
$L__BB4_463:
	shl.b32 	%r2250, %r4107, 6;
	cvt.u64.u32 	%rd431, %r2250;
	and.b64  	%rd432, %rd431, 64;
	add.s64 	%rd434, %rd37, %rd432;
	mul.rn.f64 	%fd5321, %fd14055, %fd14055;
	and.b32  	%r2251, %r4107, 1;
	setp.eq.b32 	%p431, %r2251, 1;
	selp.f64 	%fd5322, 0dBDA8FF8320FD8164, 0d3DE5DB65F9785EBA, %p431;
	ld.global.nc.v2.f64 	{%fd5323, %fd5324}, [%rd434];
	fma.rn.f64 	%fd5325, %fd5322, %fd5321, %fd5323;
	fma.rn.f64 	%fd5326, %fd5325, %fd5321, %fd5324;
	ld.global.nc.v2.f64 	{%fd5327, %fd5328}, [%rd434+16];
	fma.rn.f64 	%fd5329, %fd5326, %fd5321, %fd5327;
	fma.rn.f64 	%fd5330, %fd5329, %fd5321, %fd5328;
	ld.global.nc.v2.f64 	{%fd5331, %fd5332}, [%rd434+32];
	fma.rn.f64 	%fd5333, %fd5330, %fd5321, %fd5331;
	fma.rn.f64 	%fd5334, %fd5333, %fd5321, %fd5332;
	fma.rn.f64 	%fd5335, %fd5334, %fd14055, %fd14055;
	fma.rn.f64 	%fd5336, %fd5334, %fd5321, 0d3FF0000000000000;
	selp.f64 	%fd5337, %fd5336, %fd5335, %p431;
	and.b32  	%r2252, %r4107, 2;
	setp.eq.s32 	%p432, %r2252, 0;
	mov.f64 	%fd5338, 0d0000000000000000;
	sub.f64 	%fd5339, %fd5338, %fd5337;
	selp.f64 	%fd638, %fd5337, %fd5339, %p432;
	abs.f64 	%fd639, %fd617;
	setp.neu.f64 	%p433, %fd639, 0d7FF0000000000000;
	@%p433 bra 	$L__BB4_465;
	mov.f64 	%fd5345, 0d0000000000000000;
	mul.rn.f64 	%fd14057, %fd617, %fd5345;
	mov.b32 	%r4109, 1;
	bra.uni 	$L__BB4_468;
$L__BB4_465:
	mul.f64 	%fd5340, %fd617, 0d3FE45F306DC9C883;
	cvt.rni.s32.f64 	%r4108, %fd5340;
	cvt.rn.f64.s32 	%fd5341, %r4108;
	fma.rn.f64 	%fd5342, %fd5341, 0dBFF921FB54442D18, %fd617;
	fma.rn.f64 	%fd5343, %fd5341, 0dBC91A62633145C00, %fd5342;
	fma.rn.f64 	%fd14057, %fd5341, 0dB97B839A252049C0, %fd5343;
	setp.ltu.f64 	%p434, %fd639, 0d41E0000000000000;
	@%p434 bra 	$L__BB4_467;
	{ // callseq 424, 0
	.param .b64 param0;
	st.param.f64 	[param0], %fd617;
	.param .align 16 .b8 retval0[16];
	call.uni (retval0), 
	__internal_trig_reduction_slowpathd, 
	(
	param0
	);
	ld.param.f64 	%fd14057, [retval0];
	ld.param.b32 	%r4108, [retval0+8];
	} // callseq 424
$L__BB4_467:
	add.s32 	%r4109, %r4108, 1;
$L__BB4_468:
	setp.eq.s32 	%p435, %r2224, 1062207488;
	and.b32  	%r2256, %r13, 2147483647;
	setp.ne.s32 	%p436, %r2256, 1071644672;
	and.pred  	%p2, %p435, %p436;
	setp.ne.s32 	%p437, %r409, 2146435072;
	shl.b32 	%r2257, %r4109, 6;
	cvt.u64.u32 	%rd435, %r2257;
	and.b64  	%rd436, %rd435, 64;
	add.s64 	%rd438, %rd37, %rd436;
	mul.rn.f64 	%fd5346, %fd14057, %fd14057;
	and.b32  	%r2258, %r4109, 1;
	setp.eq.b32 	%p438, %r2258, 1;
	selp.f64 	%fd5347, 0dBDA8FF8320FD8164, 0d3DE5DB65F9785EBA, %p438;
	ld.global.nc.v2.f64 	{%fd5348, %fd5349}, [%rd438];
	fma.rn.f64 	%fd5350, %fd5347, %fd5346, %fd5348;
	fma.rn.f64 	%fd5351, %fd5350, %fd5346, %fd5349;
	ld.global.nc.v2.f64 	{%fd5352, %fd5353}, [%rd438+16];
	fma.rn.f64 	%fd5354, %fd5351, %fd5346, %fd5352;
	fma.rn.f64 	%fd5355, %fd5354, %fd5346, %fd5353;
	ld.global.nc.v2.f64 	{%fd5356, %fd5357}, [%rd438+32];
	fma.rn.f64 	%fd5358, %fd5355, %fd5346, %fd5356;
	fma.rn.f64 	%fd5359, %fd5358, %fd5346, %fd5357;
	fma.rn.f64 	%fd5360, %fd5359, %fd14057, %fd14057;
	fma.rn.f64 	%fd5361, %fd5359, %fd5346, 0d3FF0000000000000;
	selp.f64 	%fd5362, %fd5361, %fd5360, %p438;
	and.b32  	%r2259, %r4109, 2;
	setp.eq.s32 	%p439, %r2259, 0;
	mov.f64 	%fd5363, 0d0000000000000000;
	sub.f64 	%fd5364, %fd5363, %fd5362;
	selp.f64 	%fd5365, %fd5362, %fd5364, %p439;
	sub.f64 	%fd5366, %fd638, %fd5365;
	mul.f64 	%fd5367, %fd631, %fd2658;
	mul.f64 	%fd5368, %fd5367, %fd5366;
	mul.f64 	%fd5369, %fd13906, %fd5368;
	div.rn.f64 	%fd5370, %fd5369, %fd9;
	add.f64 	%fd5371, %fd615, %fd5370;
	st.shared.f64 	[%r5], %fd5371;
	bar.sync 	0;
	ld.shared.f64 	%fd646, [%r6];
	bar.sync 	0;
	bar.sync 	0;
	bar.sync 	0;
	@%p437 bra 	$L__BB4_473;
	setp.num.f64 	%p440, %fd618, %fd618;
	@%p440 bra 	$L__BB4_471;
	mov.f64 	%fd5372, 0d4000000000000000;
	add.rn.f64 	%fd14058, %fd618, %fd5372;
	bra.uni 	$L__BB4_473;
$L__BB4_471:
	setp.neu.f64 	%p441, %fd619, 0d7FF0000000000000;
	@%p441 bra 	$L__BB4_473;
	setp.lt.s32 	%p442, %r408, 0;
	selp.b32 	%r2260, %r407, %r406, %p2;
	selp.b32 	%r2261, %r2260, %r406, %p442;
	mov.b32 	%r2262, 0;
	mov.b64 	%fd14058, {%r2262, %r2261};
$L__BB4_473:
	setp.eq.f64 	%p443, %fd618, 0d3FF0000000000000;
	neg.f64 	%fd5373, %fd14058;
	selp.f64 	%fd5374, 0dBFF0000000000000, %fd5373, %p443;
	div.rn.f64 	%fd650, %fd5374, %fd624;
	fma.rn.f64 	%fd5375, %fd650, 0d3FF71547652B82FE, 0d4338000000000000;
	{
	.reg .b32 %temp; 
	mov.b64 	{%r423, %temp}, %fd5375;
	}
	mov.f64 	%fd5376, 0dC338000000000000;
	add.rn.f64 	%fd5377, %fd5375, %fd5376;
	fma.rn.f64 	%fd5378, %fd5377, 0dBFE62E42FEFA39EF, %fd650;
	fma.rn.f64 	%fd5379, %fd5377, 0dBC7ABC9E3B39803F, %fd5378;
	fma.rn.f64 	%fd5380, %fd5379, 0d3E5ADE1569CE2BDF, 0d3E928AF3FCA213EA;
	fma.rn.f64 	%fd5381, %fd5380, %fd5379, 0d3EC71DEE62401315;
	fma.rn.f64 	%fd5382, %fd5381, %fd5379, 0d3EFA01997C89EB71;
	fma.rn.f64 	%fd5383, %fd5382, %fd5379, 0d3F2A01A014761F65;
	fma.rn.f64 	%fd5384, %fd5383, %fd5379, 0d3F56C16C1852B7AF;
	fma.rn.f64 	%fd5385, %fd5384, %fd5379, 0d3F81111111122322;
	fma.rn.f64 	%fd5386, %fd5385, %fd5379, 0d3FA55555555502A1;
	fma.rn.f64 	%fd5387, %fd5386, %fd5379, 0d3FC5555555555511;
	fma.rn.f64 	%fd5388, %fd5387, %fd5379, 0d3FE000000000000B;
	fma.rn.f64 	%fd5389, %fd5388, %fd5379, 0d3FF0000000000000;
	fma.rn.f64 	%fd5390, %fd5389, %fd5379, 0d3FF0000000000000;
	{
	.reg .b32 %temp; 
	mov.b64 	{%r424, %temp}, %fd5390;
	}
	{
	.reg .b32 %temp; 
	mov.b64 	{%temp, %r425}, %fd5390;
	}
	shl.b32 	%r2263, %r423, 20;
	add.s32 	%r2264, %r2263, %r425;
	mov.b64 	%fd14059, {%r424, %r2264};
	{
	.reg .b32 %temp; 
	mov.b64 	{%temp, %r2265}, %fd650;
	}
	mov.b32 	%f10, %r2265;
	abs.f32 	%f2, %f10;
	setp.lt.f32 	%p444, %f2, 0f4086232B;
	@%p444 bra 	$L__BB4_476;
	setp.lt.f64 	%p445, %fd650, 0d0000000000000000;
	add.f64 	%fd5391, %fd650, 0d7FF0000000000000;
	selp.f64 	%fd14059, 0d0000000000000000, %fd5391, %p445;
	setp.geu.f32 	%p446, %f2, 0f40874800;
	@%p446 bra 	$L__BB4_476;
	shr.u32 	%r2266, %r423, 31;
	add.s32 	%r2267, %r423, %r2266;
	shr.s32 	%r2268, %r2267, 1;
	shl.b32 	%r2269, %r2268, 20;
	add.s32 	%r2270, %r425, %r2269;
	mov.b64 	%fd5392, {%r424, %r2270};
	sub.s32 	%r2271, %r423, %r2268;
	shl.b32 	%r2272, %r2271, 20;
	add.s32 	%r2273, %r2272, 1072693248;
	mov.b32 	%r2274, 0;
	mov.b64 	%fd5393, {%r2274, %r2273};
	mul.f64 	%fd14059, %fd5393, %fd5392;
$L__BB4_476:
	setp.neu.f64 	%p447, %fd632, 0d7FF0000000000000;
	mul.f64 	%fd655, %fd630, %fd14059;
	bar.sync 	0;
	@%p447 bra 	$L__BB4_478;
	mov.f64 	%fd5399, 0d0000000000000000;
	mul.rn.f64 	%fd14061, %fd616, %fd5399;
	mov.b32 	%r4111, 1;
	bra.uni 	$L__BB4_481;
$L__BB4_478:
	mul.f64 	%fd5394, %fd616, 0d3FE45F306DC9C883;
	cvt.rni.s32.f64 	%r4110, %fd5394;
	cvt.rn.f64.s32 	%fd5395, %r4110;
	fma.rn.f64 	%fd5396, %fd5395, 0dBFF921FB54442D18, %fd616;
	fma.rn.f64 	%fd5397, %fd5395, 0dBC91A62633145C00, %fd5396;
	fma.rn.f64 	%fd14061, %fd5395, 0dB97B839A252049C0, %fd5397;
	setp.ltu.f64 	%p448, %fd632, 0d41E0000000000000;
	@%p448 bra 	$L__BB4_480;
	{ // callseq 425, 0
	.param .b64 param0;
	st.param.f64 	[param0], %fd616;
	.param .align 16 .b8 retval0[16];
	call.uni (retval0), 
	__internal_trig_reduction_slowpathd, 
	(
	param0
	);
	ld.param.f64 	%fd14061, [retval0];
	ld.param.b32 	%r4110, [retval0+8];
	} // callseq 425
$L__BB4_480:
	add.s32 	%r4111, %r4110, 1;
$L__BB4_481:
	setp.neu.f64 	%p449, %fd639, 0d7FF0000000000000;
	shl.b32 	%r2277, %r4111, 6;
	cvt.u64.u32 	%rd439, %r2277;
	and.b64  	%rd440, %rd439, 64;
	add.s64 	%rd442, %rd37, %rd440;
	mul.rn.f64 	%fd5400, %fd14061, %fd14061;
	and.b32  	%r2278, %r4111, 1;
	setp.eq.b32 	%p450, %r2278, 1;
	selp.f64 	%fd5401, 0dBDA8FF8320FD8164, 0d3DE5DB65F9785EBA, %p450;
	ld.global.nc.v2.f64 	{%fd5402, %fd5403}, [%rd442];
	fma.rn.f64 	%fd5404, %fd5401, %fd5400, %fd5402;
	fma.rn.f64 	%fd5405, %fd5404, %fd5400, %fd5403;
	ld.global.nc.v2.f64 	{%fd5406, %fd5407}, [%rd442+16];
	fma.rn.f64 	%fd5408, %fd5405, %fd5400, %fd5406;
	fma.rn.f64 	%fd5409, %fd5408, %fd5400, %fd5407;
	ld.global.nc.v2.f64 	{%fd5410, %fd5411}, [%rd442+32];
	fma.rn.f64 	%fd5412, %fd5409, %fd5400, %fd5410;
	fma.rn.f64 	%fd5413, %fd5412, %fd5400, %fd5411;
	fma.rn.f64 	%fd5414, %fd5413, %fd14061, %fd14061;
	fma.rn.f64 	%fd5415, %fd5413, %fd5400, 0d3FF0000000000000;
	selp.f64 	%fd5416, %fd5415, %fd5414, %p450;
	and.b32  	%r2279, %r4111, 2;
	setp.eq.s32 	%p451, %r2279, 0;
	mov.f64 	%fd5417, 0d0000000000000000;
	sub.f64 	%fd5418, %fd5417, %fd5416;
	selp.f64 	%fd661, %fd5416, %fd5418, %p451;
	@%p449 bra 	$L__BB4_483;
	mov.f64 	%fd5424, 0d0000000000000000;
	mul.rn.f64 	%fd14063, %fd617, %fd5424;
	mov.b32 	%r4113, 1;
	bra.uni 	$L__BB4_486;
$L__BB4_483:
	mul.f64 	%fd5419, %fd617, 0d3FE45F306DC9C883;
	cvt.rni.s32.f64 	%r4112, %fd5419;
	cvt.rn.f64.s32 	%fd5420, %r4112;
	fma.rn.f64 	%fd5421, %fd5420, 0dBFF921FB54442D18, %fd617;
	fma.rn.f64 	%fd5422, %fd5420, 0dBC91A62633145C00, %fd5421;
	fma.rn.f64 	%fd14063, %fd5420, 0dB97B839A252049C0, %fd5422;
	setp.ltu.f64 	%p452, %fd639, 0d41E0000000000000;
	@%p452 bra 	$L__BB4_485;
	{ // callseq 426, 0
	.param .b64 param0;
	st.param.f64 	[param0], %fd617;
	.param .align 16 .b8 retval0[16];
	call.uni (retval0), 
	__internal_trig_reduction_slowpathd, 
	(
	param0
	);
	ld.param.f64 	%fd14063, [retval0];
	ld.param.b32 	%r4112, [retval0+8];
	} // callseq 426
$L__BB4_485:
	add.s32 	%r4113, %r4112, 1;
$L__BB4_486:
	mul.f64 	%fd5425, %fd655, %fd2658;
	shl.b32 	%r2283, %r4113, 6;
	cvt.u64.u32 	%rd443, %r2283;
	and.b64  	%rd444, %rd443, 64;
	add.s64 	%rd446, %rd37, %rd444;
	mul.rn.f64 	%fd5426, %fd14063, %fd14063;
	and.b32  	%r2284, %r4113, 1;
	setp.eq.b32 	%p453, %r2284, 1;
	selp.f64 	%fd5427, 0dBDA8FF8320FD8164, 0d3DE5DB65F9785EBA, %p453;
	ld.global.nc.v2.f64 	{%fd5428, %fd5429}, [%rd446];
	fma.rn.f64 	%fd5430, %fd5427, %fd5426, %fd5428;
	fma.rn.f64 	%fd5431, %fd5430, %fd5426, %fd5429;
	ld.global.nc.v2.f64 	{%fd5432, %fd5433}, [%rd446+16];
	fma.rn.f64 	%fd5434, %fd5431, %fd5426, %fd5432;
	fma.rn.f64 	%fd5435, %fd5434, %fd5426, %fd5433;
	ld.global.nc.v2.f64 	{%fd5436, %fd5437}, [%rd446+32];
	fma.rn.f64 	%fd5438, %fd5435, %fd5426, %fd5436;
	fma.rn.f64 	%fd5439, %fd5438, %fd5426, %fd5437;
	fma.rn.f64 	%fd5440, %fd5439, %fd14063, %fd14063;
	fma.rn.f64 	%fd5441, %fd5439, %fd5426, 0d3FF0000000000000;
	selp.f64 	%fd5442, %fd5441, %fd5440, %p453;
	and.b32  	%r2285, %r4113, 2;
	setp.eq.s32 	%p454, %r2285, 0;
	mov.f64 	%fd5443, 0d0000000000000000;
	sub.f64 	%fd5444, %fd5443, %fd5442;
	selp.f64 	%fd5445, %fd5442, %fd5444, %p454;
	add.f64 	%fd5446, %fd661, %fd5445;
	mul.f64 	%fd5447, %fd5425, %fd5446;
	div.rn.f64 	%fd5449, %fd5447, %fd2659;
	sub.f64 	%fd5450, %fd661, %fd5445;
	mul.f64 	%fd5451, %fd5425, %fd5450;
	mul.f64 	%fd5452, %fd13905, %fd5451;
	div.rn.f64 	%fd5453, %fd5452, %fd9;
	sub.f64 	%fd5454, %fd5449, %fd5453;
	add.f64 	%fd5455, %fd646, %fd5454;
	st.shared.f64 	[%r6], %fd5455;
	bar.sync 	0;
	fma.rn.f64 	%fd667, %fd13, 0d3FE0000000000000, %fd13900;
	mul.f64 	%fd5456, %fd13904, %fd13;
	fma.rn.f64 	%fd668, %fd5456, 0d3FE0000000000000, %fd13901;
	mul.f64 	%fd5457, %fd13905, %fd13;
	fma.rn.f64 	%fd669, %fd5457, 0d3FE0000000000000, %fd13902;
	mul.f64 	%fd5458, %fd13906, %fd13;
	fma.rn.f64 	%fd670, %fd5458, 0d3FE0000000000000, %fd13903;
	mov.b32 	%r4114, 0;
$L__BB4_487:
	ld.param.u64 	%rd1725, [_Z9paths_rk4PdS_S__param_1];
	ld.param.u64 	%rd1719, [_Z9paths_rk4PdS_S__param_0];
	bar.sync 	0;
	ld.shared.f64 	%fd671, [%r7];
	cvt.u64.u32 	%rd10, %r4114;
	cvta.to.global.u64 	%rd447, %rd1719;
	mul.wide.u32 	%rd448, %r4114, 8;
	add.s64 	%rd11, %rd447, %rd448;
	cvta.to.global.u64 	%rd449, %rd1725;
	add.s64 	%rd12, %rd449, %rd448;
	ld.shared.f64 	%fd5459, [%r5];
	mul.f64 	%fd5460, %fd13, %fd5459;
	fma.rn.f64 	%fd672, %fd5460, 0d3FE0000000000000, %fd13905;
	ld.shared.f64 	%fd5461, [%r6];
	mul.f64 	%fd5462, %fd13, %fd5461;
	fma.rn.f64 	%fd673, %fd5462, 0d3FE0000000000000, %fd13906;
	bar.sync 	0;
	ld.global.f64 	%fd5463, [%rd11];
	mul.f64 	%fd674, %fd5463, %fd5;
	bar.sync 	0;
	ld.global.f64 	%fd675, [%rd11];
	ld.global.f64 	%fd676, [%rd12];
	abs.f64 	%fd677, %fd676;
	setp.neu.f64 	%p455, %fd677, 0d7FF0000000000000;
	@%p455 bra 	$L__BB4_489;
	mov.f64 	%fd5469, 0d0000000000000000;
	mul.rn.f64 	%fd14064, %fd676, %fd5469;
	mov.b32 	%r4115, 0;
	bra.uni 	$L__BB4_491;
$L__BB4_489:
	mul.f64 	%fd5464, %fd676, 0d3FE45F306DC9C883;
	cvt.rni.s32.f64 	%r4115, %fd5464;
	cvt.rn.f64.s32 	%fd5465, %r4115;
	fma.rn.f64 	%fd5466, %fd5465, 0dBFF921FB54442D18, %fd676;
	fma.rn.f64 	%fd5467, %fd5465, 0dBC91A62633145C00, %fd5466;
	fma.rn.f64 	%fd14064, %fd5465, 0dB97B839A252049C0, %fd5467;
	setp.ltu.f64 	%p456, %fd677, 0d41E0000000000000;
	@%p456 bra 	$L__BB4_491;
	{ // callseq 427, 0
	.param .b64 param0;
	st.param.f64 	[param0], %fd676;
	.param .align 16 .b8 retval0[16];
	call.uni (retval0), 
	__internal_trig_reduction_slowpathd, 
	(
	param0
	);
	ld.param.f64 	%fd14064, [retval0];
	ld.param.b32 	%r4115, [retval0+8];
	} // callseq 427
$L__BB4_491:
	shl.b32 	%r2288, %r4115, 6;
	cvt.u64.u32 	%rd450, %r2288;
	and.b64  	%rd451, %rd450, 64;
	mov.u64 	%rd452, __cudart_sin_cos_coeffs;
	add.s64 	%rd453, %rd452, %rd451;
	mul.rn.f64 	%fd5470, %fd14064, %fd14064;
	and.b32  	%r2289, %r4115, 1;
	setp.eq.b32 	%p457, %r2289, 1;
	selp.f64 	%fd5471, 0dBDA8FF8320FD8164, 0d3DE5DB65F9785EBA, %p457;
	ld.global.nc.v2.f64 	{%fd5472, %fd5473}, [%rd453];
	fma.rn.f64 	%fd5474, %fd5471, %fd5470, %fd5472;
	fma.rn.f64 	%fd5475, %fd5474, %fd5470, %fd5473;
	ld.global.nc.v2.f64 	{%fd5476, %fd5477}, [%rd453+16];
	fma.rn.f64 	%fd5478, %fd5475, %fd5470, %fd5476;
	fma.rn.f64 	%fd5479, %fd5478, %fd5470, %fd5477;
	ld.global.nc.v2.f64 	{%fd5480, %fd5481}, [%rd453+32];
	fma.rn.f64 	%fd5482, %fd5479, %fd5470, %fd5480;
	fma.rn.f64 	%fd5483, %fd5482, %fd5470, %fd5481;
	fma.rn.f64 	%fd5484, %fd5483, %fd14064, %fd14064;
	fma.rn.f64 	%fd5485, %fd5483, %fd5470, 0d3FF0000000000000;
	selp.f64 	%fd5486, %fd5485, %fd5484, %p457;
	and.b32  	%r2290, %r4115, 2;
	setp.eq.s32 	%p458, %r2290, 0;
	mov.f64 	%fd5487, 0d0000000000000000;
	sub.f64 	%fd5488, %fd5487, %fd5486;
	selp.f64 	%fd682, %fd5486, %fd5488, %p458;
	ld.global.f64 	%fd683, [%rd12+40000];
	abs.f64 	%fd684, %fd683;
	setp.neu.f64 	%p459, %fd684, 0d7FF0000000000000;
	@%p459 bra 	$L__BB4_493;
	mov.f64 	%fd5494, 0d0000000000000000;
	mul.rn.f64 	%fd14066, %fd683, %fd5494;
	mov.b32 	%r4117, 1;
	bra.uni 	$L__BB4_496;
$L__BB4_493:
	mul.f64 	%fd5489, %fd683, 0d3FE45F306DC9C883;
	cvt.rni.s32.f64 	%r4116, %fd5489;
	cvt.rn.f64.s32 	%fd5490, %r4116;
	fma.rn.f64 	%fd5491, %fd5490, 0dBFF921FB54442D18, %fd683;
	fma.rn.f64 	%fd5492, %fd5490, 0dBC91A62633145C00, %fd5491;
	fma.rn.f64 	%fd14066, %fd5490, 0dB97B839A252049C0, %fd5492;
	setp.ltu.f64 	%p460, %fd684, 0d41E0000000000000;
	@%p460 bra 	$L__BB4_495;
	{ // callseq 428, 0
	.param .b64 param0;
	st.param.f64 	[param0], %fd683;
	.param .align 16 .b8 retval0[16];
	call.uni (retval0), 
	__internal_trig_reduction_slowpathd, 
	(
	param0
	);
	ld.param.f64 	%fd14066, [retval0];
	ld.param.b32 	%r4116, [retval0+8];
	} // callseq 428
$L__BB4_495:
	add.s32 	%r4117, %r4116, 1;
$L__BB4_496:
	setp.neu.f64 	%p461, %fd684, 0d7FF0000000000000;
	shl.b32 	%r2293, %r4117, 6;
	cvt.u64.u32 	%rd454, %r2293;
	and.b64  	%rd455, %rd454, 64;
	add.s64 	%rd457, %rd452, %rd455;
	mul.rn.f64 	%fd5495, %fd14066, %fd14066;
	and.b32  	%r2294, %r4117, 1;
	setp.eq.b32 	%p462, %r2294, 1;
	selp.f64 	%fd5496, 0dBDA8FF8320FD8164, 0d3DE5DB65F9785EBA, %p462;
	ld.global.nc.v2.f64 	{%fd5497, %fd5498}, [%rd457];
	fma.rn.f64 	%fd5499, %fd5496, %fd5495, %fd5497;
	fma.rn.f64 	%fd5500, %fd5499, %fd5495, %fd5498;
	ld.global.nc.v2.f64 	{%fd5501, %fd5502}, [%rd457+16];
	fma.rn.f64 	%fd5503, %fd5500, %fd5495, %fd5501;
	fma.rn.f64 	%fd5504, %fd5503, %fd5495, %fd5502;
	ld.global.nc.v2.f64 	{%fd5505, %fd5506}, [%rd457+32];
	fma.rn.f64 	%fd5507, %fd5504, %fd5495, %fd5505;
	fma.rn.f64 	%fd5508, %fd5507, %fd5495, %fd5506;
	fma.rn.f64 	%fd5509, %fd5508, %fd14066, %fd14066;
	fma.rn.f64 	%fd5510, %fd5508, %fd5495, 0d3FF0000000000000;
	selp.f64 	%fd5511, %fd5510, %fd5509, %p462;
	and.b32  	%r2295, %r4117, 2;
	setp.eq.s32 	%p463, %r2295, 0;
	mov.f64 	%fd5512, 0d0000000000000000;
	sub.f64 	%fd5513, %fd5512, %fd5511;
	selp.f64 	%fd5514, %fd5511, %fd5513, %p463;
	mul.f64 	%fd690, %fd682, %fd5514;
	@%p461 bra 	$L__BB4_498;
	mov.f64 	%fd5520, 0d0000000000000000;
	mul.rn.f64 	%fd14067, %fd683, %fd5520;
	mov.b32 	%r4118, 0;
	bra.uni 	$L__BB4_500;
$L__BB4_498:
	mul.f64 	%fd5515, %fd683, 0d3FE45F306DC9C883;
	cvt.rni.s32.f64 	%r4118, %fd5515;
	cvt.rn.f64.s32 	%fd5516, %r4118;
	fma.rn.f64 	%fd5517, %fd5516, 0dBFF921FB54442D18, %fd683;
	fma.rn.f64 	%fd5518, %fd5516, 0dBC91A62633145C00, %fd5517;
	fma.rn.f64 	%fd14067, %fd5516, 0dB97B839A252049C0, %fd5518;
	setp.ltu.f64 	%p464, %fd684, 0d41E0000000000000;
	@%p464 bra 	$L__BB4_500;
	{ // callseq 429, 0
	.param .b64 param0;
	st.param.f64 	[param0], %fd683;
	.param .align 16 .b8 retval0[16];
	call.uni (retval0), 
	__internal_trig_reduction_slowpathd, 
	(
	param0
	);
	ld.param.f64 	%fd14067, [retval0];
	ld.param.b32 	%r4118, [retval0+8];
	} // callseq 429
$L__BB4_500:
	setp.neu.f64 	%p465, %fd677, 0d7FF0000000000000;
	shl.b32 	%r2298, %r4118, 6;
	cvt.u64.u32 	%rd458, %r2298;
	and.b64  	%rd459, %rd458, 64;
	add.s64 	%rd461, %rd452, %rd459;
	mul.rn.f64 	%fd5521, %fd14067, %fd14067;
	and.b32  	%r2299, %r4118, 1;
	setp.eq.b32 	%p466, %r2299, 1;
	selp.f64 	%fd5522, 0dBDA8FF8320FD8164, 0d3DE5DB65F9785EBA, %p466;
	ld.global.nc.v2.f64 	{%fd5523, %fd5524}, [%rd461];
	fma.rn.f64 	%fd5525, %fd5522, %fd5521, %fd5523;
	fma.rn.f64 	%fd5526, %fd5525, %fd5521, %fd5524;
	ld.global.nc.v2.f64 	{%fd5527, %fd5528}, [%rd461+16];
	fma.rn.f64 	%fd5529, %fd5526, %fd5521, %fd5527;
	fma.rn.f64 	%fd5530, %fd5529, %fd5521, %fd5528;
	ld.global.nc.v2.f64 	{%fd5531, %fd5532}, [%rd461+32];
	fma.rn.f64 	%fd5533, %fd5530, %fd5521, %fd5531;
	fma.rn.f64 	%fd5534, %fd5533, %fd5521, %fd5532;
	fma.rn.f64 	%fd5535, %fd5534, %fd14067, %fd14067;
	fma.rn.f64 	%fd5536, %fd5534, %fd5521, 0d3FF0000000000000;
	selp.f64 	%fd5537, %fd5536, %fd5535, %p466;
	and.b32  	%r2300, %r4118, 2;
	setp.eq.s32 	%p467, %r2300, 0;
	mov.f64 	%fd5538, 0d0000000000000000;
	sub.f64 	%fd5539, %fd5538, %fd5537;
	selp.f64 	%fd5540, %fd5537, %fd5539, %p467;
	mul.f64 	%fd5541, %fd682, %fd5540;
	mul.f64 	%fd5542, %fd669, %fd5541;
	fma.rn.f64 	%fd695, %fd668, %fd690, %fd5542;
	@%p465 bra 	$L__BB4_502;
	mov.f64 	%fd5548, 0d0000000000000000;
	mul.rn.f64 	%fd14069, %fd676, %fd5548;
	mov.b32 	%r4120, 1;
	bra.uni 	$L__BB4_505;
$L__BB4_502:
	mul.f64 	%fd5543, %fd676, 0d3FE45F306DC9C883;
	cvt.rni.s32.f64 	%r4119, %fd5543;
	cvt.rn.f64.s32 	%fd5544, %r4119;
	fma.rn.f64 	%fd5545, %fd5544, 0dBFF921FB54442D18, %fd676;
	fma.rn.f64 	%fd5546, %fd5544, 0dBC91A62633145C00, %fd5545;
	fma.rn.f64 	%fd14069, %fd5544, 0dB97B839A252049C0, %fd5546;
	setp.ltu.f64 	%p468, %fd677, 0d41E0000000000000;
	@%p468 bra 	$L__BB4_504;
	{ // callseq 430, 0
	.param .b64 param0;
	st.param.f64 	[param0], %fd676;
	.param .align 16 .b8 retval0[16];
	call.uni (retval0), 
	__internal_trig_reduction_slowpathd, 
	(
	param0
	);
	ld.param.f64 	%fd14069, [retval0];
	ld.param.b32 	%r4119, [retval0+8];
	} // callseq 430
$L__BB4_504:
	add.s32 	%r4120, %r4119, 1;
$L__BB4_505:
	shl.b32 	%r2303, %r4120, 6;
	cvt.u64.u32 	%rd462, %r2303;
	and.b64  	%rd463, %rd462, 64;
	add.s64 	%rd465, %rd452, %rd463;
	mul.rn.f64 	%fd5549, %fd14069, %fd14069;
	and.b32  	%r2304, %r4120, 1;
	setp.eq.b32 	%p469, %r2304, 1;
	selp.f64 	%fd5550, 0dBDA8FF8320FD8164, 0d3DE5DB65F9785EBA, %p469;
	ld.global.nc.v2.f64 	{%fd5551, %fd5552}, [%rd465];
	fma.rn.f64 	%fd5553, %fd5550, %fd5549, %fd5551;
	fma.rn.f64 	%fd5554, %fd5553, %fd5549, %fd5552;
	ld.global.nc.v2.f64 	{%fd5555, %fd5556}, [%rd465+16];
	fma.rn.f64 	%fd5557, %fd5554, %fd5549, %fd5555;
	fma.rn.f64 	%fd5558, %fd5557, %fd5549, %fd5556;
	ld.global.nc.v2.f64 	{%fd5559, %fd5560}, [%rd465+32];
	fma.rn.f64 	%fd5561, %fd5558, %fd5549, %fd5559;
	fma.rn.f64 	%fd5562, %fd5561, %fd5549, %fd5560;
	fma.rn.f64 	%fd5563, %fd5562, %fd14069, %fd14069;
	fma.rn.f64 	%fd5564, %fd5562, %fd5549, 0d3FF0000000000000;
	selp.f64 	%fd5565, %fd5564, %fd5563, %p469;
	and.b32  	%r2305, %r4120, 2;
	setp.eq.s32 	%p470, %r2305, 0;
	mov.f64 	%fd5566, 0d0000000000000000;
	sub.f64 	%fd5567, %fd5566, %fd5565;
	selp.f64 	%fd5568, %fd5565, %fd5567, %p470;
	fma.rn.f64 	%fd5569, %fd670, %fd5568, %fd695;
	mul.f64 	%fd701, %fd675, %fd5569;
	bar.sync 	0;
	mul.f64 	%fd5570, %fd674, %fd6;
	div.rn.f64 	%fd5571, %fd5570, %fd7;
	sqrt.rn.f64 	%fd5572, %fd5571;
	bar.sync 	0;
	mul.f64 	%fd702, %fd8, %fd5572;
	abs.f64 	%fd703, %fd701;
	setp.neu.f64 	%p471, %fd703, 0d7FF0000000000000;
	@%p471 bra 	$L__BB4_507;
	mov.f64 	%fd5578, 0d0000000000000000;
	mul.rn.f64 	%fd14071, %fd701, %fd5578;
	mov.b32 	%r4122, 1;
	bra.uni 	$L__BB4_510;
$L__BB4_507:
	mul.f64 	%fd5573, %fd701, 0d3FE45F306DC9C883;
	cvt.rni.s32.f64 	%r4121, %fd5573;
	cvt.rn.f64.s32 	%fd5574, %r4121;
	fma.rn.f64 	%fd5575, %fd5574, 0dBFF921FB54442D18, %fd701;
	fma.rn.f64 	%fd5576, %fd5574, 0dBC91A62633145C00, %fd5575;
	fma.rn.f64 	%fd14071, %fd5574, 0dB97B839A252049C0, %fd5576;
	setp.ltu.f64 	%p472, %fd703, 0d41E0000000000000;
	@%p472 bra 	$L__BB4_509;
	{ // callseq 431, 0
	.param .b64 param0;
	st.param.f64 	[param0], %fd701;
	.param .align 16 .b8 retval0[16];
	call.uni (retval0), 
	__internal_trig_reduction_slowpathd, 
	(
	param0
	);
	ld.param.f64 	%fd14071, [retval0];
	ld.param.b32 	%r4121, [retval0+8];
	} // callseq 431
$L__BB4_509:
	add.s32 	%r4122, %r4121, 1;
$L__BB4_510:
	shl.b32 	%r2308, %r4122, 6;
	cvt.u64.u32 	%rd466, %r2308;
	and.b64  	%rd467, %rd466, 64;
	add.s64 	%rd469, %rd452, %rd467;
	mul.rn.f64 	%fd5579, %fd14071, %fd14071;
	and.b32  	%r2309, %r4122, 1;
	setp.eq.b32 	%p473, %r2309, 1;
	selp.f64 	%fd5580, 0dBDA8FF8320FD8164, 0d3DE5DB65F9785EBA, %p473;
	ld.global.nc.v2.f64 	{%fd5581, %fd5582}, [%rd469];
	fma.rn.f64 	%fd5583, %fd5580, %fd5579, %fd5581;
	fma.rn.f64 	%fd5584, %fd5583, %fd5579, %fd5582;
	ld.global.nc.v2.f64 	{%fd5585, %fd5586}, [%rd469+16];
	fma.rn.f64 	%fd5587, %fd5584, %fd5579, %fd5585;
	fma.rn.f64 	%fd5588, %fd5587, %fd5579, %fd5586;
	ld.global.nc.v2.f64 	{%fd5589, %fd5590}, [%rd469+32];
	fma.rn.f64 	%fd5591, %fd5588, %fd5579, %fd5589;
	fma.rn.f64 	%fd5592, %fd5591, %fd5579, %fd5590;
	fma.rn.f64 	%fd5593, %fd5592, %fd14071, %fd14071;
	fma.rn.f64 	%fd5594, %fd5592, %fd5579, 0d3FF0000000000000;
	selp.f64 	%fd5595, %fd5594, %fd5593, %p473;
	and.b32  	%r2310, %r4122, 2;
	setp.eq.s32 	%p474, %r2310, 0;
	mov.f64 	%fd5596, 0d0000000000000000;
	sub.f64 	%fd5597, %fd5596, %fd5595;
	selp.f64 	%fd709, %fd5595, %fd5597, %p474;
	ld.global.f64 	%fd710, [%rd12];
	abs.f64 	%fd711, %fd710;
	setp.neu.f64 	%p475, %fd711, 0d7FF0000000000000;
	@%p475 bra 	$L__BB4_512;
	mov.f64 	%fd5603, 0d0000000000000000;
	mul.rn.f64 	%fd14073, %fd710, %fd5603;
	mov.b32 	%r4124, 1;
	bra.uni 	$L__BB4_515;
$L__BB4_512:
	mul.f64 	%fd5598, %fd710, 0d3FE45F306DC9C883;
	cvt.rni.s32.f64 	%r4123, %fd5598;
	cvt.rn.f64.s32 	%fd5599, %r4123;
	fma.rn.f64 	%fd5600, %fd5599, 0dBFF921FB54442D18, %fd710;
	fma.rn.f64 	%fd5601, %fd5599, 0dBC91A62633145C00, %fd5600;
	fma.rn.f64 	%fd14073, %fd5599, 0dB97B839A252049C0, %fd5601;
	setp.ltu.f64 	%p476, %fd711, 0d41E0000000000000;
	@%p476 bra 	$L__BB4_514;
	{ // callseq 432, 0
	.param .b64 param0;
	st.param.f64 	[param0], %fd710;
	.param .align 16 .b8 retval0[16];
	call.uni (retval0), 
	__internal_trig_reduction_slowpathd, 
	(
	param0
	);
	ld.param.f64 	%fd14073, [retval0];
	ld.param.b32 	%r4123, [retval0+8];
	} // callseq 432
$L__BB4_514:
	add.s32 	%r4124, %r4123, 1;
$L__BB4_515:
	shl.b32 	%r2313, %r4124, 6;
	cvt.u64.u32 	%rd470, %r2313;
	and.b64  	%rd471, %rd470, 64;
	add.s64 	%rd473, %rd452, %rd471;
	mul.rn.f64 	%fd5604, %fd14073, %fd14073;
	and.b32  	%r2314, %r4124, 1;
	setp.eq.b32 	%p477, %r2314, 1;
	selp.f64 	%fd5605, 0dBDA8FF8320FD8164, 0d3DE5DB65F9785EBA, %p477;
	ld.global.nc.v2.f64 	{%fd5606, %fd5607}, [%rd473];
	fma.rn.f64 	%fd5608, %fd5605, %fd5604, %fd5606;
	fma.rn.f64 	%fd5609, %fd5608, %fd5604, %fd5607;
	ld.global.nc.v2.f64 	{%fd5610, %fd5611}, [%rd473+16];
	fma.rn.f64 	%fd5612, %fd5609, %fd5604, %fd5610;
	fma.rn.f64 	%fd5613, %fd5612, %fd5604, %fd5611;
	ld.global.nc.v2.f64 	{%fd5614, %fd5615}, [%rd473+32];
	fma.rn.f64 	%fd5616, %fd5613, %fd5604, %fd5614;
	fma.rn.f64 	%fd5617, %fd5616, %fd5604, %fd5615;
	fma.rn.f64 	%fd5618, %fd5617, %fd14073, %fd14073;
	fma.rn.f64 	%fd5619, %fd5617, %fd5604, 0d3FF0000000000000;
	selp.f64 	%fd5620, %fd5619, %fd5618, %p477;
	and.b32  	%r2315, %r4124, 2;
	setp.eq.s32 	%p478, %r2315, 0;
	mov.f64 	%fd5621, 0d0000000000000000;
	sub.f64 	%fd5622, %fd5621, %fd5620;
	selp.f64 	%fd717, %fd5620, %fd5622, %p478;
	ld.global.f64 	%fd718, [%rd12+40000];
	abs.f64 	%fd719, %fd718;
	setp.neu.f64 	%p479, %fd719, 0d7FF0000000000000;
	@%p479 bra 	$L__BB4_517;
	mov.f64 	%fd5628, 0d0000000000000000;
	mul.rn.f64 	%fd14075, %fd718, %fd5628;
	mov.b32 	%r4126, 1;
	bra.uni 	$L__BB4_520;
$L__BB4_517:
	mul.f64 	%fd5623, %fd718, 0d3FE45F306DC9C883;
	cvt.rni.s32.f64 	%r4125, %fd5623;
	cvt.rn.f64.s32 	%fd5624, %r4125;
	fma.rn.f64 	%fd5625, %fd5624, 0dBFF921FB54442D18, %fd718;
	fma.rn.f64 	%fd5626, %fd5624, 0dBC91A62633145C00, %fd5625;
	fma.rn.f64 	%fd14075, %fd5624, 0dB97B839A252049C0, %fd5626;
	setp.ltu.f64 	%p480, %fd719, 0d41E0000000000000;
	@%p480 bra 	$L__BB4_519;
	{ // callseq 433, 0
	.param .b64 param0;
	st.param.f64 	[param0], %fd718;
	.param .align 16 .b8 retval0[16];
	call.uni (retval0), 
	__internal_trig_reduction_slowpathd, 
	(
	param0
	);
	ld.param.f64 	%fd14075, [retval0];
	ld.param.b32 	%r4125, [retval0+8];
	} // callseq 433
$L__BB4_519:
	add.s32 	%r4126, %r4125, 1;
$L__BB4_520:
	shl.b32 	%r2318, %r4126, 6;
	cvt.u64.u32 	%rd474, %r2318;
	and.b64  	%rd475, %rd474, 64;
	add.s64 	%rd477, %rd452, %rd475;
	mul.rn.f64 	%fd5629, %fd14075, %fd14075;
	and.b32  	%r2319, %r4126, 1;
	setp.eq.b32 	%p481, %r2319, 1;
	selp.f64 	%fd5630, 0dBDA8FF8320FD8164, 0d3DE5DB65F9785EBA, %p481;
	ld.global.nc.v2.f64 	{%fd5631, %fd5632}, [%rd477];
	fma.rn.f64 	%fd5633, %fd5630, %fd5629, %fd5631;
	fma.rn.f64 	%fd5634, %fd5633, %fd5629, %fd5632;
	ld.global.nc.v2.f64 	{%fd5635, %fd5636}, [%rd477+16];
	fma.rn.f64 	%fd5637, %fd5634, %fd5629, %fd5635;
	fma.rn.f64 	%fd5638, %fd5637, %fd5629, %fd5636;
	ld.global.nc.v2.f64 	{%fd5639, %fd5640}, [%rd477+32];
	fma.rn.f64 	%fd5641, %fd5638, %fd5629, %fd5639;
	fma.rn.f64 	%fd5642, %fd5641, %fd5629, %fd5640;
	fma.rn.f64 	%fd5643, %fd5642, %fd14075, %fd14075;
	fma.rn.f64 	%fd5644, %fd5642, %fd5629, 0d3FF0000000000000;
	selp.f64 	%fd5645, %fd5644, %fd5643, %p481;
	and.b32  	%r2320, %r4126, 2;
	setp.eq.s32 	%p482, %r2320, 0;
	mov.f64 	%fd5646, 0d0000000000000000;
	sub.f64 	%fd5647, %fd5646, %fd5645;
	selp.f64 	%fd5648, %fd5645, %fd5647, %p482;
	mul.f64 	%fd725, %fd717, %fd5648;
	mul.f64 	%fd726, %fd667, %fd674;
	ld.global.f64 	%fd5649, [%rd12+80000];
	add.f64 	%fd727, %fd726, %fd5649;
	abs.f64 	%fd728, %fd727;
	setp.neu.f64 	%p483, %fd728, 0d7FF0000000000000;
	@%p483 bra 	$L__BB4_522;
	mov.f64 	%fd5655, 0d0000000000000000;
	mul.rn.f64 	%fd14077, %fd727, %fd5655;
	mov.b32 	%r4128, 1;
	bra.uni 	$L__BB4_525;
$L__BB4_522:
	mul.f64 	%fd5650, %fd727, 0d3FE45F306DC9C883;
	cvt.rni.s32.f64 	%r4127, %fd5650;
	cvt.rn.f64.s32 	%fd5651, %r4127;
	fma.rn.f64 	%fd5652, %fd5651, 0dBFF921FB54442D18, %fd727;
	fma.rn.f64 	%fd5653, %fd5651, 0dBC91A62633145C00, %fd5652;
	fma.rn.f64 	%fd14077, %fd5651, 0dB97B839A252049C0, %fd5653;
	setp.ltu.f64 	%p484, %fd728, 0d41E0000000000000;
	@%p484 bra 	$L__BB4_524;
	{ // callseq 434, 0
	.param .b64 param0;
	st.param.f64 	[param0], %fd727;
	.param .align 16 .b8 retval0[16];
	call.uni (retval0), 
	__internal_trig_reduction_slowpathd, 
	(
	param0
	);
	ld.param.f64 	%fd14077, [retval0];
	ld.param.b32 	%r4127, [retval0+8];
	} // callseq 434
$L__BB4_524:
	add.s32 	%r4128, %r4127, 1;
$L__BB4_525:
	shl.b32 	%r2323, %r4128, 6;
	cvt.u64.u32 	%rd478, %r2323;
	and.b64  	%rd479, %rd478, 64;
	add.s64 	%rd481, %rd452, %rd479;
	mul.rn.f64 	%fd5656, %fd14077, %fd14077;
	and.b32  	%r2324, %r4128, 1;
	setp.eq.b32 	%p485, %r2324, 1;
	selp.f64 	%fd5657, 0dBDA8FF8320FD8164, 0d3DE5DB65F9785EBA, %p485;
	ld.global.nc.v2.f64 	{%fd5658, %fd5659}, [%rd481];
	fma.rn.f64 	%fd5660, %fd5657, %fd5656, %fd5658;
	fma.rn.f64 	%fd5661, %fd5660, %fd5656, %fd5659;
	ld.global.nc.v2.f64 	{%fd5662, %fd5663}, [%rd481+16];
	fma.rn.f64 	%fd5664, %fd5661, %fd5656, %fd5662;
	fma.rn.f64 	%fd5665, %fd5664, %fd5656, %fd5663;
	ld.global.nc.v2.f64 	{%fd5666, %fd5667}, [%rd481+32];
	fma.rn.f64 	%fd5668, %fd5665, %fd5656, %fd5666;
	fma.rn.f64 	%fd5669, %fd5668, %fd5656, %fd5667;
	fma.rn.f64 	%fd5670, %fd5669, %fd14077, %fd14077;
	fma.rn.f64 	%fd5671, %fd5669, %fd5656, 0d3FF0000000000000;
	selp.f64 	%fd5672, %fd5671, %fd5670, %p485;
	and.b32  	%r2325, %r4128, 2;
	setp.eq.s32 	%p486, %r2325, 0;
	mov.f64 	%fd5673, 0d0000000000000000;
	sub.f64 	%fd5674, %fd5673, %fd5672;
	selp.f64 	%fd734, %fd5672, %fd5674, %p486;
	shl.b64 	%rd482, %rd10, 3;
	mov.u64 	%rd483, xi;
	add.s64 	%rd484, %rd483, %rd482;
	ld.const.f64 	%fd735, [%rd484];
	abs.f64 	%fd736, %fd735;
	setp.neu.f64 	%p487, %fd736, 0d7FF0000000000000;
	@%p487 bra 	$L__BB4_527;
	mov.f64 	%fd5680, 0d0000000000000000;
	mul.rn.f64 	%fd14079, %fd735, %fd5680;
	mov.b32 	%r4130, 1;
	bra.uni 	$L__BB4_530;
$L__BB4_527:
	mul.f64 	%fd5675, %fd735, 0d3FE45F306DC9C883;
	cvt.rni.s32.f64 	%r4129, %fd5675;
	cvt.rn.f64.s32 	%fd5676, %r4129;
	fma.rn.f64 	%fd5677, %fd5676, 0dBFF921FB54442D18, %fd735;
	fma.rn.f64 	%fd5678, %fd5676, 0dBC91A62633145C00, %fd5677;
	fma.rn.f64 	%fd14079, %fd5676, 0dB97B839A252049C0, %fd5678;
	setp.ltu.f64 	%p488, %fd736, 0d41E0000000000000;
	@%p488 bra 	$L__BB4_529;
	{ // callseq 435, 0
	.param .b64 param0;
	st.param.f64 	[param0], %fd735;
	.param .align 16 .b8 retval0[16];
	call.uni (retval0), 
	__internal_trig_reduction_slowpathd, 
	(
	param0
	);
	ld.param.f64 	%fd14079, [retval0];
	ld.param.b32 	%r4129, [retval0+8];
	} // callseq 435
$L__BB4_529:
	add.s32 	%r4130, %r4129, 1;
$L__BB4_530:
	shl.b32 	%r2328, %r4130, 6;
	cvt.u64.u32 	%rd485, %r2328;
	and.b64  	%rd486, %rd485, 64;
	add.s64 	%rd488, %rd452, %rd486;
	mul.rn.f64 	%fd5681, %fd14079, %fd14079;
	and.b32  	%r2329, %r4130, 1;
	setp.eq.b32 	%p489, %r2329, 1;
	selp.f64 	%fd5682, 0dBDA8FF8320FD8164, 0d3DE5DB65F9785EBA, %p489;
	ld.global.nc.v2.f64 	{%fd5683, %fd5684}, [%rd488];
	fma.rn.f64 	%fd5685, %fd5682, %fd5681, %fd5683;
	fma.rn.f64 	%fd5686, %fd5685, %fd5681, %fd5684;
	ld.global.nc.v2.f64 	{%fd5687, %fd5688}, [%rd488+16];
	fma.rn.f64 	%fd5689, %fd5686, %fd5681, %fd5687;
	fma.rn.f64 	%fd5690, %fd5689, %fd5681, %fd5688;
	ld.global.nc.v2.f64 	{%fd5691, %fd5692}, [%rd488+32];
	fma.rn.f64 	%fd5693, %fd5690, %fd5681, %fd5691;
	fma.rn.f64 	%fd5694, %fd5693, %fd5681, %fd5692;
	fma.rn.f64 	%fd5695, %fd5694, %fd14079, %fd14079;
	fma.rn.f64 	%fd5696, %fd5694, %fd5681, 0d3FF0000000000000;
	selp.f64 	%fd5697, %fd5696, %fd5695, %p489;
	and.b32  	%r2330, %r4130, 2;
	setp.eq.s32 	%p490, %r2330, 0;
	mov.f64 	%fd5698, 0d0000000000000000;
	sub.f64 	%fd5699, %fd5698, %fd5697;
	selp.f64 	%fd5700, %fd5697, %fd5699, %p490;
	mul.f64 	%fd742, %fd734, %fd5700;
	ld.global.f64 	%fd5701, [%rd12+120000];
	add.f64 	%fd743, %fd726, %fd5701;
	abs.f64 	%fd744, %fd743;
	setp.neu.f64 	%p491, %fd744, 0d7FF0000000000000;
	@%p491 bra 	$L__BB4_532;
	mov.f64 	%fd5707, 0d0000000000000000;
	mul.rn.f64 	%fd14081, %fd743, %fd5707;
	mov.b32 	%r4132, 1;
	bra.uni 	$L__BB4_535;
$L__BB4_532:
	mul.f64 	%fd5702, %fd743, 0d3FE45F306DC9C883;
	cvt.rni.s32.f64 	%r4131, %fd5702;
	cvt.rn.f64.s32 	%fd5703, %r4131;
	fma.rn.f64 	%fd5704, %fd5703, 0dBFF921FB54442D18, %fd743;
	fma.rn.f64 	%fd5705, %fd5703, 0dBC91A62633145C00, %fd5704;
	fma.rn.f64 	%fd14081, %fd5703, 0dB97B839A252049C0, %fd5705;
	setp.ltu.f64 	%p492, %fd744, 0d41E0000000000000;
	@%p492 bra 	$L__BB4_534;
	{ // callseq 436, 0
	.param .b64 param0;
	st.param.f64 	[param0], %fd743;
	.param .align 16 .b8 retval0[16];
	call.uni (retval0), 
	__internal_trig_reduction_slowpathd, 
	(
	param0
	);
	ld.param.f64 	%fd14081, [retval0];
	ld.param.b32 	%r4131, [retval0+8];
	} // callseq 436
$L__BB4_534:
	add.s32 	%r4132, %r4131, 1;
$L__BB4_535:
	shl.b32 	%r2333, %r4132, 6;
	cvt.u64.u32 	%rd489, %r2333;
	and.b64  	%rd490, %rd489, 64;
	add.s64 	%rd492, %rd452, %rd490;
	mul.rn.f64 	%fd5708, %fd14081, %fd14081;
	and.b32  	%r2334, %r4132, 1;
	setp.eq.b32 	%p494, %r2334, 1;
	selp.f64 	%fd5709, 0dBDA8FF8320FD8164, 0d3DE5DB65F9785EBA, %p494;
	ld.global.nc.v2.f64 	{%fd5710, %fd5711}, [%rd492];
	fma.rn.f64 	%fd5712, %fd5709, %fd5708, %fd5710;
	fma.rn.f64 	%fd5713, %fd5712, %fd5708, %fd5711;
	ld.global.nc.v2.f64 	{%fd5714, %fd5715}, [%rd492+16];
	fma.rn.f64 	%fd5716, %fd5713, %fd5708, %fd5714;
	fma.rn.f64 	%fd5717, %fd5716, %fd5708, %fd5715;
	ld.global.nc.v2.f64 	{%fd5718, %fd5719}, [%rd492+32];
	fma.rn.f64 	%fd5720, %fd5717, %fd5708, %fd5718;
	fma.rn.f64 	%fd5721, %fd5720, %fd5708, %fd5719;
	fma.rn.f64 	%fd5722, %fd5721, %fd14081, %fd14081;
	fma.rn.f64 	%fd5723, %fd5721, %fd5708, 0d3FF0000000000000;
	selp.f64 	%fd5724, %fd5723, %fd5722, %p494;
	and.b32  	%r2335, %r4132, 2;
	setp.eq.s32 	%p495, %r2335, 0;
	mov.f64 	%fd5725, 0d0000000000000000;
	sub.f64 	%fd5726, %fd5725, %fd5724;
	selp.f64 	%fd750, %fd5724, %fd5726, %p495;
	@%p487 bra 	$L__BB4_537;
	mov.f64 	%fd5732, 0d0000000000000000;
	mul.rn.f64 	%fd14082, %fd735, %fd5732;
	mov.b32 	%r4133, 0;
	bra.uni 	$L__BB4_539;
$L__BB4_537:
	mul.f64 	%fd5727, %fd735, 0d3FE45F306DC9C883;
	cvt.rni.s32.f64 	%r4133, %fd5727;
	cvt.rn.f64.s32 	%fd5728, %r4133;
	fma.rn.f64 	%fd5729, %fd5728, 0dBFF921FB54442D18, %fd735;
	fma.rn.f64 	%fd5730, %fd5728, 0dBC91A62633145C00, %fd5729;
	fma.rn.f64 	%fd14082, %fd5728, 0dB97B839A252049C0, %fd5730;
	setp.ltu.f64 	%p496, %fd736, 0d41E0000000000000;
	@%p496 bra 	$L__BB4_539;
	{ // callseq 437, 0
	.param .b64 param0;
	st.param.f64 	[param0], %fd735;
	.param .align 16 .b8 retval0[16];
	call.uni (retval0), 
	__internal_trig_reduction_slowpathd, 
	(
	param0
	);
	ld.param.f64 	%fd14082, [retval0];
	ld.param.b32 	%r4133, [retval0+8];
	} // callseq 437
$L__BB4_539:
	shl.b32 	%r2338, %r4133, 6;
	cvt.u64.u32 	%rd493, %r2338;
	and.b64  	%rd494, %rd493, 64;
	mov.u64 	%rd495, __cudart_sin_cos_coeffs;
	add.s64 	%rd496, %rd495, %rd494;
	mul.rn.f64 	%fd5733, %fd14082, %fd14082;
	and.b32  	%r2339, %r4133, 1;
	setp.eq.b32 	%p498, %r2339, 1;
	selp.f64 	%fd5734, 0dBDA8FF8320FD8164, 0d3DE5DB65F9785EBA, %p498;
	ld.global.nc.v2.f64 	{%fd5735, %fd5736}, [%rd496];
	fma.rn.f64 	%fd5737, %fd5734, %fd5733, %fd5735;
	fma.rn.f64 	%fd5738, %fd5737, %fd5733, %fd5736;
	ld.global.nc.v2.f64 	{%fd5739, %fd5740}, [%rd496+16];
	fma.rn.f64 	%fd5741, %fd5738, %fd5733, %fd5739;
	fma.rn.f64 	%fd5742, %fd5741, %fd5733, %fd5740;
	ld.global.nc.v2.f64 	{%fd5743, %fd5744}, [%rd496+32];
	fma.rn.f64 	%fd5745, %fd5742, %fd5733, %fd5743;
	fma.rn.f64 	%fd5746, %fd5745, %fd5733, %fd5744;
	fma.rn.f64 	%fd5747, %fd5746, %fd14082, %fd14082;
	fma.rn.f64 	%fd5748, %fd5746, %fd5733, 0d3FF0000000000000;
	selp.f64 	%fd5749, %fd5748, %fd5747, %p498;
	and.b32  	%r2340, %r4133, 2;
	setp.eq.s32 	%p499, %r2340, 0;
	mov.f64 	%fd5750, 0d0000000000000000;
	sub.f64 	%fd5751, %fd5750, %fd5749;
	selp.f64 	%fd5752, %fd5749, %fd5751, %p499;
	mul.f64 	%fd5753, %fd750, %fd5752;
	sub.f64 	%fd5754, %fd742, %fd5753;
	mul.f64 	%fd755, %fd725, %fd5754;
	@%p479 bra 	$L__BB4_541;
	mov.f64 	%fd5760, 0d0000000000000000;
	mul.rn.f64 	%fd14083, %fd718, %fd5760;
	mov.b32 	%r4134, 0;
	bra.uni 	$L__BB4_543;
$L__BB4_541:
	mul.f64 	%fd5755, %fd718, 0d3FE45F306DC9C883;
	cvt.rni.s32.f64 	%r4134, %fd5755;
	cvt.rn.f64.s32 	%fd5756, %r4134;
	fma.rn.f64 	%fd5757, %fd5756, 0dBFF921FB54442D18, %fd718;
	fma.rn.f64 	%fd5758, %fd5756, 0dBC91A62633145C00, %fd5757;
	fma.rn.f64 	%fd14083, %fd5756, 0dB97B839A252049C0, %fd5758;
	setp.ltu.f64 	%p500, %fd719, 0d41E0000000000000;
	@%p500 bra 	$L__BB4_543;
	{ // callseq 438, 0
	.param .b64 param0;
	st.param.f64 	[param0], %fd718;
	.param .align 16 .b8 retval0[16];
	call.uni (retval0), 
	__internal_trig_reduction_slowpathd, 
	(
	param0
	);
	ld.param.f64 	%fd14083, [retval0];
	ld.param.b32 	%r4134, [retval0+8];
	} // callseq 438
$L__BB4_543:
	shl.b32 	%r2343, %r4134, 6;
	cvt.u64.u32 	%rd497, %r2343;
	and.b64  	%rd498, %rd497, 64;
	add.s64 	%rd500, %rd495, %rd498;
	mul.rn.f64 	%fd5761, %fd14083, %fd14083;
	and.b32  	%r2344, %r4134, 1;
	setp.eq.b32 	%p502, %r2344, 1;
	selp.f64 	%fd5762, 0dBDA8FF8320FD8164, 0d3DE5DB65F9785EBA, %p502;
	ld.global.nc.v2.f64 	{%fd5763, %fd5764}, [%rd500];
	fma.rn.f64 	%fd5765, %fd5762, %fd5761, %fd5763;
	fma.rn.f64 	%fd5766, %fd5765, %fd5761, %fd5764;
	ld.global.nc.v2.f64 	{%fd5767, %fd5768}, [%rd500+16];
	fma.rn.f64 	%fd5769, %fd5766, %fd5761, %fd5767;
	fma.rn.f64 	%fd5770, %fd5769, %fd5761, %fd5768;
	ld.global.nc.v2.f64 	{%fd5771, %fd5772}, [%rd500+32];
	fma.rn.f64 	%fd5773, %fd5770, %fd5761, %fd5771;
	fma.rn.f64 	%fd5774, %fd5773, %fd5761, %fd5772;
	fma.rn.f64 	%fd5775, %fd5774, %fd14083, %fd14083;
	fma.rn.f64 	%fd5776, %fd5774, %fd5761, 0d3FF0000000000000;
	selp.f64 	%fd5777, %fd5776, %fd5775, %p502;
	and.b32  	%r2345, %r4134, 2;
	setp.eq.s32 	%p503, %r2345, 0;
	mov.f64 	%fd5778, 0d0000000000000000;
	sub.f64 	%fd5779, %fd5778, %fd5777;
	selp.f64 	%fd760, %fd5777, %fd5779, %p503;
	@%p483 bra 	$L__BB4_545;
	mov.f64 	%fd5785, 0d0000000000000000;
	mul.rn.f64 	%fd14085, %fd727, %fd5785;
	mov.b32 	%r4136, 1;
	bra.uni 	$L__BB4_548;
$L__BB4_545:
	mul.f64 	%fd5780, %fd727, 0d3FE45F306DC9C883;
	cvt.rni.s32.f64 	%r4135, %fd5780;
	cvt.rn.f64.s32 	%fd5781, %r4135;
	fma.rn.f64 	%fd5782, %fd5781, 0dBFF921FB54442D18, %fd727;
	fma.rn.f64 	%fd5783, %fd5781, 0dBC91A62633145C00, %fd5782;
	fma.rn.f64 	%fd14085, %fd5781, 0dB97B839A252049C0, %fd5783;
	setp.ltu.f64 	%p504, %fd728, 0d41E0000000000000;
	@%p504 bra 	$L__BB4_547;
	{ // callseq 439, 0
	.param .b64 param0;
	st.param.f64 	[param0], %fd727;
	.param .align 16 .b8 retval0[16];
	call.uni (retval0), 
	__internal_trig_reduction_slowpathd, 
	(
	param0
	);
	ld.param.f64 	%fd14085, [retval0];
	ld.param.b32 	%r4135, [retval0+8];
	} // callseq 439
$L__BB4_547:
	add.s32 	%r4136, %r4135, 1;
$L__BB4_548:
	setp.neu.f64 	%p505, %fd736, 0d7FF0000000000000;
	shl.b32 	%r2348, %r4136, 6;
	cvt.u64.u32 	%rd501, %r2348;
	and.b64  	%rd502, %rd501, 64;
	add.s64 	%rd504, %rd495, %rd502;
	mul.rn.f64 	%fd5786, %fd14085, %fd14085;
	and.b32  	%r2349, %r4136, 1;
	setp.eq.b32 	%p506, %r2349, 1;
	selp.f64 	%fd5787, 0dBDA8FF8320FD8164, 0d3DE5DB65F9785EBA, %p506;
	ld.global.nc.v2.f64 	{%fd5788, %fd5789}, [%rd504];
	fma.rn.f64 	%fd5790, %fd5787, %fd5786, %fd5788;
	fma.rn.f64 	%fd5791, %fd5790, %fd5786, %fd5789;
	ld.global.nc.v2.f64 	{%fd5792, %fd5793}, [%rd504+16];
	fma.rn.f64 	%fd5794, %fd5791, %fd5786, %fd5792;
	fma.rn.f64 	%fd5795, %fd5794, %fd5786, %fd5793;
	ld.global.nc.v2.f64 	{%fd5796, %fd5797}, [%rd504+32];
	fma.rn.f64 	%fd5798, %fd5795, %fd5786, %fd5796;
	fma.rn.f64 	%fd5799, %fd5798, %fd5786, %fd5797;
	fma.rn.f64 	%fd5800, %fd5799, %fd14085, %fd14085;
	fma.rn.f64 	%fd5801, %fd5799, %fd5786, 0d3FF0000000000000;
	selp.f64 	%fd5802, %fd5801, %fd5800, %p506;
	and.b32  	%r2350, %r4136, 2;
	setp.eq.s32 	%p507, %r2350, 0;
	mov.f64 	%fd5803, 0d0000000000000000;
	sub.f64 	%fd5804, %fd5803, %fd5802;
	selp.f64 	%fd766, %fd5802, %fd5804, %p507;
	@%p505 bra 	$L__BB4_550;
	mov.f64 	%fd5810, 0d0000000000000000;
	mul.rn.f64 	%fd14086, %fd735, %fd5810;
	mov.b32 	%r4137, 0;
	bra.uni 	$L__BB4_552;
$L__BB4_550:
	mul.f64 	%fd5805, %fd735, 0d3FE45F306DC9C883;
	cvt.rni.s32.f64 	%r4137, %fd5805;
	cvt.rn.f64.s32 	%fd5806, %r4137;
	fma.rn.f64 	%fd5807, %fd5806, 0dBFF921FB54442D18, %fd735;
	fma.rn.f64 	%fd5808, %fd5806, 0dBC91A62633145C00, %fd5807;
	fma.rn.f64 	%fd14086, %fd5806, 0dB97B839A252049C0, %fd5808;
	setp.ltu.f64 	%p508, %fd736, 0d41E0000000000000;
	@%p508 bra 	$L__BB4_552;
	{ // callseq 440, 0
	.param .b64 param0;
	st.param.f64 	[param0], %fd735;
	.param .align 16 .b8 retval0[16];
	call.uni (retval0), 
	__internal_trig_reduction_slowpathd, 
	(
	param0
	);
	ld.param.f64 	%fd14086, [retval0];
	ld.param.b32 	%r4137, [retval0+8];
	} // callseq 440
$L__BB4_552:
	setp.neu.f64 	%p509, %fd744, 0d7FF0000000000000;
	shl.b32 	%r2353, %r4137, 6;
	cvt.u64.u32 	%rd505, %r2353;
	and.b64  	%rd506, %rd505, 64;
	mov.u64 	%rd507, __cudart_sin_cos_coeffs;
	add.s64 	%rd508, %rd507, %rd506;
	mul.rn.f64 	%fd5811, %fd14086, %fd14086;
	and.b32  	%r2354, %r4137, 1;
	setp.eq.b32 	%p510, %r2354, 1;
	selp.f64 	%fd5812, 0dBDA8FF8320FD8164, 0d3DE5DB65F9785EBA, %p510;
	ld.global.nc.v2.f64 	{%fd5813, %fd5814}, [%rd508];
	fma.rn.f64 	%fd5815, %fd5812, %fd5811, %fd5813;
	fma.rn.f64 	%fd5816, %fd5815, %fd5811, %fd5814;
	ld.global.nc.v2.f64 	{%fd5817, %fd5818}, [%rd508+16];
	fma.rn.f64 	%fd5819, %fd5816, %fd5811, %fd5817;
	fma.rn.f64 	%fd5820, %fd5819, %fd5811, %fd5818;
	ld.global.nc.v2.f64 	{%fd5821, %fd5822}, [%rd508+32];
	fma.rn.f64 	%fd5823, %fd5820, %fd5811, %fd5821;
	fma.rn.f64 	%fd5824, %fd5823, %fd5811, %fd5822;
	fma.rn.f64 	%fd5825, %fd5824, %fd14086, %fd14086;
	fma.rn.f64 	%fd5826, %fd5824, %fd5811, 0d3FF0000000000000;
	selp.f64 	%fd5827, %fd5826, %fd5825, %p510;
	and.b32  	%r2355, %r4137, 2;
	setp.eq.s32 	%p511, %r2355, 0;
	mov.f64 	%fd5828, 0d0000000000000000;
	sub.f64 	%fd5829, %fd5828, %fd5827;
	selp.f64 	%fd5830, %fd5827, %fd5829, %p511;
	mul.f64 	%fd771, %fd766, %fd5830;
	@%p509 bra 	$L__BB4_554;
	mov.f64 	%fd5836, 0d0000000000000000;
	mul.rn.f64 	%fd14088, %fd743, %fd5836;
	mov.b32 	%r4139, 1;
	bra.uni 	$L__BB4_557;
$L__BB4_554:
	mul.f64 	%fd5831, %fd743, 0d3FE45F306DC9C883;
	cvt.rni.s32.f64 	%r4138, %fd5831;
	cvt.rn.f64.s32 	%fd5832, %r4138;
	fma.rn.f64 	%fd5833, %fd5832, 0dBFF921FB54442D18, %fd743;
	fma.rn.f64 	%fd5834, %fd5832, 0dBC91A62633145C00, %fd5833;
	fma.rn.f64 	%fd14088, %fd5832, 0dB97B839A252049C0, %fd5834;
	setp.ltu.f64 	%p512, %fd744, 0d41E0000000000000;
	@%p512 bra 	$L__BB4_556;
	{ // callseq 441, 0
	.param .b64 param0;
	st.param.f64 	[param0], %fd743;
	.param .align 16 .b8 retval0[16];
	call.uni (retval0), 
	__internal_trig_reduction_slowpathd, 
	(
	param0
	);
	ld.param.f64 	%fd14088, [retval0];
	ld.param.b32 	%r4138, [retval0+8];
	} // callseq 441
$L__BB4_556:
	add.s32 	%r4139, %r4138, 1;
$L__BB4_557:
	shl.b32 	%r2358, %r4139, 6;
	cvt.u64.u32 	%rd509, %r2358;
	and.b64  	%rd510, %rd509, 64;
	mov.u64 	%rd511, __cudart_sin_cos_coeffs;
	add.s64 	%rd512, %rd511, %rd510;
	mul.rn.f64 	%fd5837, %fd14088, %fd14088;
	and.b32  	%r2359, %r4139, 1;
	setp.eq.b32 	%p514, %r2359, 1;
	selp.f64 	%fd5838, 0dBDA8FF8320FD8164, 0d3DE5DB65F9785EBA, %p514;
	ld.global.nc.v2.f64 	{%fd5839, %fd5840}, [%rd512];
	fma.rn.f64 	%fd5841, %fd5838, %fd5837, %fd5839;
	fma.rn.f64 	%fd5842, %fd5841, %fd5837, %fd5840;
	ld.global.nc.v2.f64 	{%fd5843, %fd5844}, [%rd512+16];
	fma.rn.f64 	%fd5845, %fd5842, %fd5837, %fd5843;
	fma.rn.f64 	%fd5846, %fd5845, %fd5837, %fd5844;
	ld.global.nc.v2.f64 	{%fd5847, %fd5848}, [%rd512+32];
	fma.rn.f64 	%fd5849, %fd5846, %fd5837, %fd5847;
	fma.rn.f64 	%fd5850, %fd5849, %fd5837, %fd5848;
	fma.rn.f64 	%fd5851, %fd5850, %fd14088, %fd14088;
	fma.rn.f64 	%fd5852, %fd5850, %fd5837, 0d3FF0000000000000;
	selp.f64 	%fd5853, %fd5852, %fd5851, %p514;
	and.b32  	%r2360, %r4139, 2;
	setp.eq.s32 	%p515, %r2360, 0;
	mov.f64 	%fd5854, 0d0000000000000000;
	sub.f64 	%fd5855, %fd5854, %fd5853;
	selp.f64 	%fd777, %fd5853, %fd5855, %p515;
	@%p505 bra 	$L__BB4_559;
	mov.f64 	%fd5861, 0d0000000000000000;
	mul.rn.f64 	%fd14090, %fd735, %fd5861;
	mov.b32 	%r4141, 1;
	bra.uni 	$L__BB4_562;
$L__BB4_559:
	mul.f64 	%fd5856, %fd735, 0d3FE45F306DC9C883;
	cvt.rni.s32.f64 	%r4140, %fd5856;
	cvt.rn.f64.s32 	%fd5857, %r4140;
	fma.rn.f64 	%fd5858, %fd5857, 0dBFF921FB54442D18, %fd735;
	fma.rn.f64 	%fd5859, %fd5857, 0dBC91A62633145C00, %fd5858;
	fma.rn.f64 	%fd14090, %fd5857, 0dB97B839A252049C0, %fd5859;
	setp.ltu.f64 	%p516, %fd736, 0d41E0000000000000;
	@%p516 bra 	$L__BB4_561;
	{ // callseq 442, 0
	.param .b64 param0;
	st.param.f64 	[param0], %fd735;
	.param .align 16 .b8 retval0[16];
	call.uni (retval0), 
	__internal_trig_reduction_slowpathd, 
	(
	param0
	);
	ld.param.f64 	%fd14090, [retval0];
	ld.param.b32 	%r4140, [retval0+8];
	} // callseq 442
$L__BB4_561:
	add.s32 	%r4141, %r4140, 1;
$L__BB4_562:
	setp.neu.f64 	%p517, %fd703, 0d7FF0000000000000;
	shl.b32 	%r2363, %r4141, 6;
	cvt.u64.u32 	%rd513, %r2363;
	and.b64  	%rd514, %rd513, 64;
	mov.u64 	%rd515, __cudart_sin_cos_coeffs;
	add.s64 	%rd516, %rd515, %rd514;
	mul.rn.f64 	%fd5862, %fd14090, %fd14090;
	and.b32  	%r2364, %r4141, 1;
	setp.eq.b32 	%p518, %r2364, 1;
	selp.f64 	%fd5863, 0dBDA8FF8320FD8164, 0d3DE5DB65F9785EBA, %p518;
	ld.global.nc.v2.f64 	{%fd5864, %fd5865}, [%rd516];
	fma.rn.f64 	%fd5866, %fd5863, %fd5862, %fd5864;
	fma.rn.f64 	%fd5867, %fd5866, %fd5862, %fd5865;
	ld.global.nc.v2.f64 	{%fd5868, %fd5869}, [%rd516+16];
	fma.rn.f64 	%fd5870, %fd5867, %fd5862, %fd5868;
	fma.rn.f64 	%fd5871, %fd5870, %fd5862, %fd5869;
	ld.global.nc.v2.f64 	{%fd5872, %fd5873}, [%rd516+32];
	fma.rn.f64 	%fd5874, %fd5871, %fd5862, %fd5872;
	fma.rn.f64 	%fd5875, %fd5874, %fd5862, %fd5873;
	fma.rn.f64 	%fd5876, %fd5875, %fd14090, %fd14090;
	fma.rn.f64 	%fd5877, %fd5875, %fd5862, 0d3FF0000000000000;
	selp.f64 	%fd5878, %fd5877, %fd5876, %p518;
	and.b32  	%r2365, %r4141, 2;
	setp.eq.s32 	%p519, %r2365, 0;
	mov.f64 	%fd5879, 0d0000000000000000;
	sub.f64 	%fd5880, %fd5879, %fd5878;
	selp.f64 	%fd5881, %fd5878, %fd5880, %p519;
	fma.rn.f64 	%fd5882, %fd777, %fd5881, %fd771;
	mul.f64 	%fd5883, %fd760, %fd5882;
	sub.f64 	%fd5884, %fd755, %fd5883;
	mul.f64 	%fd5885, %fd702, %fd709;
	mul.f64 	%fd783, %fd5885, %fd5884;
	@%p517 bra 	$L__BB4_564;
	mov.f64 	%fd5891, 0d0000000000000000;
	mul.rn.f64 	%fd14091, %fd701, %fd5891;
	mov.b32 	%r4142, 0;
	bra.uni 	$L__BB4_566;
$L__BB4_564:
	mul.f64 	%fd5886, %fd701, 0d3FE45F306DC9C883;
	cvt.rni.s32.f64 	%r4142, %fd5886;
	cvt.rn.f64.s32 	%fd5887, %r4142;
	fma.rn.f64 	%fd5888, %fd5887, 0dBFF921FB54442D18, %fd701;
	fma.rn.f64 	%fd5889, %fd5887, 0dBC91A62633145C00, %fd5888;
	fma.rn.f64 	%fd14091, %fd5887, 0dB97B839A252049C0, %fd5889;
	setp.ltu.f64 	%p520, %fd703, 0d41E0000000000000;
	@%p520 bra 	$L__BB4_566;
	{ // callseq 443, 0
	.param .b64 param0;
	st.param.f64 	[param0], %fd701;
	.param .align 16 .b8 retval0[16];
	call.uni (retval0), 
	__internal_trig_reduction_slowpathd, 
	(
	param0
	);
	ld.param.f64 	%fd14091, [retval0];
	ld.param.b32 	%r4142, [retval0+8];
	} // callseq 443
$L__BB4_566:
	setp.neu.f64 	%p521, %fd711, 0d7FF0000000000000;
	shl.b32 	%r2368, %r4142, 6;
	cvt.u64.u32 	%rd517, %r2368;
	and.b64  	%rd518, %rd517, 64;
	add.s64 	%rd520, %rd515, %rd518;
	mul.rn.f64 	%fd5892, %fd14091, %fd14091;
	and.b32  	%r2369, %r4142, 1;
	setp.eq.b32 	%p522, %r2369, 1;
	selp.f64 	%fd5893, 0dBDA8FF8320FD8164, 0d3DE5DB65F9785EBA, %p522;
	ld.global.nc.v2.f64 	{%fd5894, %fd5895}, [%rd520];
	fma.rn.f64 	%fd5896, %fd5893, %fd5892, %fd5894;
	fma.rn.f64 	%fd5897, %fd5896, %fd5892, %fd5895;
	ld.global.nc.v2.f64 	{%fd5898, %fd5899}, [%rd520+16];
	fma.rn.f64 	%fd5900, %fd5897, %fd5892, %fd5898;
	fma.rn.f64 	%fd5901, %fd5900, %fd5892, %fd5899;
	ld.global.nc.v2.f64 	{%fd5902, %fd5903}, [%rd520+32];
	fma.rn.f64 	%fd5904, %fd5901, %fd5892, %fd5902;
	fma.rn.f64 	%fd5905, %fd5904, %fd5892, %fd5903;
	fma.rn.f64 	%fd5906, %fd5905, %fd14091, %fd14091;
	fma.rn.f64 	%fd5907, %fd5905, %fd5892, 0d3FF0000000000000;
	selp.f64 	%fd5908, %fd5907, %fd5906, %p522;
	and.b32  	%r2370, %r4142, 2;
	setp.eq.s32 	%p523, %r2370, 0;
	mov.f64 	%fd5909, 0d0000000000000000;
	sub.f64 	%fd5910, %fd5909, %fd5908;
	selp.f64 	%fd5911, %fd5908, %fd5910, %p523;
	mul.f64 	%fd788, %fd702, %fd5911;
	@%p521 bra 	$L__BB4_568;
	mov.f64 	%fd5917, 0d0000000000000000;
	mul.rn.f64 	%fd14092, %fd710, %fd5917;
	mov.b32 	%r4143, 0;
	bra.uni 	$L__BB4_570;
$L__BB4_568:
	mul.f64 	%fd5912, %fd710, 0d3FE45F306DC9C883;
	cvt.rni.s32.f64 	%r4143, %fd5912;
	cvt.rn.f64.s32 	%fd5913, %r4143;
	fma.rn.f64 	%fd5914, %fd5913, 0dBFF921FB54442D18, %fd710;
	fma.rn.f64 	%fd5915, %fd5913, 0dBC91A62633145C00, %fd5914;
	fma.rn.f64 	%fd14092, %fd5913, 0dB97B839A252049C0, %fd5915;
	setp.ltu.f64 	%p524, %fd711, 0d41E0000000000000;
	@%p524 bra 	$L__BB4_570;
	{ // callseq 444, 0
	.param .b64 param0;
	st.param.f64 	[param0], %fd710;
	.param .align 16 .b8 retval0[16];
	call.uni (retval0), 
	__internal_trig_reduction_slowpathd, 
	(
	param0
	);
	ld.param.f64 	%fd14092, [retval0];
	ld.param.b32 	%r4143, [retval0+8];
	} // callseq 444
$L__BB4_570:
	setp.neu.f64 	%p525, %fd728, 0d7FF0000000000000;
	shl.b32 	%r2373, %r4143, 6;
	cvt.u64.u32 	%rd521, %r2373;
	and.b64  	%rd522, %rd521, 64;
	add.s64 	%rd524, %rd515, %rd522;
	mul.rn.f64 	%fd5918, %fd14092, %fd14092;
	and.b32  	%r2374, %r4143, 1;
	setp.eq.b32 	%p526, %r2374, 1;
	selp.f64 	%fd5919, 0dBDA8FF8320FD8164, 0d3DE5DB65F9785EBA, %p526;
	ld.global.nc.v2.f64 	{%fd5920, %fd5921}, [%rd524];
	fma.rn.f64 	%fd5922, %fd5919, %fd5918, %fd5920;
	fma.rn.f64 	%fd5923, %fd5922, %fd5918, %fd5921;
	ld.global.nc.v2.f64 	{%fd5924, %fd5925}, [%rd524+16];
	fma.rn.f64 	%fd5926, %fd5923, %fd5918, %fd5924;
	fma.rn.f64 	%fd5927, %fd5926, %fd5918, %fd5925;
	ld.global.nc.v2.f64 	{%fd5928, %fd5929}, [%rd524+32];
	fma.rn.f64 	%fd5930, %fd5927, %fd5918, %fd5928;
	fma.rn.f64 	%fd5931, %fd5930, %fd5918, %fd5929;
	fma.rn.f64 	%fd5932, %fd5931, %fd14092, %fd14092;
	fma.rn.f64 	%fd5933, %fd5931, %fd5918, 0d3FF0000000000000;
	selp.f64 	%fd5934, %fd5933, %fd5932, %p526;
	and.b32  	%r2375, %r4143, 2;
	setp.eq.s32 	%p527, %r2375, 0;
	mov.f64 	%fd5935, 0d0000000000000000;
	sub.f64 	%fd5936, %fd5935, %fd5934;
	selp.f64 	%fd793, %fd5934, %fd5936, %p527;
	@%p525 bra 	$L__BB4_572;
	mov.f64 	%fd5942, 0d0000000000000000;
	mul.rn.f64 	%fd14093, %fd727, %fd5942;
	mov.b32 	%r4144, 0;
	bra.uni 	$L__BB4_574;
$L__BB4_572:
	mul.f64 	%fd5937, %fd727, 0d3FE45F306DC9C883;
	cvt.rni.s32.f64 	%r4144, %fd5937;
	cvt.rn.f64.s32 	%fd5938, %r4144;
	fma.rn.f64 	%fd5939, %fd5938, 0dBFF921FB54442D18, %fd727;
	fma.rn.f64 	%fd5940, %fd5938, 0dBC91A62633145C00, %fd5939;
	fma.rn.f64 	%fd14093, %fd5938, 0dB97B839A252049C0, %fd5940;
	setp.ltu.f64 	%p528, %fd728, 0d41E0000000000000;
	@%p528 bra 	$L__BB4_574;
	{ // callseq 445, 0
	.param .b64 param0;
	st.param.f64 	[param0], %fd727;
	.param .align 16 .b8 retval0[16];
	call.uni (retval0), 
	__internal_trig_reduction_slowpathd, 
	(
	param0
	);
	ld.param.f64 	%fd14093, [retval0];
	ld.param.b32 	%r4144, [retval0+8];
	} // callseq 445
$L__BB4_574:
	shl.b32 	%r2378, %r4144, 6;
	cvt.u64.u32 	%rd525, %r2378;
	and.b64  	%rd526, %rd525, 64;
	add.s64 	%rd528, %rd515, %rd526;
	mul.rn.f64 	%fd5943, %fd14093, %fd14093;
	and.b32  	%r2379, %r4144, 1;
	setp.eq.b32 	%p530, %r2379, 1;
	selp.f64 	%fd5944, 0dBDA8FF8320FD8164, 0d3DE5DB65F9785EBA, %p530;
	ld.global.nc.v2.f64 	{%fd5945, %fd5946}, [%rd528];
	fma.rn.f64 	%fd5947, %fd5944, %fd5943, %fd5945;
	fma.rn.f64 	%fd5948, %fd5947, %fd5943, %fd5946;
	ld.global.nc.v2.f64 	{%fd5949, %fd5950}, [%rd528+16];
	fma.rn.f64 	%fd5951, %fd5948, %fd5943, %fd5949;
	fma.rn.f64 	%fd5952, %fd5951, %fd5943, %fd5950;
	ld.global.nc.v2.f64 	{%fd5953, %fd5954}, [%rd528+32];
	fma.rn.f64 	%fd5955, %fd5952, %fd5943, %fd5953;
	fma.rn.f64 	%fd5956, %fd5955, %fd5943, %fd5954;
	fma.rn.f64 	%fd5957, %fd5956, %fd14093, %fd14093;
	fma.rn.f64 	%fd5958, %fd5956, %fd5943, 0d3FF0000000000000;
	selp.f64 	%fd5959, %fd5958, %fd5957, %p530;
	and.b32  	%r2380, %r4144, 2;
	setp.eq.s32 	%p531, %r2380, 0;
	mov.f64 	%fd5960, 0d0000000000000000;
	sub.f64 	%fd5961, %fd5960, %fd5959;
	selp.f64 	%fd798, %fd5959, %fd5961, %p531;
	@%p505 bra 	$L__BB4_576;
	mov.f64 	%fd5967, 0d0000000000000000;
	mul.rn.f64 	%fd14094, %fd735, %fd5967;
	mov.b32 	%r4145, 0;
	bra.uni 	$L__BB4_578;
$L__BB4_576:
	mul.f64 	%fd5962, %fd735, 0d3FE45F306DC9C883;
	cvt.rni.s32.f64 	%r4145, %fd5962;
	cvt.rn.f64.s32 	%fd5963, %r4145;
	fma.rn.f64 	%fd5964, %fd5963, 0dBFF921FB54442D18, %fd735;
	fma.rn.f64 	%fd5965, %fd5963, 0dBC91A62633145C00, %fd5964;
	fma.rn.f64 	%fd14094, %fd5963, 0dB97B839A252049C0, %fd5965;
	setp.ltu.f64 	%p532, %fd736, 0d41E0000000000000;
	@%p532 bra 	$L__BB4_578;
	{ // callseq 446, 0
	.param .b64 param0;
	st.param.f64 	[param0], %fd735;
	.param .align 16 .b8 retval0[16];
	call.uni (retval0), 
	__internal_trig_reduction_slowpathd, 
	(
	param0
	);
	ld.param.f64 	%fd14094, [retval0];
	ld.param.b32 	%r4145, [retval0+8];
	} // callseq 446
$L__BB4_578:
	shl.b32 	%r2383, %r4145, 6;
	cvt.u64.u32 	%rd529, %r2383;
	and.b64  	%rd530, %rd529, 64;
	add.s64 	%rd532, %rd515, %rd530;
	mul.rn.f64 	%fd5968, %fd14094, %fd14094;
	and.b32  	%r2384, %r4145, 1;
	setp.eq.b32 	%p534, %r2384, 1;
	selp.f64 	%fd5969, 0dBDA8FF8320FD8164, 0d3DE5DB65F9785EBA, %p534;
	ld.global.nc.v2.f64 	{%fd5970, %fd5971}, [%rd532];
	fma.rn.f64 	%fd5972, %fd5969, %fd5968, %fd5970;
	fma.rn.f64 	%fd5973, %fd5972, %fd5968, %fd5971;
	ld.global.nc.v2.f64 	{%fd5974, %fd5975}, [%rd532+16];
	fma.rn.f64 	%fd5976, %fd5973, %fd5968, %fd5974;
	fma.rn.f64 	%fd5977, %fd5976, %fd5968, %fd5975;
	ld.global.nc.v2.f64 	{%fd5978, %fd5979}, [%rd532+32];
	fma.rn.f64 	%fd5980, %fd5977, %fd5968, %fd5978;
	fma.rn.f64 	%fd5981, %fd5980, %fd5968, %fd5979;
	fma.rn.f64 	%fd5982, %fd5981, %fd14094, %fd14094;
	fma.rn.f64 	%fd5983, %fd5981, %fd5968, 0d3FF0000000000000;
	selp.f64 	%fd5984, %fd5983, %fd5982, %p534;
	and.b32  	%r2385, %r4145, 2;
	setp.eq.s32 	%p535, %r2385, 0;
	mov.f64 	%fd5985, 0d0000000000000000;
	sub.f64 	%fd5986, %fd5985, %fd5984;
	selp.f64 	%fd5987, %fd5984, %fd5986, %p535;
	mul.f64 	%fd803, %fd798, %fd5987;
	@%p509 bra 	$L__BB4_580;
	mov.f64 	%fd5993, 0d0000000000000000;
	mul.rn.f64 	%fd14095, %fd743, %fd5993;
	mov.b32 	%r4146, 0;
	bra.uni 	$L__BB4_582;
$L__BB4_580:
	mul.f64 	%fd5988, %fd743, 0d3FE45F306DC9C883;
	cvt.rni.s32.f64 	%r4146, %fd5988;
	cvt.rn.f64.s32 	%fd5989, %r4146;
	fma.rn.f64 	%fd5990, %fd5989, 0dBFF921FB54442D18, %fd743;
	fma.rn.f64 	%fd5991, %fd5989, 0dBC91A62633145C00, %fd5990;
	fma.rn.f64 	%fd14095, %fd5989, 0dB97B839A252049C0, %fd5991;
	setp.ltu.f64 	%p536, %fd744, 0d41E0000000000000;
	@%p536 bra 	$L__BB4_582;
	{ // callseq 447, 0
	.param .b64 param0;
	st.param.f64 	[param0], %fd743;
	.param .align 16 .b8 retval0[16];
	call.uni (retval0), 
	__internal_trig_reduction_slowpathd, 
	(
	param0
	);
	ld.param.f64 	%fd14095, [retval0];
	ld.param.b32 	%r4146, [retval0+8];
	} // callseq 447
$L__BB4_582:
	shl.b32 	%r2388, %r4146, 6;
	cvt.u64.u32 	%rd533, %r2388;
	and.b64  	%rd534, %rd533, 64;
	add.s64 	%rd536, %rd515, %rd534;
	mul.rn.f64 	%fd5994, %fd14095, %fd14095;
	and.b32  	%r2389, %r4146, 1;
	setp.eq.b32 	%p538, %r2389, 1;
	selp.f64 	%fd5995, 0dBDA8FF8320FD8164, 0d3DE5DB65F9785EBA, %p538;
	ld.global.nc.v2.f64 	{%fd5996, %fd5997}, [%rd536];
	fma.rn.f64 	%fd5998, %fd5995, %fd5994, %fd5996;
	fma.rn.f64 	%fd5999, %fd5998, %fd5994, %fd5997;
	ld.global.nc.v2.f64 	{%fd6000, %fd6001}, [%rd536+16];
	fma.rn.f64 	%fd6002, %fd5999, %fd5994, %fd6000;
	fma.rn.f64 	%fd6003, %fd6002, %fd5994, %fd6001;
	ld.global.nc.v2.f64 	{%fd6004, %fd6005}, [%rd536+32];
	fma.rn.f64 	%fd6006, %fd6003, %fd5994, %fd6004;
	fma.rn.f64 	%fd6007, %fd6006, %fd5994, %fd6005;
	fma.rn.f64 	%fd6008, %fd6007, %fd14095, %fd14095;
	fma.rn.f64 	%fd6009, %fd6007, %fd5994, 0d3FF0000000000000;
	selp.f64 	%fd6010, %fd6009, %fd6008, %p538;
	and.b32  	%r2390, %r4146, 2;
	setp.eq.s32 	%p539, %r2390, 0;
	mov.f64 	%fd6011, 0d0000000000000000;
	sub.f64 	%fd6012, %fd6011, %fd6010;
	selp.f64 	%fd808, %fd6010, %fd6012, %p539;
	@%p505 bra 	$L__BB4_584;
	mov.f64 	%fd6018, 0d0000000000000000;
	mul.rn.f64 	%fd14097, %fd735, %fd6018;
	mov.b32 	%r4148, 1;
	bra.uni 	$L__BB4_587;
$L__BB4_584:
	mul.f64 	%fd6013, %fd735, 0d3FE45F306DC9C883;
	cvt.rni.s32.f64 	%r4147, %fd6013;
	cvt.rn.f64.s32 	%fd6014, %r4147;
	fma.rn.f64 	%fd6015, %fd6014, 0dBFF921FB54442D18, %fd735;
	fma.rn.f64 	%fd6016, %fd6014, 0dBC91A62633145C00, %fd6015;
	fma.rn.f64 	%fd14097, %fd6014, 0dB97B839A252049C0, %fd6016;
	setp.ltu.f64 	%p540, %fd736, 0d41E0000000000000;
	@%p540 bra 	$L__BB4_586;
	{ // callseq 448, 0
	.param .b64 param0;
	st.param.f64 	[param0], %fd735;
	.param .align 16 .b8 retval0[16];
	call.uni (retval0), 
	__internal_trig_reduction_slowpathd, 
	(
	param0
	);
	ld.param.f64 	%fd14097, [retval0];
	ld.param.b32 	%r4147, [retval0+8];
	} // callseq 448
$L__BB4_586:
	add.s32 	%r4148, %r4147, 1;
$L__BB4_587:
	shl.b32 	%r2393, %r4148, 6;
	cvt.u64.u32 	%rd537, %r2393;
	and.b64  	%rd538, %rd537, 64;
	add.s64 	%rd540, %rd515, %rd538;
	mul.rn.f64 	%fd6019, %fd14097, %fd14097;
	and.b32  	%r2394, %r4148, 1;
	setp.eq.b32 	%p542, %r2394, 1;
	selp.f64 	%fd6020, 0dBDA8FF8320FD8164, 0d3DE5DB65F9785EBA, %p542;
	ld.global.nc.v2.f64 	{%fd6021, %fd6022}, [%rd540];
	fma.rn.f64 	%fd6023, %fd6020, %fd6019, %fd6021;
	fma.rn.f64 	%fd6024, %fd6023, %fd6019, %fd6022;
	ld.global.nc.v2.f64 	{%fd6025, %fd6026}, [%rd540+16];
	fma.rn.f64 	%fd6027, %fd6024, %fd6019, %fd6025;
	fma.rn.f64 	%fd6028, %fd6027, %fd6019, %fd6026;
	ld.global.nc.v2.f64 	{%fd6029, %fd6030}, [%rd540+32];
	fma.rn.f64 	%fd6031, %fd6028, %fd6019, %fd6029;
	fma.rn.f64 	%fd6032, %fd6031, %fd6019, %fd6030;
	fma.rn.f64 	%fd6033, %fd6032, %fd14097, %fd14097;
	fma.rn.f64 	%fd6034, %fd6032, %fd6019, 0d3FF0000000000000;
	selp.f64 	%fd6035, %fd6034, %fd6033, %p542;
	and.b32  	%r2395, %r4148, 2;
	setp.eq.s32 	%p543, %r2395, 0;
	mov.f64 	%fd6036, 0d0000000000000000;
	sub.f64 	%fd6037, %fd6036, %fd6035;
	selp.f64 	%fd6038, %fd6035, %fd6037, %p543;
	fma.rn.f64 	%fd6039, %fd808, %fd6038, %fd803;
	mul.f64 	%fd6040, %fd793, %fd6039;
	mul.f64 	%fd814, %fd672, %fd6040;
	@%p521 bra 	$L__BB4_589;
	mov.f64 	%fd6046, 0d0000000000000000;
	mul.rn.f64 	%fd14099, %fd710, %fd6046;
	mov.b32 	%r4150, 1;
	bra.uni 	$L__BB4_592;
$L__BB4_589:
	mul.f64 	%fd6041, %fd710, 0d3FE45F306DC9C883;
	cvt.rni.s32.f64 	%r4149, %fd6041;
	cvt.rn.f64.s32 	%fd6042, %r4149;
	fma.rn.f64 	%fd6043, %fd6042, 0dBFF921FB54442D18, %fd710;
	fma.rn.f64 	%fd6044, %fd6042, 0dBC91A62633145C00, %fd6043;
	fma.rn.f64 	%fd14099, %fd6042, 0dB97B839A252049C0, %fd6044;
	setp.ltu.f64 	%p544, %fd711, 0d41E0000000000000;
	@%p544 bra 	$L__BB4_591;
	{ // callseq 449, 0
	.param .b64 param0;
	st.param.f64 	[param0], %fd710;
	.param .align 16 .b8 retval0[16];
	call.uni (retval0), 
	__internal_trig_reduction_slowpathd, 
	(
	param0
	);
	ld.param.f64 	%fd14099, [retval0];
	ld.param.b32 	%r4149, [retval0+8];
	} // callseq 449
$L__BB4_591:
	add.s32 	%r4150, %r4149, 1;
$L__BB4_592:
	setp.neu.f64 	%p545, %fd719, 0d7FF0000000000000;
	shl.b32 	%r2398, %r4150, 6;
	cvt.u64.u32 	%rd541, %r2398;
	and.b64  	%rd542, %rd541, 64;
	add.s64 	%rd544, %rd515, %rd542;
	mul.rn.f64 	%fd6047, %fd14099, %fd14099;
	and.b32  	%r2399, %r4150, 1;
	setp.eq.b32 	%p546, %r2399, 1;
	selp.f64 	%fd6048, 0dBDA8FF8320FD8164, 0d3DE5DB65F9785EBA, %p546;
	ld.global.nc.v2.f64 	{%fd6049, %fd6050}, [%rd544];
	fma.rn.f64 	%fd6051, %fd6048, %fd6047, %fd6049;
	fma.rn.f64 	%fd6052, %fd6051, %fd6047, %fd6050;
	ld.global.nc.v2.f64 	{%fd6053, %fd6054}, [%rd544+16];
	fma.rn.f64 	%fd6055, %fd6052, %fd6047, %fd6053;
	fma.rn.f64 	%fd6056, %fd6055, %fd6047, %fd6054;
	ld.global.nc.v2.f64 	{%fd6057, %fd6058}, [%rd544+32];
	fma.rn.f64 	%fd6059, %fd6056, %fd6047, %fd6057;
	fma.rn.f64 	%fd6060, %fd6059, %fd6047, %fd6058;
	fma.rn.f64 	%fd6061, %fd6060, %fd14099, %fd14099;
	fma.rn.f64 	%fd6062, %fd6060, %fd6047, 0d3FF0000000000000;
	selp.f64 	%fd6063, %fd6062, %fd6061, %p546;
	and.b32  	%r2400, %r4150, 2;
	setp.eq.s32 	%p547, %r2400, 0;
	mov.f64 	%fd6064, 0d0000000000000000;
	sub.f64 	%fd6065, %fd6064, %fd6063;
	selp.f64 	%fd820, %fd6063, %fd6065, %p547;
	@%p545 bra 	$L__BB4_594;
	mov.f64 	%fd6071, 0d0000000000000000;
	mul.rn.f64 	%fd14100, %fd718, %fd6071;
	mov.b32 	%r4151, 0;
	bra.uni 	$L__BB4_596;
$L__BB4_594:
	mul.f64 	%fd6066, %fd718, 0d3FE45F306DC9C883;
	cvt.rni.s32.f64 	%r4151, %fd6066;
	cvt.rn.f64.s32 	%fd6067, %r4151;
	fma.rn.f64 	%fd6068, %fd6067, 0dBFF921FB54442D18, %fd718;
	fma.rn.f64 	%fd6069, %fd6067, 0dBC91A62633145C00, %fd6068;
	fma.rn.f64 	%fd14100, %fd6067, 0dB97B839A252049C0, %fd6069;
	setp.ltu.f64 	%p548, %fd719, 0d41E0000000000000;
	@%p548 bra 	$L__BB4_596;
	{ // callseq 450, 0
	.param .b64 param0;
	st.param.f64 	[param0], %fd718;
	.param .align 16 .b8 retval0[16];
	call.uni (retval0), 
	__internal_trig_reduction_slowpathd, 
	(
	param0
	);
	ld.param.f64 	%fd14100, [retval0];
	ld.param.b32 	%r4151, [retval0+8];
	} // callseq 450
$L__BB4_596:
	setp.neu.f64 	%p549, %fd728, 0d7FF0000000000000;
	shl.b32 	%r2403, %r4151, 6;
	cvt.u64.u32 	%rd545, %r2403;
	and.b64  	%rd546, %rd545, 64;
	add.s64 	%rd548, %rd515, %rd546;
	mul.rn.f64 	%fd6072, %fd14100, %fd14100;
	and.b32  	%r2404, %r4151, 1;
	setp.eq.b32 	%p550, %r2404, 1;
	selp.f64 	%fd6073, 0dBDA8FF8320FD8164, 0d3DE5DB65F9785EBA, %p550;
	ld.global.nc.v2.f64 	{%fd6074, %fd6075}, [%rd548];
	fma.rn.f64 	%fd6076, %fd6073, %fd6072, %fd6074;
	fma.rn.f64 	%fd6077, %fd6076, %fd6072, %fd6075;
	ld.global.nc.v2.f64 	{%fd6078, %fd6079}, [%rd548+16];
	fma.rn.f64 	%fd6080, %fd6077, %fd6072, %fd6078;
	fma.rn.f64 	%fd6081, %fd6080, %fd6072, %fd6079;
	ld.global.nc.v2.f64 	{%fd6082, %fd6083}, [%rd548+32];
	fma.rn.f64 	%fd6084, %fd6081, %fd6072, %fd6082;
	fma.rn.f64 	%fd6085, %fd6084, %fd6072, %fd6083;
	fma.rn.f64 	%fd6086, %fd6085, %fd14100, %fd14100;
	fma.rn.f64 	%fd6087, %fd6085, %fd6072, 0d3FF0000000000000;
	selp.f64 	%fd6088, %fd6087, %fd6086, %p550;
	and.b32  	%r2405, %r4151, 2;
	setp.eq.s32 	%p551, %r2405, 0;
	mov.f64 	%fd6089, 0d0000000000000000;
	sub.f64 	%fd6090, %fd6089, %fd6088;
	selp.f64 	%fd6091, %fd6088, %fd6090, %p551;
	mul.f64 	%fd825, %fd820, %fd6091;
	@%p549 bra 	$L__BB4_598;
	mov.f64 	%fd6097, 0d0000000000000000;
	mul.rn.f64 	%fd14101, %fd727, %fd6097;
	mov.b32 	%r4152, 0;
	bra.uni 	$L__BB4_600;
$L__BB4_598:
	mul.f64 	%fd6092, %fd727, 0d3FE45F306DC9C883;
	cvt.rni.s32.f64 	%r4152, %fd6092;
	cvt.rn.f64.s32 	%fd6093, %r4152;
	fma.rn.f64 	%fd6094, %fd6093, 0dBFF921FB54442D18, %fd727;
	fma.rn.f64 	%fd6095, %fd6093, 0dBC91A62633145C00, %fd6094;
	fma.rn.f64 	%fd14101, %fd6093, 0dB97B839A252049C0, %fd6095;
	setp.ltu.f64 	%p552, %fd728, 0d41E0000000000000;
	@%p552 bra 	$L__BB4_600;
	{ // callseq 451, 0
	.param .b64 param0;
	st.param.f64 	[param0], %fd727;
	.param .align 16 .b8 retval0[16];
	call.uni (retval0), 
	__internal_trig_reduction_slowpathd, 
	(
	param0
	);
	ld.param.f64 	%fd14101, [retval0];
	ld.param.b32 	%r4152, [retval0+8];
	} // callseq 451
$L__BB4_600:
	setp.neu.f64 	%p553, %fd736, 0d7FF0000000000000;
	shl.b32 	%r2408, %r4152, 6;
	cvt.u64.u32 	%rd549, %r2408;
	and.b64  	%rd550, %rd549, 64;
	add.s64 	%rd552, %rd515, %rd550;
	mul.rn.f64 	%fd6098, %fd14101, %fd14101;
	and.b32  	%r2409, %r4152, 1;
	setp.eq.b32 	%p554, %r2409, 1;
	selp.f64 	%fd6099, 0dBDA8FF8320FD8164, 0d3DE5DB65F9785EBA, %p554;
	ld.global.nc.v2.f64 	{%fd6100, %fd6101}, [%rd552];
	fma.rn.f64 	%fd6102, %fd6099, %fd6098, %fd6100;
	fma.rn.f64 	%fd6103, %fd6102, %fd6098, %fd6101;
	ld.global.nc.v2.f64 	{%fd6104, %fd6105}, [%rd552+16];
	fma.rn.f64 	%fd6106, %fd6103, %fd6098, %fd6104;
	fma.rn.f64 	%fd6107, %fd6106, %fd6098, %fd6105;
	ld.global.nc.v2.f64 	{%fd6108, %fd6109}, [%rd552+32];
	fma.rn.f64 	%fd6110, %fd6107, %fd6098, %fd6108;
	fma.rn.f64 	%fd6111, %fd6110, %fd6098, %fd6109;
	fma.rn.f64 	%fd6112, %fd6111, %fd14101, %fd14101;
	fma.rn.f64 	%fd6113, %fd6111, %fd6098, 0d3FF0000000000000;
	selp.f64 	%fd6114, %fd6113, %fd6112, %p554;
	and.b32  	%r2410, %r4152, 2;
	setp.eq.s32 	%p555, %r2410, 0;
	mov.f64 	%fd6115, 0d0000000000000000;
	sub.f64 	%fd6116, %fd6115, %fd6114;
	selp.f64 	%fd830, %fd6114, %fd6116, %p555;
	@%p553 bra 	$L__BB4_602;
	mov.f64 	%fd6122, 0d0000000000000000;
	mul.rn.f64 	%fd14102, %fd735, %fd6122;
	mov.b32 	%r4153, 0;
	bra.uni 	$L__BB4_604;
$L__BB4_602:
	mul.f64 	%fd6117, %fd735, 0d3FE45F306DC9C883;
	cvt.rni.s32.f64 	%r4153, %fd6117;
	cvt.rn.f64.s32 	%fd6118, %r4153;
	fma.rn.f64 	%fd6119, %fd6118, 0dBFF921FB54442D18, %fd735;
	fma.rn.f64 	%fd6120, %fd6118, 0dBC91A62633145C00, %fd6119;
	fma.rn.f64 	%fd14102, %fd6118, 0dB97B839A252049C0, %fd6120;
	setp.ltu.f64 	%p556, %fd736, 0d41E0000000000000;
	@%p556 bra 	$L__BB4_604;
	{ // callseq 452, 0
	.param .b64 param0;
	st.param.f64 	[param0], %fd735;
	.param .align 16 .b8 retval0[16];
	call.uni (retval0), 
	__internal_trig_reduction_slowpathd, 
	(
	param0
	);
	ld.param.f64 	%fd14102, [retval0];
	ld.param.b32 	%r4153, [retval0+8];
	} // callseq 452
$L__BB4_604:
	setp.neu.f64 	%p557, %fd744, 0d7FF0000000000000;
	shl.b32 	%r2413, %r4153, 6;
	cvt.u64.u32 	%rd553, %r2413;
	and.b64  	%rd554, %rd553, 64;
	add.s64 	%rd556, %rd515, %rd554;
	mul.rn.f64 	%fd6123, %fd14102, %fd14102;
	and.b32  	%r2414, %r4153, 1;
	setp.eq.b32 	%p558, %r2414, 1;
	selp.f64 	%fd6124, 0dBDA8FF8320FD8164, 0d3DE5DB65F9785EBA, %p558;
	ld.global.nc.v2.f64 	{%fd6125, %fd6126}, [%rd556];
	fma.rn.f64 	%fd6127, %fd6124, %fd6123, %fd6125;
	fma.rn.f64 	%fd6128, %fd6127, %fd6123, %fd6126;
	ld.global.nc.v2.f64 	{%fd6129, %fd6130}, [%rd556+16];
	fma.rn.f64 	%fd6131, %fd6128, %fd6123, %fd6129;
	fma.rn.f64 	%fd6132, %fd6131, %fd6123, %fd6130;
	ld.global.nc.v2.f64 	{%fd6133, %fd6134}, [%rd556+32];
	fma.rn.f64 	%fd6135, %fd6132, %fd6123, %fd6133;
	fma.rn.f64 	%fd6136, %fd6135, %fd6123, %fd6134;
	fma.rn.f64 	%fd6137, %fd6136, %fd14102, %fd14102;
	fma.rn.f64 	%fd6138, %fd6136, %fd6123, 0d3FF0000000000000;
	selp.f64 	%fd6139, %fd6138, %fd6137, %p558;
	and.b32  	%r2415, %r4153, 2;
	setp.eq.s32 	%p559, %r2415, 0;
	mov.f64 	%fd6140, 0d0000000000000000;
	sub.f64 	%fd6141, %fd6140, %fd6139;
	selp.f64 	%fd6142, %fd6139, %fd6141, %p559;
	mul.f64 	%fd835, %fd830, %fd6142;
	@%p557 bra 	$L__BB4_606;
	mov.f64 	%fd6148, 0d0000000000000000;
	mul.rn.f64 	%fd14103, %fd743, %fd6148;
	mov.b32 	%r4154, 0;
	bra.uni 	$L__BB4_608;
$L__BB4_606:
	mul.f64 	%fd6143, %fd743, 0d3FE45F306DC9C883;
	cvt.rni.s32.f64 	%r4154, %fd6143;
	cvt.rn.f64.s32 	%fd6144, %r4154;
	fma.rn.f64 	%fd6145, %fd6144, 0dBFF921FB54442D18, %fd743;
	fma.rn.f64 	%fd6146, %fd6144, 0dBC91A62633145C00, %fd6145;
	fma.rn.f64 	%fd14103, %fd6144, 0dB97B839A252049C0, %fd6146;
	setp.ltu.f64 	%p560, %fd744, 0d41E0000000000000;
	@%p560 bra 	$L__BB4_608;
	{ // callseq 453, 0
	.param .b64 param0;
	st.param.f64 	[param0], %fd743;
	.param .align 16 .b8 retval0[16];
	call.uni (retval0), 
	__internal_trig_reduction_slowpathd, 
	(
	param0
	);
	ld.param.f64 	%fd14103, [retval0];
	ld.param.b32 	%r4154, [retval0+8];
	} // callseq 453
$L__BB4_608:
	shl.b32 	%r2418, %r4154, 6;
	cvt.u64.u32 	%rd557, %r2418;
	and.b64  	%rd558, %rd557, 64;
	add.s64 	%rd560, %rd515, %rd558;
	mul.rn.f64 	%fd6149, %fd14103, %fd14103;
	and.b32  	%r2419, %r4154, 1;
	setp.eq.b32 	%p562, %r2419, 1;
	selp.f64 	%fd6150, 0dBDA8FF8320FD8164, 0d3DE5DB65F9785EBA, %p562;
	ld.global.nc.v2.f64 	{%fd6151, %fd6152}, [%rd560];
	fma.rn.f64 	%fd6153, %fd6150, %fd6149, %fd6151;
	fma.rn.f64 	%fd6154, %fd6153, %fd6149, %fd6152;
	ld.global.nc.v2.f64 	{%fd6155, %fd6156}, [%rd560+16];
	fma.rn.f64 	%fd6157, %fd6154, %fd6149, %fd6155;
	fma.rn.f64 	%fd6158, %fd6157, %fd6149, %fd6156;
	ld.global.nc.v2.f64 	{%fd6159, %fd6160}, [%rd560+32];
	fma.rn.f64 	%fd6161, %fd6158, %fd6149, %fd6159;
	fma.rn.f64 	%fd6162, %fd6161, %fd6149, %fd6160;
	fma.rn.f64 	%fd6163, %fd6162, %fd14103, %fd14103;
	fma.rn.f64 	%fd6164, %fd6162, %fd6149, 0d3FF0000000000000;
	selp.f64 	%fd6165, %fd6164, %fd6163, %p562;
	and.b32  	%r2420, %r4154, 2;
	setp.eq.s32 	%p563, %r2420, 0;
	mov.f64 	%fd6166, 0d0000000000000000;
	sub.f64 	%fd6167, %fd6166, %fd6165;
	selp.f64 	%fd840, %fd6165, %fd6167, %p563;
	@%p553 bra 	$L__BB4_610;
	mov.f64 	%fd6173, 0d0000000000000000;
	mul.rn.f64 	%fd14105, %fd735, %fd6173;
	mov.b32 	%r4156, 1;
	bra.uni 	$L__BB4_613;
$L__BB4_610:
	mul.f64 	%fd6168, %fd735, 0d3FE45F306DC9C883;
	cvt.rni.s32.f64 	%r4155, %fd6168;
	cvt.rn.f64.s32 	%fd6169, %r4155;
	fma.rn.f64 	%fd6170, %fd6169, 0dBFF921FB54442D18, %fd735;
	fma.rn.f64 	%fd6171, %fd6169, 0dBC91A62633145C00, %fd6170;
	fma.rn.f64 	%fd14105, %fd6169, 0dB97B839A252049C0, %fd6171;
	setp.ltu.f64 	%p564, %fd736, 0d41E0000000000000;
	@%p564 bra 	$L__BB4_612;
	{ // callseq 454, 0
	.param .b64 param0;
	st.param.f64 	[param0], %fd735;
	.param .align 16 .b8 retval0[16];
	call.uni (retval0), 
	__internal_trig_reduction_slowpathd, 
	(
	param0
	);
	ld.param.f64 	%fd14105, [retval0];
	ld.param.b32 	%r4155, [retval0+8];
	} // callseq 454
$L__BB4_612:
	add.s32 	%r4156, %r4155, 1;
$L__BB4_613:
	shl.b32 	%r2423, %r4156, 6;
	cvt.u64.u32 	%rd561, %r2423;
	and.b64  	%rd562, %rd561, 64;
	add.s64 	%rd564, %rd515, %rd562;
	mul.rn.f64 	%fd6174, %fd14105, %fd14105;
	and.b32  	%r2424, %r4156, 1;
	setp.eq.b32 	%p566, %r2424, 1;
	selp.f64 	%fd6175, 0dBDA8FF8320FD8164, 0d3DE5DB65F9785EBA, %p566;
	ld.global.nc.v2.f64 	{%fd6176, %fd6177}, [%rd564];
	fma.rn.f64 	%fd6178, %fd6175, %fd6174, %fd6176;
	fma.rn.f64 	%fd6179, %fd6178, %fd6174, %fd6177;
	ld.global.nc.v2.f64 	{%fd6180, %fd6181}, [%rd564+16];
	fma.rn.f64 	%fd6182, %fd6179, %fd6174, %fd6180;
	fma.rn.f64 	%fd6183, %fd6182, %fd6174, %fd6181;
	ld.global.nc.v2.f64 	{%fd6184, %fd6185}, [%rd564+32];
	fma.rn.f64 	%fd6186, %fd6183, %fd6174, %fd6184;
	fma.rn.f64 	%fd6187, %fd6186, %fd6174, %fd6185;
	fma.rn.f64 	%fd6188, %fd6187, %fd14105, %fd14105;
	fma.rn.f64 	%fd6189, %fd6187, %fd6174, 0d3FF0000000000000;
	selp.f64 	%fd6190, %fd6189, %fd6188, %p566;
	and.b32  	%r2425, %r4156, 2;
	setp.eq.s32 	%p567, %r2425, 0;
	mov.f64 	%fd6191, 0d0000000000000000;
	sub.f64 	%fd6192, %fd6191, %fd6190;
	selp.f64 	%fd6193, %fd6190, %fd6192, %p567;
	fma.rn.f64 	%fd6194, %fd840, %fd6193, %fd835;
	mul.f64 	%fd6195, %fd825, %fd6194;
	fma.rn.f64 	%fd846, %fd673, %fd6195, %fd814;
	@%p545 bra 	$L__BB4_615;
	mov.f64 	%fd6201, 0d0000000000000000;
	mul.rn.f64 	%fd14107, %fd718, %fd6201;
	mov.b32 	%r4158, 1;
	bra.uni 	$L__BB4_618;
$L__BB4_615:
	mul.f64 	%fd6196, %fd718, 0d3FE45F306DC9C883;
	cvt.rni.s32.f64 	%r4157, %fd6196;
	cvt.rn.f64.s32 	%fd6197, %r4157;
	fma.rn.f64 	%fd6198, %fd6197, 0dBFF921FB54442D18, %fd718;
	fma.rn.f64 	%fd6199, %fd6197, 0dBC91A62633145C00, %fd6198;
	fma.rn.f64 	%fd14107, %fd6197, 0dB97B839A252049C0, %fd6199;
	setp.ltu.f64 	%p568, %fd719, 0d41E0000000000000;
	@%p568 bra 	$L__BB4_617;
	{ // callseq 455, 0
	.param .b64 param0;
	st.param.f64 	[param0], %fd718;
	.param .align 16 .b8 retval0[16];
	call.uni (retval0), 
	__internal_trig_reduction_slowpathd, 
	(
	param0
	);
	ld.param.f64 	%fd14107, [retval0];
	ld.param.b32 	%r4157, [retval0+8];
	} // callseq 455
$L__BB4_617:
	add.s32 	%r4158, %r4157, 1;
$L__BB4_618:
	setp.neu.f64 	%p569, %fd728, 0d7FF0000000000000;
	shl.b32 	%r2428, %r4158, 6;
	cvt.u64.u32 	%rd565, %r2428;
	and.b64  	%rd566, %rd565, 64;
	add.s64 	%rd568, %rd515, %rd566;
	mul.rn.f64 	%fd6202, %fd14107, %fd14107;
	and.b32  	%r2429, %r4158, 1;
	setp.eq.b32 	%p570, %r2429, 1;
	selp.f64 	%fd6203, 0dBDA8FF8320FD8164, 0d3DE5DB65F9785EBA, %p570;
	ld.global.nc.v2.f64 	{%fd6204, %fd6205}, [%rd568];
	fma.rn.f64 	%fd6206, %fd6203, %fd6202, %fd6204;
	fma.rn.f64 	%fd6207, %fd6206, %fd6202, %fd6205;
	ld.global.nc.v2.f64 	{%fd6208, %fd6209}, [%rd568+16];
	fma.rn.f64 	%fd6210, %fd6207, %fd6202, %fd6208;
	fma.rn.f64 	%fd6211, %fd6210, %fd6202, %fd6209;
	ld.global.nc.v2.f64 	{%fd6212, %fd6213}, [%rd568+32];
	fma.rn.f64 	%fd6214, %fd6211, %fd6202, %fd6212;
	fma.rn.f64 	%fd6215, %fd6214, %fd6202, %fd6213;
	fma.rn.f64 	%fd6216, %fd6215, %fd14107, %fd14107;
	fma.rn.f64 	%fd6217, %fd6215, %fd6202, 0d3FF0000000000000;
	selp.f64 	%fd6218, %fd6217, %fd6216, %p570;
	and.b32  	%r2430, %r4158, 2;
	setp.eq.s32 	%p571, %r2430, 0;
	mov.f64 	%fd6219, 0d0000000000000000;
	sub.f64 	%fd6220, %fd6219, %fd6218;
	selp.f64 	%fd852, %fd6218, %fd6220, %p571;
	@%p569 bra 	$L__BB4_620;
	mov.f64 	%fd6226, 0d0000000000000000;
	mul.rn.f64 	%fd14108, %fd727, %fd6226;
	mov.b32 	%r4159, 0;
	bra.uni 	$L__BB4_622;
$L__BB4_620:
	mul.f64 	%fd6221, %fd727, 0d3FE45F306DC9C883;
	cvt.rni.s32.f64 	%r4159, %fd6221;
	cvt.rn.f64.s32 	%fd6222, %r4159;
	fma.rn.f64 	%fd6223, %fd6222, 0dBFF921FB54442D18, %fd727;
	fma.rn.f64 	%fd6224, %fd6222, 0dBC91A62633145C00, %fd6223;
	fma.rn.f64 	%fd14108, %fd6222, 0dB97B839A252049C0, %fd6224;
	setp.ltu.f64 	%p572, %fd728, 0d41E0000000000000;
	@%p572 bra 	$L__BB4_622;
	{ // callseq 456, 0
	.param .b64 param0;
	st.param.f64 	[param0], %fd727;
	.param .align 16 .b8 retval0[16];
	call.uni (retval0), 
	__internal_trig_reduction_slowpathd, 
	(
	param0
	);
	ld.param.f64 	%fd14108, [retval0];
	ld.param.b32 	%r4159, [retval0+8];
	} // callseq 456
$L__BB4_622:
	setp.neu.f64 	%p573, %fd736, 0d7FF0000000000000;
	shl.b32 	%r2433, %r4159, 6;
	cvt.u64.u32 	%rd569, %r2433;
	and.b64  	%rd570, %rd569, 64;
	add.s64 	%rd572, %rd515, %rd570;
	mul.rn.f64 	%fd6227, %fd14108, %fd14108;
	and.b32  	%r2434, %r4159, 1;
	setp.eq.b32 	%p574, %r2434, 1;
	selp.f64 	%fd6228, 0dBDA8FF8320FD8164, 0d3DE5DB65F9785EBA, %p574;
	ld.global.nc.v2.f64 	{%fd6229, %fd6230}, [%rd572];
	fma.rn.f64 	%fd6231, %fd6228, %fd6227, %fd6229;
	fma.rn.f64 	%fd6232, %fd6231, %fd6227, %fd6230;
	ld.global.nc.v2.f64 	{%fd6233, %fd6234}, [%rd572+16];
	fma.rn.f64 	%fd6235, %fd6232, %fd6227, %fd6233;
	fma.rn.f64 	%fd6236, %fd6235, %fd6227, %fd6234;
	ld.global.nc.v2.f64 	{%fd6237, %fd6238}, [%rd572+32];
	fma.rn.f64 	%fd6239, %fd6236, %fd6227, %fd6237;
	fma.rn.f64 	%fd6240, %fd6239, %fd6227, %fd6238;
	fma.rn.f64 	%fd6241, %fd6240, %fd14108, %fd14108;
	fma.rn.f64 	%fd6242, %fd6240, %fd6227, 0d3FF0000000000000;
	selp.f64 	%fd6243, %fd6242, %fd6241, %p574;
	and.b32  	%r2435, %r4159, 2;
	setp.eq.s32 	%p575, %r2435, 0;
	mov.f64 	%fd6244, 0d0000000000000000;
	sub.f64 	%fd6245, %fd6244, %fd6243;
	selp.f64 	%fd857, %fd6243, %fd6245, %p575;
	@%p573 bra 	$L__BB4_624;
	mov.f64 	%fd6251, 0d0000000000000000;
	mul.rn.f64 	%fd14110, %fd735, %fd6251;
	mov.b32 	%r4161, 1;
	bra.uni 	$L__BB4_627;
$L__BB4_624:
	mul.f64 	%fd6246, %fd735, 0d3FE45F306DC9C883;
	cvt.rni.s32.f64 	%r4160, %fd6246;
	cvt.rn.f64.s32 	%fd6247, %r4160;
	fma.rn.f64 	%fd6248, %fd6247, 0dBFF921FB54442D18, %fd735;
	fma.rn.f64 	%fd6249, %fd6247, 0dBC91A62633145C00, %fd6248;
	fma.rn.f64 	%fd14110, %fd6247, 0dB97B839A252049C0, %fd6249;
	setp.ltu.f64 	%p576, %fd736, 0d41E0000000000000;
	@%p576 bra 	$L__BB4_626;
	{ // callseq 457, 0
	.param .b64 param0;
	st.param.f64 	[param0], %fd735;
	.param .align 16 .b8 retval0[16];
	call.uni (retval0), 
	__internal_trig_reduction_slowpathd, 
	(
	param0
	);
	ld.param.f64 	%fd14110, [retval0];
	ld.param.b32 	%r4160, [retval0+8];
	} // callseq 457
$L__BB4_626:
	add.s32 	%r4161, %r4160, 1;
$L__BB4_627:
	setp.neu.f64 	%p577, %fd744, 0d7FF0000000000000;
	shl.b32 	%r2438, %r4161, 6;
	cvt.u64.u32 	%rd573, %r2438;
	and.b64  	%rd574, %rd573, 64;
	add.s64 	%rd576, %rd515, %rd574;
	mul.rn.f64 	%fd6252, %fd14110, %fd14110;
	and.b32  	%r2439, %r4161, 1;
	setp.eq.b32 	%p578, %r2439, 1;
	selp.f64 	%fd6253, 0dBDA8FF8320FD8164, 0d3DE5DB65F9785EBA, %p578;
	ld.global.nc.v2.f64 	{%fd6254, %fd6255}, [%rd576];
	fma.rn.f64 	%fd6256, %fd6253, %fd6252, %fd6254;
	fma.rn.f64 	%fd6257, %fd6256, %fd6252, %fd6255;
	ld.global.nc.v2.f64 	{%fd6258, %fd6259}, [%rd576+16];
	fma.rn.f64 	%fd6260, %fd6257, %fd6252, %fd6258;
	fma.rn.f64 	%fd6261, %fd6260, %fd6252, %fd6259;
	ld.global.nc.v2.f64 	{%fd6262, %fd6263}, [%rd576+32];
	fma.rn.f64 	%fd6264, %fd6261, %fd6252, %fd6262;
	fma.rn.f64 	%fd6265, %fd6264, %fd6252, %fd6263;
	fma.rn.f64 	%fd6266, %fd6265, %fd14110, %fd14110;
	fma.rn.f64 	%fd6267, %fd6265, %fd6252, 0d3FF0000000000000;
	selp.f64 	%fd6268, %fd6267, %fd6266, %p578;
	and.b32  	%r2440, %r4161, 2;
	setp.eq.s32 	%p579, %r2440, 0;
	mov.f64 	%fd6269, 0d0000000000000000;
	sub.f64 	%fd6270, %fd6269, %fd6268;
	selp.f64 	%fd6271, %fd6268, %fd6270, %p579;
	mul.f64 	%fd863, %fd857, %fd6271;
	@%p577 bra 	$L__BB4_629;
	mov.f64 	%fd6277, 0d0000000000000000;
	mul.rn.f64 	%fd14111, %fd743, %fd6277;
	mov.b32 	%r4162, 0;
	bra.uni 	$L__BB4_631;
$L__BB4_629:
	mul.f64 	%fd6272, %fd743, 0d3FE45F306DC9C883;
	cvt.rni.s32.f64 	%r4162, %fd6272;
	cvt.rn.f64.s32 	%fd6273, %r4162;
	fma.rn.f64 	%fd6274, %fd6273, 0dBFF921FB54442D18, %fd743;
	fma.rn.f64 	%fd6275, %fd6273, 0dBC91A62633145C00, %fd6274;
	fma.rn.f64 	%fd14111, %fd6273, 0dB97B839A252049C0, %fd6275;
	setp.ltu.f64 	%p580, %fd744, 0d41E0000000000000;
	@%p580 bra 	$L__BB4_631;
	{ // callseq 458, 0
	.param .b64 param0;
	st.param.f64 	[param0], %fd743;
	.param .align 16 .b8 retval0[16];
	call.uni (retval0), 
	__internal_trig_reduction_slowpathd, 
	(
	param0
	);
	ld.param.f64 	%fd14111, [retval0];
	ld.param.b32 	%r4162, [retval0+8];
	} // callseq 458
$L__BB4_631:
	setp.neu.f64 	%p581, %fd736, 0d7FF0000000000000;
	shl.b32 	%r2443, %r4162, 6;
	cvt.u64.u32 	%rd577, %r2443;
	and.b64  	%rd578, %rd577, 64;
	add.s64 	%rd580, %rd515, %rd578;
	mul.rn.f64 	%fd6278, %fd14111, %fd14111;
	and.b32  	%r2444, %r4162, 1;
	setp.eq.b32 	%p582, %r2444, 1;
	selp.f64 	%fd6279, 0dBDA8FF8320FD8164, 0d3DE5DB65F9785EBA, %p582;
	ld.global.nc.v2.f64 	{%fd6280, %fd6281}, [%rd580];
	fma.rn.f64 	%fd6282, %fd6279, %fd6278, %fd6280;
	fma.rn.f64 	%fd6283, %fd6282, %fd6278, %fd6281;
	ld.global.nc.v2.f64 	{%fd6284, %fd6285}, [%rd580+16];
	fma.rn.f64 	%fd6286, %fd6283, %fd6278, %fd6284;
	fma.rn.f64 	%fd6287, %fd6286, %fd6278, %fd6285;
	ld.global.nc.v2.f64 	{%fd6288, %fd6289}, [%rd580+32];
	fma.rn.f64 	%fd6290, %fd6287, %fd6278, %fd6288;
	fma.rn.f64 	%fd6291, %fd6290, %fd6278, %fd6289;
	fma.rn.f64 	%fd6292, %fd6291, %fd14111, %fd14111;
	fma.rn.f64 	%fd6293, %fd6291, %fd6278, 0d3FF0000000000000;
	selp.f64 	%fd6294, %fd6293, %fd6292, %p582;
	and.b32  	%r2445, %r4162, 2;
	setp.eq.s32 	%p583, %r2445, 0;
	mov.f64 	%fd6295, 0d0000000000000000;
	sub.f64 	%fd6296, %fd6295, %fd6294;
	selp.f64 	%fd868, %fd6294, %fd6296, %p583;
	@%p581 bra 	$L__BB4_633;
	mov.f64 	%fd6302, 0d0000000000000000;
	mul.rn.f64 	%fd14112, %fd735, %fd6302;
	mov.b32 	%r4163, 0;
	bra.uni 	$L__BB4_635;
$L__BB4_633:
	mul.f64 	%fd6297, %fd735, 0d3FE45F306DC9C883;
	cvt.rni.s32.f64 	%r4163, %fd6297;
	cvt.rn.f64.s32 	%fd6298, %r4163;
	fma.rn.f64 	%fd6299, %fd6298, 0dBFF921FB54442D18, %fd735;
	fma.rn.f64 	%fd6300, %fd6298, 0dBC91A62633145C00, %fd6299;
	fma.rn.f64 	%fd14112, %fd6298, 0dB97B839A252049C0, %fd6300;
	setp.ltu.f64 	%p584, %fd736, 0d41E0000000000000;
	@%p584 bra 	$L__BB4_635;
	{ // callseq 459, 0
	.param .b64 param0;
	st.param.f64 	[param0], %fd735;
	.param .align 16 .b8 retval0[16];
	call.uni (retval0), 
	__internal_trig_reduction_slowpathd, 
	(
	param0
	);
	ld.param.f64 	%fd14112, [retval0];
	ld.param.b32 	%r4163, [retval0+8];
	} // callseq 459
$L__BB4_635:
	shl.b32 	%r2448, %r4163, 6;
	cvt.u64.u32 	%rd581, %r2448;
	and.b64  	%rd582, %rd581, 64;
	add.s64 	%rd584, %rd515, %rd582;
	mul.rn.f64 	%fd6303, %fd14112, %fd14112;
	and.b32  	%r2449, %r4163, 1;
	setp.eq.b32 	%p585, %r2449, 1;
	selp.f64 	%fd6304, 0dBDA8FF8320FD8164, 0d3DE5DB65F9785EBA, %p585;
	ld.global.nc.v2.f64 	{%fd6305, %fd6306}, [%rd584];
	fma.rn.f64 	%fd6307, %fd6304, %fd6303, %fd6305;
	fma.rn.f64 	%fd6308, %fd6307, %fd6303, %fd6306;
	ld.global.nc.v2.f64 	{%fd6309, %fd6310}, [%rd584+16];
	fma.rn.f64 	%fd6311, %fd6308, %fd6303, %fd6309;
	fma.rn.f64 	%fd6312, %fd6311, %fd6303, %fd6310;
	ld.global.nc.v2.f64 	{%fd6313, %fd6314}, [%rd584+32];
	fma.rn.f64 	%fd6315, %fd6312, %fd6303, %fd6313;
	fma.rn.f64 	%fd6316, %fd6315, %fd6303, %fd6314;
	fma.rn.f64 	%fd6317, %fd6316, %fd14112, %fd14112;
	fma.rn.f64 	%fd6318, %fd6316, %fd6303, 0d3FF0000000000000;
	selp.f64 	%fd6319, %fd6318, %fd6317, %p585;
	and.b32  	%r2450, %r4163, 2;
	setp.eq.s32 	%p586, %r2450, 0;
	mov.f64 	%fd6320, 0d0000000000000000;
	sub.f64 	%fd6321, %fd6320, %fd6319;
	selp.f64 	%fd6322, %fd6319, %fd6321, %p586;
	mul.f64 	%fd6323, %fd868, %fd6322;
	sub.f64 	%fd6324, %fd863, %fd6323;
	mul.f64 	%fd6325, %fd852, %fd6324;
	mul.f64 	%fd6326, %fd673, %fd6325;
	sub.f64 	%fd6327, %fd846, %fd6326;
	mul.f64 	%fd6328, %fd788, %fd6327;
	div.rn.f64 	%fd6329, %fd6328, %fd9;
	add.f64 	%fd6330, %fd783, %fd6329;
	add.f64 	%fd6331, %fd671, %fd6330;
	st.shared.f64 	[%r7], %fd6331;
	bar.sync 	0;
	ld.shared.f64 	%fd873, [%r8];
	ld.shared.f64 	%fd6332, [%r4];
	mul.f64 	%fd6333, %fd13, %fd6332;
	fma.rn.f64 	%fd874, %fd6333, 0d3FE0000000000000, %fd13904;
	ld.shared.f64 	%fd6334, [%r6];
	mul.f64 	%fd6335, %fd13, %fd6334;
	fma.rn.f64 	%fd875, %fd6335, 0d3FE0000000000000, %fd13906;
	bar.sync 	0;
	ld.global.f64 	%fd6336, [%rd11];
	mul.f64 	%fd876, %fd6336, %fd5;
	bar.sync 	0;
	ld.global.f64 	%fd877, [%rd11];
	ld.global.f64 	%fd878, [%rd12];
	abs.f64 	%fd879, %fd878;
	setp.neu.f64 	%p587, %fd879, 0d7FF0000000000000;
	@%p587 bra 	$L__BB4_637;
	mov.f64 	%fd6342, 0d0000000000000000;
	mul.rn.f64 	%fd14113, %fd878, %fd6342;
	mov.b32 	%r4164, 0;
	bra.uni 	$L__BB4_639;
$L__BB4_637:
	mul.f64 	%fd6337, %fd878, 0d3FE45F306DC9C883;
	cvt.rni.s32.f64 	%r4164, %fd6337;
	cvt.rn.f64.s32 	%fd6338, %r4164;
	fma.rn.f64 	%fd6339, %fd6338, 0dBFF921FB54442D18, %fd878;
	fma.rn.f64 	%fd6340, %fd6338, 0dBC91A62633145C00, %fd6339;
	fma.rn.f64 	%fd14113, %fd6338, 0dB97B839A252049C0, %fd6340;
	setp.ltu.f64 	%p588, %fd879, 0d41E0000000000000;
	@%p588 bra 	$L__BB4_639;
	{ // callseq 460, 0
	.param .b64 param0;
	st.param.f64 	[param0], %fd878;
	.param .align 16 .b8 retval0[16];
	call.uni (retval0), 
	__internal_trig_reduction_slowpathd, 
	(
	param0
	);
	ld.param.f64 	%fd14113, [retval0];
	ld.param.b32 	%r4164, [retval0+8];
	} // callseq 460
$L__BB4_639:
	shl.b32 	%r2453, %r4164, 6;
	cvt.u64.u32 	%rd585, %r2453;
	and.b64  	%rd586, %rd585, 64;
	add.s64 	%rd588, %rd515, %rd586;
	mul.rn.f64 	%fd6343, %fd14113, %fd14113;
	and.b32  	%r2454, %r4164, 1;
	setp.eq.b32 	%p589, %r2454, 1;
	selp.f64 	%fd6344, 0dBDA8FF8320FD8164, 0d3DE5DB65F9785EBA, %p589;
	ld.global.nc.v2.f64 	{%fd6345, %fd6346}, [%rd588];
	fma.rn.f64 	%fd6347, %fd6344, %fd6343, %fd6345;
	fma.rn.f64 	%fd6348, %fd6347, %fd6343, %fd6346;
	ld.global.nc.v2.f64 	{%fd6349, %fd6350}, [%rd588+16];
	fma.rn.f64 	%fd6351, %fd6348, %fd6343, %fd6349;
	fma.rn.f64 	%fd6352, %fd6351, %fd6343, %fd6350;
	ld.global.nc.v2.f64 	{%fd6353, %fd6354}, [%rd588+32];
	fma.rn.f64 	%fd6355, %fd6352, %fd6343, %fd6353;
	fma.rn.f64 	%fd6356, %fd6355, %fd6343, %fd6354;
	fma.rn.f64 	%fd6357, %fd6356, %fd14113, %fd14113;
	fma.rn.f64 	%fd6358, %fd6356, %fd6343, 0d3FF0000000000000;
	selp.f64 	%fd6359, %fd6358, %fd6357, %p589;
	and.b32  	%r2455, %r4164, 2;
	setp.eq.s32 	%p590, %r2455, 0;
	mov.f64 	%fd6360, 0d0000000000000000;
	sub.f64 	%fd6361, %fd6360, %fd6359;
	selp.f64 	%fd884, %fd6359, %fd6361, %p590;
	ld.global.f64 	%fd885, [%rd12+40000];
	abs.f64 	%fd886, %fd885;
	setp.neu.f64 	%p591, %fd886, 0d7FF0000000000000;
	@%p591 bra 	$L__BB4_641;
	mov.f64 	%fd6367, 0d0000000000000000;
	mul.rn.f64 	%fd14115, %fd885, %fd6367;
	mov.b32 	%r4166, 1;
	bra.uni 	$L__BB4_644;
$L__BB4_641:
	mul.f64 	%fd6362, %fd885, 0d3FE45F306DC9C883;
	cvt.rni.s32.f64 	%r4165, %fd6362;
	cvt.rn.f64.s32 	%fd6363, %r4165;
	fma.rn.f64 	%fd6364, %fd6363, 0dBFF921FB54442D18, %fd885;
	fma.rn.f64 	%fd6365, %fd6363, 0dBC91A62633145C00, %fd6364;
	fma.rn.f64 	%fd14115, %fd6363, 0dB97B839A252049C0, %fd6365;
	setp.ltu.f64 	%p592, %fd886, 0d41E0000000000000;
	@%p592 bra 	$L__BB4_643;
	{ // callseq 461, 0
	.param .b64 param0;
	st.param.f64 	[param0], %fd885;
	.param .align 16 .b8 retval0[16];
	call.uni (retval0), 
	__internal_trig_reduction_slowpathd, 
	(
	param0
	);
	ld.param.f64 	%fd14115, [retval0];
	ld.param.b32 	%r4165, [retval0+8];
	} // callseq 461
$L__BB4_643:
	add.s32 	%r4166, %r4165, 1;
$L__BB4_644:
	setp.neu.f64 	%p593, %fd886, 0d7FF0000000000000;
	shl.b32 	%r2458, %r4166, 6;
	cvt.u64.u32 	%rd589, %r2458;
	and.b64  	%rd590, %rd589, 64;
	add.s64 	%rd592, %rd515, %rd590;
	mul.rn.f64 	%fd6368, %fd14115, %fd14115;
	and.b32  	%r2459, %r4166, 1;
	setp.eq.b32 	%p594, %r2459, 1;
	selp.f64 	%fd6369, 0dBDA8FF8320FD8164, 0d3DE5DB65F9785EBA, %p594;
	ld.global.nc.v2.f64 	{%fd6370, %fd6371}, [%rd592];
	fma.rn.f64 	%fd6372, %fd6369, %fd6368, %fd6370;
	fma.rn.f64 	%fd6373, %fd6372, %fd6368, %fd6371;
	ld.global.nc.v2.f64 	{%fd6374, %fd6375}, [%rd592+16];
	fma.rn.f64 	%fd6376, %fd6373, %fd6368, %fd6374;
	fma.rn.f64 	%fd6377, %fd6376, %fd6368, %fd6375;
	ld.global.nc.v2.f64 	{%fd6378, %fd6379}, [%rd592+32];
	fma.rn.f64 	%fd6380, %fd6377, %fd6368, %fd6378;
	fma.rn.f64 	%fd6381, %fd6380, %fd6368, %fd6379;
	fma.rn.f64 	%fd6382, %fd6381, %fd14115, %fd14115;
	fma.rn.f64 	%fd6383, %fd6381, %fd6368, 0d3FF0000000000000;
	selp.f64 	%fd6384, %fd6383, %fd6382, %p594;
	and.b32  	%r2460, %r4166, 2;
	setp.eq.s32 	%p595, %r2460, 0;
	mov.f64 	%fd6385, 0d0000000000000000;
	sub.f64 	%fd6386, %fd6385, %fd6384;
	selp.f64 	%fd6387, %fd6384, %fd6386, %p595;
	mul.f64 	%fd892, %fd884, %fd6387;
	@%p593 bra 	$L__BB4_646;
	mov.f64 	%fd6393, 0d0000000000000000;
	mul.rn.f64 	%fd14116, %fd885, %fd6393;
	mov.b32 	%r4167, 0;
	bra.uni 	$L__BB4_648;
$L__BB4_646:
	mul.f64 	%fd6388, %fd885, 0d3FE45F306DC9C883;
	cvt.rni.s32.f64 	%r4167, %fd6388;
	cvt.rn.f64.s32 	%fd6389, %r4167;
	fma.rn.f64 	%fd6390, %fd6389, 0dBFF921FB54442D18, %fd885;
	fma.rn.f64 	%fd6391, %fd6389, 0dBC91A62633145C00, %fd6390;
	fma.rn.f64 	%fd14116, %fd6389, 0dB97B839A252049C0, %fd6391;
	setp.ltu.f64 	%p596, %fd886, 0d41E0000000000000;
	@%p596 bra 	$L__BB4_648;
	{ // callseq 462, 0
	.param .b64 param0;
	st.param.f64 	[param0], %fd885;
	.param .align 16 .b8 retval0[16];
	call.uni (retval0), 
	__internal_trig_reduction_slowpathd, 
	(
	param0
	);
	ld.param.f64 	%fd14116, [retval0];
	ld.param.b32 	%r4167, [retval0+8];
	} // callseq 462
$L__BB4_648:
	setp.neu.f64 	%p597, %fd879, 0d7FF0000000000000;
	shl.b32 	%r2463, %r4167, 6;
	cvt.u64.u32 	%rd593, %r2463;
	and.b64  	%rd594, %rd593, 64;
	add.s64 	%rd596, %rd515, %rd594;
	mul.rn.f64 	%fd6394, %fd14116, %fd14116;
	and.b32  	%r2464, %r4167, 1;
	setp.eq.b32 	%p598, %r2464, 1;
	selp.f64 	%fd6395, 0dBDA8FF8320FD8164, 0d3DE5DB65F9785EBA, %p598;
	ld.global.nc.v2.f64 	{%fd6396, %fd6397}, [%rd596];
	fma.rn.f64 	%fd6398, %fd6395, %fd6394, %fd6396;
	fma.rn.f64 	%fd6399, %fd6398, %fd6394, %fd6397;
	ld.global.nc.v2.f64 	{%fd6400, %fd6401}, [%rd596+16];
	fma.rn.f64 	%fd6402, %fd6399, %fd6394, %fd6400;
	fma.rn.f64 	%fd6403, %fd6402, %fd6394, %fd6401;
	ld.global.nc.v2.f64 	{%fd6404, %fd6405}, [%rd596+32];
	fma.rn.f64 	%fd6406, %fd6403, %fd6394, %fd6404;
	fma.rn.f64 	%fd6407, %fd6406, %fd6394, %fd6405;
	fma.rn.f64 	%fd6408, %fd6407, %fd14116, %fd14116;
	fma.rn.f64 	%fd6409, %fd6407, %fd6394, 0d3FF0000000000000;
	selp.f64 	%fd6410, %fd6409, %fd6408, %p598;
	and.b32  	%r2465, %r4167, 2;
	setp.eq.s32 	%p599, %r2465, 0;
	mov.f64 	%fd6411, 0d0000000000000000;
	sub.f64 	%fd6412, %fd6411, %fd6410;
	selp.f64 	%fd6413, %fd6410, %fd6412, %p599;
	mul.f64 	%fd6414, %fd884, %fd6413;
	mul.f64 	%fd6415, %fd669, %fd6414;
	fma.rn.f64 	%fd897, %fd668, %fd892, %fd6415;
	@%p597 bra 	$L__BB4_650;
	mov.f64 	%fd6421, 0d0000000000000000;
	mul.rn.f64 	%fd14118, %fd878, %fd6421;
	mov.b32 	%r4169, 1;
	bra.uni 	$L__BB4_653;
$L__BB4_650:
	mul.f64 	%fd6416, %fd878, 0d3FE45F306DC9C883;
	cvt.rni.s32.f64 	%r4168, %fd6416;
	cvt.rn.f64.s32 	%fd6417, %r4168;
	fma.rn.f64 	%fd6418, %fd6417, 0dBFF921FB54442D18, %fd878;
	fma.rn.f64 	%fd6419, %fd6417, 0dBC91A62633145C00, %fd6418;
	fma.rn.f64 	%fd14118, %fd6417, 0dB97B839A252049C0, %fd6419;
	setp.ltu.f64 	%p600, %fd879, 0d41E0000000000000;
	@%p600 bra 	$L__BB4_652;
	{ // callseq 463, 0
	.param .b64 param0;
	st.param.f64 	[param0], %fd878;
	.param .align 16 .b8 retval0[16];
	call.uni (retval0), 
	__internal_trig_reduction_slowpathd, 
	(
	param0
	);
	ld.param.f64 	%fd14118, [retval0];
	ld.param.b32 	%r4168, [retval0+8];
	} // callseq 463
$L__BB4_652:
	add.s32 	%r4169, %r4168, 1;
$L__BB4_653:
	shl.b32 	%r2468, %r4169, 6;
	cvt.u64.u32 	%rd597, %r2468;
	and.b64  	%rd598, %rd597, 64;
	add.s64 	%rd600, %rd515, %rd598;
	mul.rn.f64 	%fd6422, %fd14118, %fd14118;
	and.b32  	%r2469, %r4169, 1;
	setp.eq.b32 	%p601, %r2469, 1;
	selp.f64 	%fd6423, 0dBDA8FF8320FD8164, 0d3DE5DB65F9785EBA, %p601;
	ld.global.nc.v2.f64 	{%fd6424, %fd6425}, [%rd600];
	fma.rn.f64 	%fd6426, %fd6423, %fd6422, %fd6424;
	fma.rn.f64 	%fd6427, %fd6426, %fd6422, %fd6425;
	ld.global.nc.v2.f64 	{%fd6428, %fd6429}, [%rd600+16];
	fma.rn.f64 	%fd6430, %fd6427, %fd6422, %fd6428;
	fma.rn.f64 	%fd6431, %fd6430, %fd6422, %fd6429;
	ld.global.nc.v2.f64 	{%fd6432, %fd6433}, [%rd600+32];
	fma.rn.f64 	%fd6434, %fd6431, %fd6422, %fd6432;
	fma.rn.f64 	%fd6435, %fd6434, %fd6422, %fd6433;
	fma.rn.f64 	%fd6436, %fd6435, %fd14118, %fd14118;
	fma.rn.f64 	%fd6437, %fd6435, %fd6422, 0d3FF0000000000000;
	selp.f64 	%fd6438, %fd6437, %fd6436, %p601;
	and.b32  	%r2470, %r4169, 2;
	setp.eq.s32 	%p602, %r2470, 0;
	mov.f64 	%fd6439, 0d0000000000000000;
	sub.f64 	%fd6440, %fd6439, %fd6438;
	selp.f64 	%fd6441, %fd6438, %fd6440, %p602;
	fma.rn.f64 	%fd6442, %fd670, %fd6441, %fd897;
	mul.f64 	%fd903, %fd877, %fd6442;
	bar.sync 	0;
	mul.f64 	%fd6443, %fd876, %fd6;
	div.rn.f64 	%fd6444, %fd6443, %fd7;
	sqrt.rn.f64 	%fd6445, %fd6444;
	bar.sync 	0;
	mul.f64 	%fd904, %fd8, %fd6445;
	abs.f64 	%fd905, %fd903;
	setp.neu.f64 	%p603, %fd905, 0d7FF0000000000000;
	@%p603 bra 	$L__BB4_655;
	mov.f64 	%fd6451, 0d0000000000000000;
	mul.rn.f64 	%fd14120, %fd903, %fd6451;
	mov.b32 	%r4171, 1;
	bra.uni 	$L__BB4_658;
$L__BB4_655:
	mul.f64 	%fd6446, %fd903, 0d3FE45F306DC9C883;
	cvt.rni.s32.f64 	%r4170, %fd6446;
	cvt.rn.f64.s32 	%fd6447, %r4170;
	fma.rn.f64 	%fd6448, %fd6447, 0dBFF921FB54442D18, %fd903;
	fma.rn.f64 	%fd6449, %fd6447, 0dBC91A62633145C00, %fd6448;
	fma.rn.f64 	%fd14120, %fd6447, 0dB97B839A252049C0, %fd6449;
	setp.ltu.f64 	%p604, %fd905, 0d41E0000000000000;
	@%p604 bra 	$L__BB4_657;
	{ // callseq 464, 0
	.param .b64 param0;
	st.param.f64 	[param0], %fd903;
	.param .align 16 .b8 retval0[16];
	call.uni (retval0), 
	__internal_trig_reduction_slowpathd, 
	(
	param0
	);
	ld.param.f64 	%fd14120, [retval0];
	ld.param.b32 	%r4170, [retval0+8];
	} // callseq 464
$L__BB4_657:
	add.s32 	%r4171, %r4170, 1;
$L__BB4_658:
	shl.b32 	%r2473, %r4171, 6;
	cvt.u64.u32 	%rd601, %r2473;
	and.b64  	%rd602, %rd601, 64;
	add.s64 	%rd604, %rd515, %rd602;
	mul.rn.f64 	%fd6452, %fd14120, %fd14120;
	and.b32  	%r2474, %r4171, 1;
	setp.eq.b32 	%p605, %r2474, 1;
	selp.f64 	%fd6453, 0dBDA8FF8320FD8164, 0d3DE5DB65F9785EBA, %p605;
	ld.global.nc.v2.f64 	{%fd6454, %fd6455}, [%rd604];
	fma.rn.f64 	%fd6456, %fd6453, %fd6452, %fd6454;
	fma.rn.f64 	%fd6457, %fd6456, %fd6452, %fd6455;
	ld.global.nc.v2.f64 	{%fd6458, %fd6459}, [%rd604+16];
	fma.rn.f64 	%fd6460, %fd6457, %fd6452, %fd6458;
	fma.rn.f64 	%fd6461, %fd6460, %fd6452, %fd6459;
	ld.global.nc.v2.f64 	{%fd6462, %fd6463}, [%rd604+32];
	fma.rn.f64 	%fd6464, %fd6461, %fd6452, %fd6462;
	fma.rn.f64 	%fd6465, %fd6464, %fd6452, %fd6463;
	fma.rn.f64 	%fd6466, %fd6465, %fd14120, %fd14120;
	fma.rn.f64 	%fd6467, %fd6465, %fd6452, 0d3FF0000000000000;
	selp.f64 	%fd6468, %fd6467, %fd6466, %p605;
	and.b32  	%r2475, %r4171, 2;
	setp.eq.s32 	%p606, %r2475, 0;
	mov.f64 	%fd6469, 0d0000000000000000;
	sub.f64 	%fd6470, %fd6469, %fd6468;
	selp.f64 	%fd911, %fd6468, %fd6470, %p606;
	ld.global.f64 	%fd912, [%rd12];
	abs.f64 	%fd913, %fd912;
	setp.neu.f64 	%p607, %fd913, 0d7FF0000000000000;
	@%p607 bra 	$L__BB4_660;
	mov.f64 	%fd6476, 0d0000000000000000;
	mul.rn.f64 	%fd14122, %fd912, %fd6476;
	mov.b32 	%r4173, 1;
	bra.uni 	$L__BB4_663;
$L__BB4_660:
	mul.f64 	%fd6471, %fd912, 0d3FE45F306DC9C883;
	cvt.rni.s32.f64 	%r4172, %fd6471;
	cvt.rn.f64.s32 	%fd6472, %r4172;
	fma.rn.f64 	%fd6473, %fd6472, 0dBFF921FB54442D18, %fd912;
	fma.rn.f64 	%fd6474, %fd6472, 0dBC91A62633145C00, %fd6473;
	fma.rn.f64 	%fd14122, %fd6472, 0dB97B839A252049C0, %fd6474;
	setp.ltu.f64 	%p608, %fd913, 0d41E0000000000000;
	@%p608 bra 	$L__BB4_662;
	{ // callseq 465, 0
	.param .b64 param0;
	st.param.f64 	[param0], %fd912;
	.param .align 16 .b8 retval0[16];
	call.uni (retval0), 
	__internal_trig_reduction_slowpathd, 
	(
	param0
	);
	ld.param.f64 	%fd14122, [retval0];
	ld.param.b32 	%r4172, [retval0+8];
	} // callseq 465
$L__BB4_662:
	add.s32 	%r4173, %r4172, 1;
$L__BB4_663:
	shl.b32 	%r2478, %r4173, 6;
	cvt.u64.u32 	%rd605, %r2478;
	and.b64  	%rd606, %rd605, 64;
	add.s64 	%rd608, %rd515, %rd606;
	mul.rn.f64 	%fd6477, %fd14122, %fd14122;
	and.b32  	%r2479, %r4173, 1;
	setp.eq.b32 	%p609, %r2479, 1;
	selp.f64 	%fd6478, 0dBDA8FF8320FD8164, 0d3DE5DB65F9785EBA, %p609;
	ld.global.nc.v2.f64 	{%fd6479, %fd6480}, [%rd608];
	fma.rn.f64 	%fd6481, %fd6478, %fd6477, %fd6479;
	fma.rn.f64 	%fd6482, %fd6481, %fd6477, %fd6480;
	ld.global.nc.v2.f64 	{%fd6483, %fd6484}, [%rd608+16];
	fma.rn.f64 	%fd6485, %fd6482, %fd6477, %fd6483;
	fma.rn.f64 	%fd6486, %fd6485, %fd6477, %fd6484;
	ld.global.nc.v2.f64 	{%fd6487, %fd6488}, [%rd608+32];
	fma.rn.f64 	%fd6489, %fd6486, %fd6477, %fd6487;
	fma.rn.f64 	%fd6490, %fd6489, %fd6477, %fd6488;
	fma.rn.f64 	%fd6491, %fd6490, %fd14122, %fd14122;
	fma.rn.f64 	%fd6492, %fd6490, %fd6477, 0d3FF0000000000000;
	selp.f64 	%fd6493, %fd6492, %fd6491, %p609;
	and.b32  	%r2480, %r4173, 2;
	setp.eq.s32 	%p610, %r2480, 0;
	mov.f64 	%fd6494, 0d0000000000000000;
	sub.f64 	%fd6495, %fd6494, %fd6493;
	selp.f64 	%fd919, %fd6493, %fd6495, %p610;
	ld.global.f64 	%fd920, [%rd12+40000];
	abs.f64 	%fd921, %fd920;
	setp.neu.f64 	%p611, %fd921, 0d7FF0000000000000;
	@%p611 bra 	$L__BB4_665;
	mov.f64 	%fd6501, 0d0000000000000000;
	mul.rn.f64 	%fd14123, %fd920, %fd6501;
	mov.b32 	%r4174, 0;
	bra.uni 	$L__BB4_667;
$L__BB4_665:
	mul.f64 	%fd6496, %fd920, 0d3FE45F306DC9C883;
	cvt.rni.s32.f64 	%r4174, %fd6496;
	cvt.rn.f64.s32 	%fd6497, %r4174;
	fma.rn.f64 	%fd6498, %fd6497, 0dBFF921FB54442D18, %fd920;
	fma.rn.f64 	%fd6499, %fd6497, 0dBC91A62633145C00, %fd6498;
	fma.rn.f64 	%fd14123, %fd6497, 0dB97B839A252049C0, %fd6499;
	setp.ltu.f64 	%p612, %fd921, 0d41E0000000000000;
	@%p612 bra 	$L__BB4_667;
	{ // callseq 466, 0
	.param .b64 param0;
	st.param.f64 	[param0], %fd920;
	.param .align 16 .b8 retval0[16];
	call.uni (retval0), 
	__internal_trig_reduction_slowpathd, 
	(
	param0
	);
	ld.param.f64 	%fd14123, [retval0];
	ld.param.b32 	%r4174, [retval0+8];
	} // callseq 466
$L__BB4_667:
	shl.b32 	%r2483, %r4174, 6;
	cvt.u64.u32 	%rd609, %r2483;
	and.b64  	%rd610, %rd609, 64;
	add.s64 	%rd612, %rd515, %rd610;
	mul.rn.f64 	%fd6502, %fd14123, %fd14123;
	and.b32  	%r2484, %r4174, 1;
	setp.eq.b32 	%p613, %r2484, 1;
	selp.f64 	%fd6503, 0dBDA8FF8320FD8164, 0d3DE5DB65F9785EBA, %p613;
	ld.global.nc.v2.f64 	{%fd6504, %fd6505}, [%rd612];
	fma.rn.f64 	%fd6506, %fd6503, %fd6502, %fd6504;
	fma.rn.f64 	%fd6507, %fd6506, %fd6502, %fd6505;
	ld.global.nc.v2.f64 	{%fd6508, %fd6509}, [%rd612+16];
	fma.rn.f64 	%fd6510, %fd6507, %fd6502, %fd6508;
	fma.rn.f64 	%fd6511, %fd6510, %fd6502, %fd6509;
	ld.global.nc.v2.f64 	{%fd6512, %fd6513}, [%rd612+32];
	fma.rn.f64 	%fd6514, %fd6511, %fd6502, %fd6512;
	fma.rn.f64 	%fd6515, %fd6514, %fd6502, %fd6513;
	fma.rn.f64 	%fd6516, %fd6515, %fd14123, %fd14123;
	fma.rn.f64 	%fd6517, %fd6515, %fd6502, 0d3FF0000000000000;
	selp.f64 	%fd6518, %fd6517, %fd6516, %p613;
	and.b32  	%r2485, %r4174, 2;
	setp.eq.s32 	%p614, %r2485, 0;
	mov.f64 	%fd6519, 0d0000000000000000;
	sub.f64 	%fd6520, %fd6519, %fd6518;
	selp.f64 	%fd6521, %fd6518, %fd6520, %p614;
	mul.f64 	%fd926, %fd919, %fd6521;
	mul.f64 	%fd927, %fd667, %fd876;
	ld.global.f64 	%fd6522, [%rd12+80000];
	add.f64 	%fd928, %fd927, %fd6522;
	abs.f64 	%fd929, %fd928;
	setp.neu.f64 	%p615, %fd929, 0d7FF0000000000000;
	@%p615 bra 	$L__BB4_669;
	mov.f64 	%fd6528, 0d0000000000000000;
	mul.rn.f64 	%fd14125, %fd928, %fd6528;
	mov.b32 	%r4176, 1;
	bra.uni 	$L__BB4_672;
$L__BB4_669:
	mul.f64 	%fd6523, %fd928, 0d3FE45F306DC9C883;
	cvt.rni.s32.f64 	%r4175, %fd6523;
	cvt.rn.f64.s32 	%fd6524, %r4175;
	fma.rn.f64 	%fd6525, %fd6524, 0dBFF921FB54442D18, %fd928;
	fma.rn.f64 	%fd6526, %fd6524, 0dBC91A62633145C00, %fd6525;
	fma.rn.f64 	%fd14125, %fd6524, 0dB97B839A252049C0, %fd6526;
	setp.ltu.f64 	%p616, %fd929, 0d41E0000000000000;
	@%p616 bra 	$L__BB4_671;
	{ // callseq 467, 0
	.param .b64 param0;
	st.param.f64 	[param0], %fd928;
	.param .align 16 .b8 retval0[16];
	call.uni (retval0), 
	__internal_trig_reduction_slowpathd, 
	(
	param0
	);
	ld.param.f64 	%fd14125, [retval0];
	ld.param.b32 	%r4175, [retval0+8];
	} // callseq 467
$L__BB4_671:
	add.s32 	%r4176, %r4175, 1;
$L__BB4_672:
	setp.neu.f64 	%p617, %fd736, 0d7FF0000000000000;
	shl.b32 	%r2488, %r4176, 6;
	cvt.u64.u32 	%rd613, %r2488;
	and.b64  	%rd614, %rd613, 64;
	add.s64 	%rd616, %rd515, %rd614;
	mul.rn.f64 	%fd6529, %fd14125, %fd14125;
	and.b32  	%r2489, %r4176, 1;
	setp.eq.b32 	%p618, %r2489, 1;
	selp.f64 	%fd6530, 0dBDA8FF8320FD8164, 0d3DE5DB65F9785EBA, %p618;
	ld.global.nc.v2.f64 	{%fd6531, %fd6532}, [%rd616];
	fma.rn.f64 	%fd6533, %fd6530, %fd6529, %fd6531;
	fma.rn.f64 	%fd6534, %fd6533, %fd6529, %fd6532;
	ld.global.nc.v2.f64 	{%fd6535, %fd6536}, [%rd616+16];
	fma.rn.f64 	%fd6537, %fd6534, %fd6529, %fd6535;
	fma.rn.f64 	%fd6538, %fd6537, %fd6529, %fd6536;
	ld.global.nc.v2.f64 	{%fd6539, %fd6540}, [%rd616+32];
	fma.rn.f64 	%fd6541, %fd6538, %fd6529, %fd6539;
	fma.rn.f64 	%fd6542, %fd6541, %fd6529, %fd6540;
	fma.rn.f64 	%fd6543, %fd6542, %fd14125, %fd14125;
	fma.rn.f64 	%fd6544, %fd6542, %fd6529, 0d3FF0000000000000;
	selp.f64 	%fd6545, %fd6544, %fd6543, %p618;
	and.b32  	%r2490, %r4176, 2;
	setp.eq.s32 	%p619, %r2490, 0;
	mov.f64 	%fd6546, 0d0000000000000000;
	sub.f64 	%fd6547, %fd6546, %fd6545;
	selp.f64 	%fd935, %fd6545, %fd6547, %p619;
	@%p617 bra 	$L__BB4_674;
	mov.f64 	%fd6553, 0d0000000000000000;
	mul.rn.f64 	%fd14127, %fd735, %fd6553;
	mov.b32 	%r4178, 1;
	bra.uni 	$L__BB4_677;
$L__BB4_674:
	mul.f64 	%fd6548, %fd735, 0d3FE45F306DC9C883;
	cvt.rni.s32.f64 	%r4177, %fd6548;
	cvt.rn.f64.s32 	%fd6549, %r4177;
	fma.rn.f64 	%fd6550, %fd6549, 0dBFF921FB54442D18, %fd735;
	fma.rn.f64 	%fd6551, %fd6549, 0dBC91A62633145C00, %fd6550;
	fma.rn.f64 	%fd14127, %fd6549, 0dB97B839A252049C0, %fd6551;
	setp.ltu.f64 	%p620, %fd736, 0d41E0000000000000;
	@%p620 bra 	$L__BB4_676;
	{ // callseq 468, 0
	.param .b64 param0;
	st.param.f64 	[param0], %fd735;
	.param .align 16 .b8 retval0[16];
	call.uni (retval0), 
	__internal_trig_reduction_slowpathd, 
	(
	param0
	);
	ld.param.f64 	%fd14127, [retval0];
	ld.param.b32 	%r4177, [retval0+8];
	} // callseq 468
$L__BB4_676:
	add.s32 	%r4178, %r4177, 1;
$L__BB4_677:
	shl.b32 	%r2493, %r4178, 6;
	cvt.u64.u32 	%rd617, %r2493;
	and.b64  	%rd618, %rd617, 64;
	add.s64 	%rd620, %rd515, %rd618;
	mul.rn.f64 	%fd6554, %fd14127, %fd14127;
	and.b32  	%r2494, %r4178, 1;
	setp.eq.b32 	%p621, %r2494, 1;
	selp.f64 	%fd6555, 0dBDA8FF8320FD8164, 0d3DE5DB65F9785EBA, %p621;
	ld.global.nc.v2.f64 	{%fd6556, %fd6557}, [%rd620];
	fma.rn.f64 	%fd6558, %fd6555, %fd6554, %fd6556;
	fma.rn.f64 	%fd6559, %fd6558, %fd6554, %fd6557;
	ld.global.nc.v2.f64 	{%fd6560, %fd6561}, [%rd620+16];
	fma.rn.f64 	%fd6562, %fd6559, %fd6554, %fd6560;
	fma.rn.f64 	%fd6563, %fd6562, %fd6554, %fd6561;
	ld.global.nc.v2.f64 	{%fd6564, %fd6565}, [%rd620+32];
	fma.rn.f64 	%fd6566, %fd6563, %fd6554, %fd6564;
	fma.rn.f64 	%fd6567, %fd6566, %fd6554, %fd6565;
	fma.rn.f64 	%fd6568, %fd6567, %fd14127, %fd14127;
	fma.rn.f64 	%fd6569, %fd6567, %fd6554, 0d3FF0000000000000;
	selp.f64 	%fd6570, %fd6569, %fd6568, %p621;
	and.b32  	%r2495, %r4178, 2;
	setp.eq.s32 	%p622, %r2495, 0;
	mov.f64 	%fd6571, 0d0000000000000000;
	sub.f64 	%fd6572, %fd6571, %fd6570;
	selp.f64 	%fd6573, %fd6570, %fd6572, %p622;
	mul.f64 	%fd941, %fd935, %fd6573;
	ld.global.f64 	%fd6574, [%rd12+120000];
	add.f64 	%fd942, %fd927, %fd6574;
	abs.f64 	%fd943, %fd942;
	setp.neu.f64 	%p623, %fd943, 0d7FF0000000000000;
	@%p623 bra 	$L__BB4_679;
	mov.f64 	%fd6580, 0d0000000000000000;
	mul.rn.f64 	%fd14129, %fd942, %fd6580;
	mov.b32 	%r4180, 1;
	bra.uni 	$L__BB4_682;
$L__BB4_679:
	mul.f64 	%fd6575, %fd942, 0d3FE45F306DC9C883;
	cvt.rni.s32.f64 	%r4179, %fd6575;
	cvt.rn.f64.s32 	%fd6576, %r4179;
	fma.rn.f64 	%fd6577, %fd6576, 0dBFF921FB54442D18, %fd942;
	fma.rn.f64 	%fd6578, %fd6576, 0dBC91A62633145C00, %fd6577;
	fma.rn.f64 	%fd14129, %fd6576, 0dB97B839A252049C0, %fd6578;
	setp.ltu.f64 	%p624, %fd943, 0d41E0000000000000;
	@%p624 bra 	$L__BB4_681;
	{ // callseq 469, 0
	.param .b64 param0;
	st.param.f64 	[param0], %fd942;
	.param .align 16 .b8 retval0[16];
	call.uni (retval0), 
	__internal_trig_reduction_slowpathd, 
	(
	param0
	);
	ld.param.f64 	%fd14129, [retval0];
	ld.param.b32 	%r4179, [retval0+8];
	} // callseq 469
$L__BB4_681:
	add.s32 	%r4180, %r4179, 1;
$L__BB4_682:
	shl.b32 	%r2498, %r4180, 6;
	cvt.u64.u32 	%rd621, %r2498;
	and.b64  	%rd622, %rd621, 64;
	add.s64 	%rd624, %rd515, %rd622;
	mul.rn.f64 	%fd6581, %fd14129, %fd14129;
	and.b32  	%r2499, %r4180, 1;
	setp.eq.b32 	%p626, %r2499, 1;
	selp.f64 	%fd6582, 0dBDA8FF8320FD8164, 0d3DE5DB65F9785EBA, %p626;
	ld.global.nc.v2.f64 	{%fd6583, %fd6584}, [%rd624];
	fma.rn.f64 	%fd6585, %fd6582, %fd6581, %fd6583;
	fma.rn.f64 	%fd6586, %fd6585, %fd6581, %fd6584;
	ld.global.nc.v2.f64 	{%fd6587, %fd6588}, [%rd624+16];
	fma.rn.f64 	%fd6589, %fd6586, %fd6581, %fd6587;
	fma.rn.f64 	%fd6590, %fd6589, %fd6581, %fd6588;
	ld.global.nc.v2.f64 	{%fd6591, %fd6592}, [%rd624+32];
	fma.rn.f64 	%fd6593, %fd6590, %fd6581, %fd6591;
	fma.rn.f64 	%fd6594, %fd6593, %fd6581, %fd6592;
	fma.rn.f64 	%fd6595, %fd6594, %fd14129, %fd14129;
	fma.rn.f64 	%fd6596, %fd6594, %fd6581, 0d3FF0000000000000;
	selp.f64 	%fd6597, %fd6596, %fd6595, %p626;
	and.b32  	%r2500, %r4180, 2;
	setp.eq.s32 	%p627, %r2500, 0;
	mov.f64 	%fd6598, 0d0000000000000000;
	sub.f64 	%fd6599, %fd6598, %fd6597;
	selp.f64 	%fd949, %fd6597, %fd6599, %p627;
	@%p617 bra 	$L__BB4_684;
	mov.f64 	%fd6605, 0d0000000000000000;
	mul.rn.f64 	%fd14130, %fd735, %fd6605;
	mov.b32 	%r4181, 0;
	bra.uni 	$L__BB4_686;
$L__BB4_684:
	mul.f64 	%fd6600, %fd735, 0d3FE45F306DC9C883;
	cvt.rni.s32.f64 	%r4181, %fd6600;
	cvt.rn.f64.s32 	%fd6601, %r4181;
	fma.rn.f64 	%fd6602, %fd6601, 0dBFF921FB54442D18, %fd735;
	fma.rn.f64 	%fd6603, %fd6601, 0dBC91A62633145C00, %fd6602;
	fma.rn.f64 	%fd14130, %fd6601, 0dB97B839A252049C0, %fd6603;
	setp.ltu.f64 	%p628, %fd736, 0d41E0000000000000;
	@%p628 bra 	$L__BB4_686;
	{ // callseq 470, 0
	.param .b64 param0;
	st.param.f64 	[param0], %fd735;
	.param .align 16 .b8 retval0[16];
	call.uni (retval0), 
	__internal_trig_reduction_slowpathd, 
	(
	param0
	);
	ld.param.f64 	%fd14130, [retval0];
	ld.param.b32 	%r4181, [retval0+8];
	} // callseq 470
$L__BB4_686:
	shl.b32 	%r2503, %r4181, 6;
	cvt.u64.u32 	%rd625, %r2503;
	and.b64  	%rd626, %rd625, 64;
	mov.u64 	%rd627, __cudart_sin_cos_coeffs;
	add.s64 	%rd628, %rd627, %rd626;
	mul.rn.f64 	%fd6606, %fd14130, %fd14130;
	and.b32  	%r2504, %r4181, 1;
	setp.eq.b32 	%p630, %r2504, 1;
	selp.f64 	%fd6607, 0dBDA8FF8320FD8164, 0d3DE5DB65F9785EBA, %p630;
	ld.global.nc.v2.f64 	{%fd6608, %fd6609}, [%rd628];
	fma.rn.f64 	%fd6610, %fd6607, %fd6606, %fd6608;
	fma.rn.f64 	%fd6611, %fd6610, %fd6606, %fd6609;
	ld.global.nc.v2.f64 	{%fd6612, %fd6613}, [%rd628+16];
	fma.rn.f64 	%fd6614, %fd6611, %fd6606, %fd6612;
	fma.rn.f64 	%fd6615, %fd6614, %fd6606, %fd6613;
	ld.global.nc.v2.f64 	{%fd6616, %fd6617}, [%rd628+32];
	fma.rn.f64 	%fd6618, %fd6615, %fd6606, %fd6616;
	fma.rn.f64 	%fd6619, %fd6618, %fd6606, %fd6617;
	fma.rn.f64 	%fd6620, %fd6619, %fd14130, %fd14130;
	fma.rn.f64 	%fd6621, %fd6619, %fd6606, 0d3FF0000000000000;
	selp.f64 	%fd6622, %fd6621, %fd6620, %p630;
	and.b32  	%r2505, %r4181, 2;
	setp.eq.s32 	%p631, %r2505, 0;
	mov.f64 	%fd6623, 0d0000000000000000;
	sub.f64 	%fd6624, %fd6623, %fd6622;
	selp.f64 	%fd6625, %fd6622, %fd6624, %p631;
	mul.f64 	%fd6626, %fd949, %fd6625;
	sub.f64 	%fd6627, %fd941, %fd6626;
	mul.f64 	%fd954, %fd926, %fd6627;
	@%p611 bra 	$L__BB4_688;
	mov.f64 	%fd6633, 0d0000000000000000;
	mul.rn.f64 	%fd14132, %fd920, %fd6633;
	mov.b32 	%r4183, 1;
	bra.uni 	$L__BB4_691;
$L__BB4_688:
	mul.f64 	%fd6628, %fd920, 0d3FE45F306DC9C883;
	cvt.rni.s32.f64 	%r4182, %fd6628;
	cvt.rn.f64.s32 	%fd6629, %r4182;
	fma.rn.f64 	%fd6630, %fd6629, 0dBFF921FB54442D18, %fd920;
	fma.rn.f64 	%fd6631, %fd6629, 0dBC91A62633145C00, %fd6630;
	fma.rn.f64 	%fd14132, %fd6629, 0dB97B839A252049C0, %fd6631;
	setp.ltu.f64 	%p632, %fd921, 0d41E0000000000000;
	@%p632 bra 	$L__BB4_690;
	{ // callseq 471, 0
	.param .b64 param0;
	st.param.f64 	[param0], %fd920;
	.param .align 16 .b8 retval0[16];
	call.uni (retval0), 
	__internal_trig_reduction_slowpathd, 
	(
	param0
	);
	ld.param.f64 	%fd14132, [retval0];
	ld.param.b32 	%r4182, [retval0+8];
	} // callseq 471
$L__BB4_690:
	add.s32 	%r4183, %r4182, 1;
$L__BB4_691:
	shl.b32 	%r2508, %r4183, 6;
	cvt.u64.u32 	%rd629, %r2508;
	and.b64  	%rd630, %rd629, 64;
	add.s64 	%rd632, %rd627, %rd630;
	mul.rn.f64 	%fd6634, %fd14132, %fd14132;
	and.b32  	%r2509, %r4183, 1;
	setp.eq.b32 	%p634, %r2509, 1;
	selp.f64 	%fd6635, 0dBDA8FF8320FD8164, 0d3DE5DB65F9785EBA, %p634;
	ld.global.nc.v2.f64 	{%fd6636, %fd6637}, [%rd632];
	fma.rn.f64 	%fd6638, %fd6635, %fd6634, %fd6636;
	fma.rn.f64 	%fd6639, %fd6638, %fd6634, %fd6637;
	ld.global.nc.v2.f64 	{%fd6640, %fd6641}, [%rd632+16];
	fma.rn.f64 	%fd6642, %fd6639, %fd6634, %fd6640;
	fma.rn.f64 	%fd6643, %fd6642, %fd6634, %fd6641;
	ld.global.nc.v2.f64 	{%fd6644, %fd6645}, [%rd632+32];
	fma.rn.f64 	%fd6646, %fd6643, %fd6634, %fd6644;
	fma.rn.f64 	%fd6647, %fd6646, %fd6634, %fd6645;
	fma.rn.f64 	%fd6648, %fd6647, %fd14132, %fd14132;
	fma.rn.f64 	%fd6649, %fd6647, %fd6634, 0d3FF0000000000000;
	selp.f64 	%fd6650, %fd6649, %fd6648, %p634;
	and.b32  	%r2510, %r4183, 2;
	setp.eq.s32 	%p635, %r2510, 0;
	mov.f64 	%fd6651, 0d0000000000000000;
	sub.f64 	%fd6652, %fd6651, %fd6650;
	selp.f64 	%fd960, %fd6650, %fd6652, %p635;
	@%p615 bra 	$L__BB4_693;
	mov.f64 	%fd6658, 0d0000000000000000;
	mul.rn.f64 	%fd14134, %fd928, %fd6658;
	mov.b32 	%r4185, 1;
	bra.uni 	$L__BB4_696;
$L__BB4_693:
	mul.f64 	%fd6653, %fd928, 0d3FE45F306DC9C883;
	cvt.rni.s32.f64 	%r4184, %fd6653;
	cvt.rn.f64.s32 	%fd6654, %r4184;
	fma.rn.f64 	%fd6655, %fd6654, 0dBFF921FB54442D18, %fd928;
	fma.rn.f64 	%fd6656, %fd6654, 0dBC91A62633145C00, %fd6655;
	fma.rn.f64 	%fd14134, %fd6654, 0dB97B839A252049C0, %fd6656;
	setp.ltu.f64 	%p636, %fd929, 0d41E0000000000000;
	@%p636 bra 	$L__BB4_695;
	{ // callseq 472, 0
	.param .b64 param0;
	st.param.f64 	[param0], %fd928;
	.param .align 16 .b8 retval0[16];
	call.uni (retval0), 
	__internal_trig_reduction_slowpathd, 
	(
	param0
	);
	ld.param.f64 	%fd14134, [retval0];
	ld.param.b32 	%r4184, [retval0+8];
	} // callseq 472
$L__BB4_695:
	add.s32 	%r4185, %r4184, 1;
$L__BB4_696:
	setp.neu.f64 	%p637, %fd736, 0d7FF0000000000000;
	shl.b32 	%r2513, %r4185, 6;
	cvt.u64.u32 	%rd633, %r2513;
	and.b64  	%rd634, %rd633, 64;
	add.s64 	%rd636, %rd627, %rd634;
	mul.rn.f64 	%fd6659, %fd14134, %fd14134;
	and.b32  	%r2514, %r4185, 1;
	setp.eq.b32 	%p638, %r2514, 1;
	selp.f64 	%fd6660, 0dBDA8FF8320FD8164, 0d3DE5DB65F9785EBA, %p638;
	ld.global.nc.v2.f64 	{%fd6661, %fd6662}, [%rd636];
	fma.rn.f64 	%fd6663, %fd6660, %fd6659, %fd6661;
	fma.rn.f64 	%fd6664, %fd6663, %fd6659, %fd6662;
	ld.global.nc.v2.f64 	{%fd6665, %fd6666}, [%rd636+16];
	fma.rn.f64 	%fd6667, %fd6664, %fd6659, %fd6665;
	fma.rn.f64 	%fd6668, %fd6667, %fd6659, %fd6666;
	ld.global.nc.v2.f64 	{%fd6669, %fd6670}, [%rd636+32];
	fma.rn.f64 	%fd6671, %fd6668, %fd6659, %fd6669;
	fma.rn.f64 	%fd6672, %fd6671, %fd6659, %fd6670;
	fma.rn.f64 	%fd6673, %fd6672, %fd14134, %fd14134;
	fma.rn.f64 	%fd6674, %fd6672, %fd6659, 0d3FF0000000000000;
	selp.f64 	%fd6675, %fd6674, %fd6673, %p638;
	and.b32  	%r2515, %r4185, 2;
	setp.eq.s32 	%p639, %r2515, 0;
	mov.f64 	%fd6676, 0d0000000000000000;
	sub.f64 	%fd6677, %fd6676, %fd6675;
	selp.f64 	%fd966, %fd6675, %fd6677, %p639;
	@%p637 bra 	$L__BB4_698;
	mov.f64 	%fd6683, 0d0000000000000000;
	mul.rn.f64 	%fd14135, %fd735, %fd6683;
	mov.b32 	%r4186, 0;
	bra.uni 	$L__BB4_700;
$L__BB4_698:
	mul.f64 	%fd6678, %fd735, 0d3FE45F306DC9C883;
	cvt.rni.s32.f64 	%r4186, %fd6678;
	cvt.rn.f64.s32 	%fd6679, %r4186;
	fma.rn.f64 	%fd6680, %fd6679, 0dBFF921FB54442D18, %fd735;
	fma.rn.f64 	%fd6681, %fd6679, 0dBC91A62633145C00, %fd6680;
	fma.rn.f64 	%fd14135, %fd6679, 0dB97B839A252049C0, %fd6681;
	setp.ltu.f64 	%p640, %fd736, 0d41E0000000000000;
	@%p640 bra 	$L__BB4_700;
	{ // callseq 473, 0
	.param .b64 param0;
	st.param.f64 	[param0], %fd735;
	.param .align 16 .b8 retval0[16];
	call.uni (retval0), 
	__internal_trig_reduction_slowpathd, 
	(
	param0
	);
	ld.param.f64 	%fd14135, [retval0];
	ld.param.b32 	%r4186, [retval0+8];
	} // callseq 473
$L__BB4_700:
	setp.neu.f64 	%p641, %fd943, 0d7FF0000000000000;
	shl.b32 	%r2518, %r4186, 6;
	cvt.u64.u32 	%rd637, %r2518;
	and.b64  	%rd638, %rd637, 64;
	mov.u64 	%rd639, __cudart_sin_cos_coeffs;
	add.s64 	%rd640, %rd639, %rd638;
	mul.rn.f64 	%fd6684, %fd14135, %fd14135;
	and.b32  	%r2519, %r4186, 1;
	setp.eq.b32 	%p642, %r2519, 1;
	selp.f64 	%fd6685, 0dBDA8FF8320FD8164, 0d3DE5DB65F9785EBA, %p642;
	ld.global.nc.v2.f64 	{%fd6686, %fd6687}, [%rd640];
	fma.rn.f64 	%fd6688, %fd6685, %fd6684, %fd6686;
	fma.rn.f64 	%fd6689, %fd6688, %fd6684, %fd6687;
	ld.global.nc.v2.f64 	{%fd6690, %fd6691}, [%rd640+16];
	fma.rn.f64 	%fd6692, %fd6689, %fd6684, %fd6690;
	fma.rn.f64 	%fd6693, %fd6692, %fd6684, %fd6691;
	ld.global.nc.v2.f64 	{%fd6694, %fd6695}, [%rd640+32];
	fma.rn.f64 	%fd6696, %fd6693, %fd6684, %fd6694;
	fma.rn.f64 	%fd6697, %fd6696, %fd6684, %fd6695;
	fma.rn.f64 	%fd6698, %fd6697, %fd14135, %fd14135;
	fma.rn.f64 	%fd6699, %fd6697, %fd6684, 0d3FF0000000000000;
	selp.f64 	%fd6700, %fd6699, %fd6698, %p642;
	and.b32  	%r2520, %r4186, 2;
	setp.eq.s32 	%p643, %r2520, 0;
	mov.f64 	%fd6701, 0d0000000000000000;
	sub.f64 	%fd6702, %fd6701, %fd6700;
	selp.f64 	%fd6703, %fd6700, %fd6702, %p643;
	mul.f64 	%fd971, %fd966, %fd6703;
	@%p641 bra 	$L__BB4_702;
	mov.f64 	%fd6709, 0d0000000000000000;
	mul.rn.f64 	%fd14137, %fd942, %fd6709;
	mov.b32 	%r4188, 1;
	bra.uni 	$L__BB4_705;
$L__BB4_702:
	mul.f64 	%fd6704, %fd942, 0d3FE45F306DC9C883;
	cvt.rni.s32.f64 	%r4187, %fd6704;
	cvt.rn.f64.s32 	%fd6705, %r4187;
	fma.rn.f64 	%fd6706, %fd6705, 0dBFF921FB54442D18, %fd942;
	fma.rn.f64 	%fd6707, %fd6705, 0dBC91A62633145C00, %fd6706;
	fma.rn.f64 	%fd14137, %fd6705, 0dB97B839A252049C0, %fd6707;
	setp.ltu.f64 	%p644, %fd943, 0d41E0000000000000;
	@%p644 bra 	$L__BB4_704;
	{ // callseq 474, 0
	.param .b64 param0;
	st.param.f64 	[param0], %fd942;
	.param .align 16 .b8 retval0[16];
	call.uni (retval0), 
	__internal_trig_reduction_slowpathd, 
	(
	param0
	);
	ld.param.f64 	%fd14137, [retval0];
	ld.param.b32 	%r4187, [retval0+8];
	} // callseq 474
$L__BB4_704:
	add.s32 	%r4188, %r4187, 1;
$L__BB4_705:
	shl.b32 	%r2523, %r4188, 6;
	cvt.u64.u32 	%rd641, %r2523;
	and.b64  	%rd642, %rd641, 64;
	mov.u64 	%rd643, __cudart_sin_cos_coeffs;
	add.s64 	%rd644, %rd643, %rd642;
	mul.rn.f64 	%fd6710, %fd14137, %fd14137;
	and.b32  	%r2524, %r4188, 1;
	setp.eq.b32 	%p646, %r2524, 1;
	selp.f64 	%fd6711, 0dBDA8FF8320FD8164, 0d3DE5DB65F9785EBA, %p646;
	ld.global.nc.v2.f64 	{%fd6712, %fd6713}, [%rd644];
	fma.rn.f64 	%fd6714, %fd6711, %fd6710, %fd6712;
	fma.rn.f64 	%fd6715, %fd6714, %fd6710, %fd6713;
	ld.global.nc.v2.f64 	{%fd6716, %fd6717}, [%rd644+16];
	fma.rn.f64 	%fd6718, %fd6715, %fd6710, %fd6716;
	fma.rn.f64 	%fd6719, %fd6718, %fd6710, %fd6717;
	ld.global.nc.v2.f64 	{%fd6720, %fd6721}, [%rd644+32];
	fma.rn.f64 	%fd6722, %fd6719, %fd6710, %fd6720;
	fma.rn.f64 	%fd6723, %fd6722, %fd6710, %fd6721;
	fma.rn.f64 	%fd6724, %fd6723, %fd14137, %fd14137;
	fma.rn.f64 	%fd6725, %fd6723, %fd6710, 0d3FF0000000000000;
	selp.f64 	%fd6726, %fd6725, %fd6724, %p646;
	and.b32  	%r2525, %r4188, 2;
	setp.eq.s32 	%p647, %r2525, 0;
	mov.f64 	%fd6727, 0d0000000000000000;
	sub.f64 	%fd6728, %fd6727, %fd6726;
	selp.f64 	%fd977, %fd6726, %fd6728, %p647;
	@%p637 bra 	$L__BB4_707;
	mov.f64 	%fd6734, 0d0000000000000000;
	mul.rn.f64 	%fd14139, %fd735, %fd6734;
	mov.b32 	%r4190, 1;
	bra.uni 	$L__BB4_710;
$L__BB4_707:
	mul.f64 	%fd6729, %fd735, 0d3FE45F306DC9C883;
	cvt.rni.s32.f64 	%r4189, %fd6729;
	cvt.rn.f64.s32 	%fd6730, %r4189;
	fma.rn.f64 	%fd6731, %fd6730, 0dBFF921FB54442D18, %fd735;
	fma.rn.f64 	%fd6732, %fd6730, 0dBC91A62633145C00, %fd6731;
	fma.rn.f64 	%fd14139, %fd6730, 0dB97B839A252049C0, %fd6732;
	setp.ltu.f64 	%p648, %fd736, 0d41E0000000000000;
	@%p648 bra 	$L__BB4_709;
	{ // callseq 475, 0
	.param .b64 param0;
	st.param.f64 	[param0], %fd735;
	.param .align 16 .b8 retval0[16];
	call.uni (retval0), 
	__internal_trig_reduction_slowpathd, 
	(
	param0
	);
	ld.param.f64 	%fd14139, [retval0];
	ld.param.b32 	%r4189, [retval0+8];
	} // callseq 475
$L__BB4_709:
	add.s32 	%r4190, %r4189, 1;
$L__BB4_710:
	setp.neu.f64 	%p649, %fd905, 0d7FF0000000000000;
	shl.b32 	%r2528, %r4190, 6;
	cvt.u64.u32 	%rd645, %r2528;
	and.b64  	%rd646, %rd645, 64;
	mov.u64 	%rd647, __cudart_sin_cos_coeffs;
	add.s64 	%rd648, %rd647, %rd646;
	mul.rn.f64 	%fd6735, %fd14139, %fd14139;
	and.b32  	%r2529, %r4190, 1;
	setp.eq.b32 	%p650, %r2529, 1;
	selp.f64 	%fd6736, 0dBDA8FF8320FD8164, 0d3DE5DB65F9785EBA, %p650;
	ld.global.nc.v2.f64 	{%fd6737, %fd6738}, [%rd648];
	fma.rn.f64 	%fd6739, %fd6736, %fd6735, %fd6737;
	fma.rn.f64 	%fd6740, %fd6739, %fd6735, %fd6738;
	ld.global.nc.v2.f64 	{%fd6741, %fd6742}, [%rd648+16];
	fma.rn.f64 	%fd6743, %fd6740, %fd6735, %fd6741;
	fma.rn.f64 	%fd6744, %fd6743, %fd6735, %fd6742;
	ld.global.nc.v2.f64 	{%fd6745, %fd6746}, [%rd648+32];
	fma.rn.f64 	%fd6747, %fd6744, %fd6735, %fd6745;
	fma.rn.f64 	%fd6748, %fd6747, %fd6735, %fd6746;
	fma.rn.f64 	%fd6749, %fd6748, %fd14139, %fd14139;
	fma.rn.f64 	%fd6750, %fd6748, %fd6735, 0d3FF0000000000000;
	selp.f64 	%fd6751, %fd6750, %fd6749, %p650;
	and.b32  	%r2530, %r4190, 2;
	setp.eq.s32 	%p651, %r2530, 0;
	mov.f64 	%fd6752, 0d0000000000000000;
	sub.f64 	%fd6753, %fd6752, %fd6751;
	selp.f64 	%fd6754, %fd6751, %fd6753, %p651;
	fma.rn.f64 	%fd6755, %fd977, %fd6754, %fd971;
	fma.rn.f64 	%fd6756, %fd960, %fd6755, %fd954;
	mul.f64 	%fd6757, %fd904, %fd911;
	mul.f64 	%fd983, %fd6757, %fd6756;
	@%p649 bra 	$L__BB4_712;
	mov.f64 	%fd6763, 0d0000000000000000;
	mul.rn.f64 	%fd14140, %fd903, %fd6763;
	mov.b32 	%r4191, 0;
	bra.uni 	$L__BB4_714;
$L__BB4_712:
	mul.f64 	%fd6758, %fd903, 0d3FE45F306DC9C883;
	cvt.rni.s32.f64 	%r4191, %fd6758;
	cvt.rn.f64.s32 	%fd6759, %r4191;
	fma.rn.f64 	%fd6760, %fd6759, 0dBFF921FB54442D18, %fd903;
	fma.rn.f64 	%fd6761, %fd6759, 0dBC91A62633145C00, %fd6760;
	fma.rn.f64 	%fd14140, %fd6759, 0dB97B839A252049C0, %fd6761;
	setp.ltu.f64 	%p652, %fd905, 0d41E0000000000000;
	@%p652 bra 	$L__BB4_714;
	{ // callseq 476, 0
	.param .b64 param0;
	st.param.f64 	[param0], %fd903;
	.param .align 16 .b8 retval0[16];
	call.uni (retval0), 
	__internal_trig_reduction_slowpathd, 
	(
	param0
	);
	ld.param.f64 	%fd14140, [retval0];
	ld.param.b32 	%r4191, [retval0+8];
	} // callseq 476
$L__BB4_714:
	setp.neu.f64 	%p653, %fd913, 0d7FF0000000000000;
	shl.b32 	%r2533, %r4191, 6;
	cvt.u64.u32 	%rd649, %r2533;
	and.b64  	%rd650, %rd649, 64;
	add.s64 	%rd652, %rd647, %rd650;
	mul.rn.f64 	%fd6764, %fd14140, %fd14140;
	and.b32  	%r2534, %r4191, 1;
	setp.eq.b32 	%p654, %r2534, 1;
	selp.f64 	%fd6765, 0dBDA8FF8320FD8164, 0d3DE5DB65F9785EBA, %p654;
	ld.global.nc.v2.f64 	{%fd6766, %fd6767}, [%rd652];
	fma.rn.f64 	%fd6768, %fd6765, %fd6764, %fd6766;
	fma.rn.f64 	%fd6769, %fd6768, %fd6764, %fd6767;
	ld.global.nc.v2.f64 	{%fd6770, %fd6771}, [%rd652+16];
	fma.rn.f64 	%fd6772, %fd6769, %fd6764, %fd6770;
	fma.rn.f64 	%fd6773, %fd6772, %fd6764, %fd6771;
	ld.global.nc.v2.f64 	{%fd6774, %fd6775}, [%rd652+32];
	fma.rn.f64 	%fd6776, %fd6773, %fd6764, %fd6774;
	fma.rn.f64 	%fd6777, %fd6776, %fd6764, %fd6775;
	fma.rn.f64 	%fd6778, %fd6777, %fd14140, %fd14140;
	fma.rn.f64 	%fd6779, %fd6777, %fd6764, 0d3FF0000000000000;
	selp.f64 	%fd6780, %fd6779, %fd6778, %p654;
	and.b32  	%r2535, %r4191, 2;
	setp.eq.s32 	%p655, %r2535, 0;
	mov.f64 	%fd6781, 0d0000000000000000;
	sub.f64 	%fd6782, %fd6781, %fd6780;
	selp.f64 	%fd6783, %fd6780, %fd6782, %p655;
	mul.f64 	%fd988, %fd904, %fd6783;
	@%p653 bra 	$L__BB4_716;
	mov.f64 	%fd6789, 0d0000000000000000;
	mul.rn.f64 	%fd14141, %fd912, %fd6789;
	mov.b32 	%r4192, 0;
	bra.uni 	$L__BB4_718;
$L__BB4_716:
	mul.f64 	%fd6784, %fd912, 0d3FE45F306DC9C883;
	cvt.rni.s32.f64 	%r4192, %fd6784;
	cvt.rn.f64.s32 	%fd6785, %r4192;
	fma.rn.f64 	%fd6786, %fd6785, 0dBFF921FB54442D18, %fd912;
	fma.rn.f64 	%fd6787, %fd6785, 0dBC91A62633145C00, %fd6786;
	fma.rn.f64 	%fd14141, %fd6785, 0dB97B839A252049C0, %fd6787;
	setp.ltu.f64 	%p656, %fd913, 0d41E0000000000000;
	@%p656 bra 	$L__BB4_718;
	{ // callseq 477, 0
	.param .b64 param0;
	st.param.f64 	[param0], %fd912;
	.param .align 16 .b8 retval0[16];
	call.uni (retval0), 
	__internal_trig_reduction_slowpathd, 
	(
	param0
	);
	ld.param.f64 	%fd14141, [retval0];
	ld.param.b32 	%r4192, [retval0+8];
	} // callseq 477
$L__BB4_718:
	setp.neu.f64 	%p657, %fd929, 0d7FF0000000000000;
	shl.b32 	%r2538, %r4192, 6;
	cvt.u64.u32 	%rd653, %r2538;
	and.b64  	%rd654, %rd653, 64;
	add.s64 	%rd656, %rd647, %rd654;
	mul.rn.f64 	%fd6790, %fd14141, %fd14141;
	and.b32  	%r2539, %r4192, 1;
	setp.eq.b32 	%p658, %r2539, 1;
	selp.f64 	%fd6791, 0dBDA8FF8320FD8164, 0d3DE5DB65F9785EBA, %p658;
	ld.global.nc.v2.f64 	{%fd6792, %fd6793}, [%rd656];
	fma.rn.f64 	%fd6794, %fd6791, %fd6790, %fd6792;
	fma.rn.f64 	%fd6795, %fd6794, %fd6790, %fd6793;
	ld.global.nc.v2.f64 	{%fd6796, %fd6797}, [%rd656+16];
	fma.rn.f64 	%fd6798, %fd6795, %fd6790, %fd6796;
	fma.rn.f64 	%fd6799, %fd6798, %fd6790, %fd6797;
	ld.global.nc.v2.f64 	{%fd6800, %fd6801}, [%rd656+32];
	fma.rn.f64 	%fd6802, %fd6799, %fd6790, %fd6800;
	fma.rn.f64 	%fd6803, %fd6802, %fd6790, %fd6801;
	fma.rn.f64 	%fd6804, %fd6803, %fd14141, %fd14141;
	fma.rn.f64 	%fd6805, %fd6803, %fd6790, 0d3FF0000000000000;
	selp.f64 	%fd6806, %fd6805, %fd6804, %p658;
	and.b32  	%r2540, %r4192, 2;
	setp.eq.s32 	%p659, %r2540, 0;
	mov.f64 	%fd6807, 0d0000000000000000;
	sub.f64 	%fd6808, %fd6807, %fd6806;
	selp.f64 	%fd993, %fd6806, %fd6808, %p659;
	@%p657 bra 	$L__BB4_720;
	mov.f64 	%fd6814, 0d0000000000000000;
	mul.rn.f64 	%fd14142, %fd928, %fd6814;
	mov.b32 	%r4193, 0;
	bra.uni 	$L__BB4_722;
$L__BB4_720:
	mul.f64 	%fd6809, %fd928, 0d3FE45F306DC9C883;
	cvt.rni.s32.f64 	%r4193, %fd6809;
	cvt.rn.f64.s32 	%fd6810, %r4193;
	fma.rn.f64 	%fd6811, %fd6810, 0dBFF921FB54442D18, %fd928;
	fma.rn.f64 	%fd6812, %fd6810, 0dBC91A62633145C00, %fd6811;
	fma.rn.f64 	%fd14142, %fd6810, 0dB97B839A252049C0, %fd6812;
	setp.ltu.f64 	%p660, %fd929, 0d41E0000000000000;
	@%p660 bra 	$L__BB4_722;
	{ // callseq 478, 0
	.param .b64 param0;
	st.param.f64 	[param0], %fd928;
	.param .align 16 .b8 retval0[16];
	call.uni (retval0), 
	__internal_trig_reduction_slowpathd, 
	(
	param0
	);
	ld.param.f64 	%fd14142, [retval0];
	ld.param.b32 	%r4193, [retval0+8];
	} // callseq 478
$L__BB4_722:
	shl.b32 	%r2543, %r4193, 6;
	cvt.u64.u32 	%rd657, %r2543;
	and.b64  	%rd658, %rd657, 64;
	add.s64 	%rd660, %rd647, %rd658;
	mul.rn.f64 	%fd6815, %fd14142, %fd14142;
	and.b32  	%r2544, %r4193, 1;
	setp.eq.b32 	%p662, %r2544, 1;
	selp.f64 	%fd6816, 0dBDA8FF8320FD8164, 0d3DE5DB65F9785EBA, %p662;
	ld.global.nc.v2.f64 	{%fd6817, %fd6818}, [%rd660];
	fma.rn.f64 	%fd6819, %fd6816, %fd6815, %fd6817;
	fma.rn.f64 	%fd6820, %fd6819, %fd6815, %fd6818;
	ld.global.nc.v2.f64 	{%fd6821, %fd6822}, [%rd660+16];
	fma.rn.f64 	%fd6823, %fd6820, %fd6815, %fd6821;
	fma.rn.f64 	%fd6824, %fd6823, %fd6815, %fd6822;
	ld.global.nc.v2.f64 	{%fd6825, %fd6826}, [%rd660+32];
	fma.rn.f64 	%fd6827, %fd6824, %fd6815, %fd6825;
	fma.rn.f64 	%fd6828, %fd6827, %fd6815, %fd6826;
	fma.rn.f64 	%fd6829, %fd6828, %fd14142, %fd14142;
	fma.rn.f64 	%fd6830, %fd6828, %fd6815, 0d3FF0000000000000;
	selp.f64 	%fd6831, %fd6830, %fd6829, %p662;
	and.b32  	%r2545, %r4193, 2;
	setp.eq.s32 	%p663, %r2545, 0;
	mov.f64 	%fd6832, 0d0000000000000000;
	sub.f64 	%fd6833, %fd6832, %fd6831;
	selp.f64 	%fd998, %fd6831, %fd6833, %p663;
	@%p637 bra 	$L__BB4_724;
	mov.f64 	%fd6839, 0d0000000000000000;
	mul.rn.f64 	%fd14143, %fd735, %fd6839;
	mov.b32 	%r4194, 0;
	bra.uni 	$L__BB4_726;
$L__BB4_724:
	mul.f64 	%fd6834, %fd735, 0d3FE45F306DC9C883;
	cvt.rni.s32.f64 	%r4194, %fd6834;
	cvt.rn.f64.s32 	%fd6835, %r4194;
	fma.rn.f64 	%fd6836, %fd6835, 0dBFF921FB54442D18, %fd735;
	fma.rn.f64 	%fd6837, %fd6835, 0dBC91A62633145C00, %fd6836;
	fma.rn.f64 	%fd14143, %fd6835, 0dB97B839A252049C0, %fd6837;
	setp.ltu.f64 	%p664, %fd736, 0d41E0000000000000;
	@%p664 bra 	$L__BB4_726;
	{ // callseq 479, 0
	.param .b64 param0;
	st.param.f64 	[param0], %fd735;
	.param .align 16 .b8 retval0[16];
	call.uni (retval0), 
	__internal_trig_reduction_slowpathd, 
	(
	param0
	);
	ld.param.f64 	%fd14143, [retval0];
	ld.param.b32 	%r4194, [retval0+8];
	} // callseq 479
$L__BB4_726:
	shl.b32 	%r2548, %r4194, 6;
	cvt.u64.u32 	%rd661, %r2548;
	and.b64  	%rd662, %rd661, 64;
	add.s64 	%rd664, %rd647, %rd662;
	mul.rn.f64 	%fd6840, %fd14143, %fd14143;
	and.b32  	%r2549, %r4194, 1;
	setp.eq.b32 	%p666, %r2549, 1;
	selp.f64 	%fd6841, 0dBDA8FF8320FD8164, 0d3DE5DB65F9785EBA, %p666;
	ld.global.nc.v2.f64 	{%fd6842, %fd6843}, [%rd664];
	fma.rn.f64 	%fd6844, %fd6841, %fd6840, %fd6842;
	fma.rn.f64 	%fd6845, %fd6844, %fd6840, %fd6843;
	ld.global.nc.v2.f64 	{%fd6846, %fd6847}, [%rd664+16];
	fma.rn.f64 	%fd6848, %fd6845, %fd6840, %fd6846;
	fma.rn.f64 	%fd6849, %fd6848, %fd6840, %fd6847;
	ld.global.nc.v2.f64 	{%fd6850, %fd6851}, [%rd664+32];
	fma.rn.f64 	%fd6852, %fd6849, %fd6840, %fd6850;
	fma.rn.f64 	%fd6853, %fd6852, %fd6840, %fd6851;
	fma.rn.f64 	%fd6854, %fd6853, %fd14143, %fd14143;
	fma.rn.f64 	%fd6855, %fd6853, %fd6840, 0d3FF0000000000000;
	selp.f64 	%fd6856, %fd6855, %fd6854, %p666;
	and.b32  	%r2550, %r4194, 2;
	setp.eq.s32 	%p667, %r2550, 0;
	mov.f64 	%fd6857, 0d0000000000000000;
	sub.f64 	%fd6858, %fd6857, %fd6856;
	selp.f64 	%fd6859, %fd6856, %fd6858, %p667;
	mul.f64 	%fd1003, %fd998, %fd6859;
	@%p641 bra 	$L__BB4_728;
	mov.f64 	%fd6865, 0d0000000000000000;
	mul.rn.f64 	%fd14144, %fd942, %fd6865;
	mov.b32 	%r4195, 0;
	bra.uni 	$L__BB4_730;
$L__BB4_728:
	mul.f64 	%fd6860, %fd942, 0d3FE45F306DC9C883;
	cvt.rni.s32.f64 	%r4195, %fd6860;
	cvt.rn.f64.s32 	%fd6861, %r4195;
	fma.rn.f64 	%fd6862, %fd6861, 0dBFF921FB54442D18, %fd942;
	fma.rn.f64 	%fd6863, %fd6861, 0dBC91A62633145C00, %fd6862;
	fma.rn.f64 	%fd14144, %fd6861, 0dB97B839A252049C0, %fd6863;
	setp.ltu.f64 	%p668, %fd943, 0d41E0000000000000;
	@%p668 bra 	$L__BB4_730;
	{ // callseq 480, 0
	.param .b64 param0;
	st.param.f64 	[param0], %fd942;
	.param .align 16 .b8 retval0[16];
	call.uni (retval0), 
	__internal_trig_reduction_slowpathd, 
	(
	param0
	);
	ld.param.f64 	%fd14144, [retval0];
	ld.param.b32 	%r4195, [retval0+8];
	} // callseq 480
$L__BB4_730:
	shl.b32 	%r2553, %r4195, 6;
	cvt.u64.u32 	%rd665, %r2553;
	and.b64  	%rd666, %rd665, 64;
	add.s64 	%rd668, %rd647, %rd666;
	mul.rn.f64 	%fd6866, %fd14144, %fd14144;
	and.b32  	%r2554, %r4195, 1;
	setp.eq.b32 	%p670, %r2554, 1;
	selp.f64 	%fd6867, 0dBDA8FF8320FD8164, 0d3DE5DB65F9785EBA, %p670;
	ld.global.nc.v2.f64 	{%fd6868, %fd6869}, [%rd668];
	fma.rn.f64 	%fd6870, %fd6867, %fd6866, %fd6868;
	fma.rn.f64 	%fd6871, %fd6870, %fd6866, %fd6869;
	ld.global.nc.v2.f64 	{%fd6872, %fd6873}, [%rd668+16];
	fma.rn.f64 	%fd6874, %fd6871, %fd6866, %fd6872;
	fma.rn.f64 	%fd6875, %fd6874, %fd6866, %fd6873;
	ld.global.nc.v2.f64 	{%fd6876, %fd6877}, [%rd668+32];
	fma.rn.f64 	%fd6878, %fd6875, %fd6866, %fd6876;
	fma.rn.f64 	%fd6879, %fd6878, %fd6866, %fd6877;
	fma.rn.f64 	%fd6880, %fd6879, %fd14144, %fd14144;
	fma.rn.f64 	%fd6881, %fd6879, %fd6866, 0d3FF0000000000000;
	selp.f64 	%fd6882, %fd6881, %fd6880, %p670;
	and.b32  	%r2555, %r4195, 2;
	setp.eq.s32 	%p671, %r2555, 0;
	mov.f64 	%fd6883, 0d0000000000000000;
	sub.f64 	%fd6884, %fd6883, %fd6882;
	selp.f64 	%fd1008, %fd6882, %fd6884, %p671;
	@%p637 bra 	$L__BB4_732;
	mov.f64 	%fd6890, 0d0000000000000000;
	mul.rn.f64 	%fd14146, %fd735, %fd6890;
	mov.b32 	%r4197, 1;
	bra.uni 	$L__BB4_735;
$L__BB4_732:
	mul.f64 	%fd6885, %fd735, 0d3FE45F306DC9C883;
	cvt.rni.s32.f64 	%r4196, %fd6885;
	cvt.rn.f64.s32 	%fd6886, %r4196;
	fma.rn.f64 	%fd6887, %fd6886, 0dBFF921FB54442D18, %fd735;
	fma.rn.f64 	%fd6888, %fd6886, 0dBC91A62633145C00, %fd6887;
	fma.rn.f64 	%fd14146, %fd6886, 0dB97B839A252049C0, %fd6888;
	setp.ltu.f64 	%p672, %fd736, 0d41E0000000000000;
	@%p672 bra 	$L__BB4_734;
	{ // callseq 481, 0
	.param .b64 param0;
	st.param.f64 	[param0], %fd735;
	.param .align 16 .b8 retval0[16];
	call.uni (retval0), 
	__internal_trig_reduction_slowpathd, 
	(
	param0
	);
	ld.param.f64 	%fd14146, [retval0];
	ld.param.b32 	%r4196, [retval0+8];
	} // callseq 481
$L__BB4_734:
	add.s32 	%r4197, %r4196, 1;
$L__BB4_735:
	shl.b32 	%r2558, %r4197, 6;
	cvt.u64.u32 	%rd669, %r2558;
	and.b64  	%rd670, %rd669, 64;
	add.s64 	%rd672, %rd647, %rd670;
	mul.rn.f64 	%fd6891, %fd14146, %fd14146;
	and.b32  	%r2559, %r4197, 1;
	setp.eq.b32 	%p674, %r2559, 1;
	selp.f64 	%fd6892, 0dBDA8FF8320FD8164, 0d3DE5DB65F9785EBA, %p674;
	ld.global.nc.v2.f64 	{%fd6893, %fd6894}, [%rd672];
	fma.rn.f64 	%fd6895, %fd6892, %fd6891, %fd6893;
	fma.rn.f64 	%fd6896, %fd6895, %fd6891, %fd6894;
	ld.global.nc.v2.f64 	{%fd6897, %fd6898}, [%rd672+16];
	fma.rn.f64 	%fd6899, %fd6896, %fd6891, %fd6897;
	fma.rn.f64 	%fd6900, %fd6899, %fd6891, %fd6898;
	ld.global.nc.v2.f64 	{%fd6901, %fd6902}, [%rd672+32];
	fma.rn.f64 	%fd6903, %fd6900, %fd6891, %fd6901;
	fma.rn.f64 	%fd6904, %fd6903, %fd6891, %fd6902;
	fma.rn.f64 	%fd6905, %fd6904, %fd14146, %fd14146;
	fma.rn.f64 	%fd6906, %fd6904, %fd6891, 0d3FF0000000000000;
	selp.f64 	%fd6907, %fd6906, %fd6905, %p674;
	and.b32  	%r2560, %r4197, 2;
	setp.eq.s32 	%p675, %r2560, 0;
	mov.f64 	%fd6908, 0d0000000000000000;
	sub.f64 	%fd6909, %fd6908, %fd6907;
	selp.f64 	%fd6910, %fd6907, %fd6909, %p675;
	fma.rn.f64 	%fd6911, %fd1008, %fd6910, %fd1003;
	mul.f64 	%fd6912, %fd993, %fd6911;
	mul.f64 	%fd1014, %fd874, %fd6912;
	@%p653 bra 	$L__BB4_737;
	mov.f64 	%fd6918, 0d0000000000000000;
	mul.rn.f64 	%fd14148, %fd912, %fd6918;
	mov.b32 	%r4199, 1;
	bra.uni 	$L__BB4_740;
$L__BB4_737:
	mul.f64 	%fd6913, %fd912, 0d3FE45F306DC9C883;
	cvt.rni.s32.f64 	%r4198, %fd6913;
	cvt.rn.f64.s32 	%fd6914, %r4198;
	fma.rn.f64 	%fd6915, %fd6914, 0dBFF921FB54442D18, %fd912;
	fma.rn.f64 	%fd6916, %fd6914, 0dBC91A62633145C00, %fd6915;
	fma.rn.f64 	%fd14148, %fd6914, 0dB97B839A252049C0, %fd6916;
	setp.ltu.f64 	%p676, %fd913, 0d41E0000000000000;
	@%p676 bra 	$L__BB4_739;
	{ // callseq 482, 0
	.param .b64 param0;
	st.param.f64 	[param0], %fd912;
	.param .align 16 .b8 retval0[16];
	call.uni (retval0), 
	__internal_trig_reduction_slowpathd, 
	(
	param0
	);
	ld.param.f64 	%fd14148, [retval0];
	ld.param.b32 	%r4198, [retval0+8];
	} // callseq 482
$L__BB4_739:
	add.s32 	%r4199, %r4198, 1;
$L__BB4_740:
	setp.neu.f64 	%p677, %fd921, 0d7FF0000000000000;
	shl.b32 	%r2563, %r4199, 6;
	cvt.u64.u32 	%rd673, %r2563;
	and.b64  	%rd674, %rd673, 64;
	add.s64 	%rd676, %rd647, %rd674;
	mul.rn.f64 	%fd6919, %fd14148, %fd14148;
	and.b32  	%r2564, %r4199, 1;
	setp.eq.b32 	%p678, %r2564, 1;
	selp.f64 	%fd6920, 0dBDA8FF8320FD8164, 0d3DE5DB65F9785EBA, %p678;
	ld.global.nc.v2.f64 	{%fd6921, %fd6922}, [%rd676];
	fma.rn.f64 	%fd6923, %fd6920, %fd6919, %fd6921;
	fma.rn.f64 	%fd6924, %fd6923, %fd6919, %fd6922;
	ld.global.nc.v2.f64 	{%fd6925, %fd6926}, [%rd676+16];
	fma.rn.f64 	%fd6927, %fd6924, %fd6919, %fd6925;
	fma.rn.f64 	%fd6928, %fd6927, %fd6919, %fd6926;
	ld.global.nc.v2.f64 	{%fd6929, %fd6930}, [%rd676+32];
	fma.rn.f64 	%fd6931, %fd6928, %fd6919, %fd6929;
	fma.rn.f64 	%fd6932, %fd6931, %fd6919, %fd6930;
	fma.rn.f64 	%fd6933, %fd6932, %fd14148, %fd14148;
	fma.rn.f64 	%fd6934, %fd6932, %fd6919, 0d3FF0000000000000;
	selp.f64 	%fd6935, %fd6934, %fd6933, %p678;
	and.b32  	%r2565, %r4199, 2;
	setp.eq.s32 	%p679, %r2565, 0;
	mov.f64 	%fd6936, 0d0000000000000000;
	sub.f64 	%fd6937, %fd6936, %fd6935;
	selp.f64 	%fd1020, %fd6935, %fd6937, %p679;
	@%p677 bra 	$L__BB4_742;
	mov.f64 	%fd6943, 0d0000000000000000;
	mul.rn.f64 	%fd14150, %fd920, %fd6943;
	mov.b32 	%r4201, 1;
	bra.uni 	$L__BB4_745;
$L__BB4_742:
	mul.f64 	%fd6938, %fd920, 0d3FE45F306DC9C883;
	cvt.rni.s32.f64 	%r4200, %fd6938;
	cvt.rn.f64.s32 	%fd6939, %r4200;
	fma.rn.f64 	%fd6940, %fd6939, 0dBFF921FB54442D18, %fd920;
	fma.rn.f64 	%fd6941, %fd6939, 0dBC91A62633145C00, %fd6940;
	fma.rn.f64 	%fd14150, %fd6939, 0dB97B839A252049C0, %fd6941;
	setp.ltu.f64 	%p680, %fd921, 0d41E0000000000000;
	@%p680 bra 	$L__BB4_744;
	{ // callseq 483, 0
	.param .b64 param0;
	st.param.f64 	[param0], %fd920;
	.param .align 16 .b8 retval0[16];
	call.uni (retval0), 
	__internal_trig_reduction_slowpathd, 
	(
	param0
	);
	ld.param.f64 	%fd14150, [retval0];
	ld.param.b32 	%r4200, [retval0+8];
	} // callseq 483
$L__BB4_744:
	add.s32 	%r4201, %r4200, 1;
$L__BB4_745:
	setp.neu.f64 	%p681, %fd929, 0d7FF0000000000000;
	shl.b32 	%r2568, %r4201, 6;
	cvt.u64.u32 	%rd677, %r2568;
	and.b64  	%rd678, %rd677, 64;
	add.s64 	%rd680, %rd647, %rd678;
	mul.rn.f64 	%fd6944, %fd14150, %fd14150;
	and.b32  	%r2569, %r4201, 1;
	setp.eq.b32 	%p682, %r2569, 1;
	selp.f64 	%fd6945, 0dBDA8FF8320FD8164, 0d3DE5DB65F9785EBA, %p682;
	ld.global.nc.v2.f64 	{%fd6946, %fd6947}, [%rd680];
	fma.rn.f64 	%fd6948, %fd6945, %fd6944, %fd6946;
	fma.rn.f64 	%fd6949, %fd6948, %fd6944, %fd6947;
	ld.global.nc.v2.f64 	{%fd6950, %fd6951}, [%rd680+16];
	fma.rn.f64 	%fd6952, %fd6949, %fd6944, %fd6950;
	fma.rn.f64 	%fd6953, %fd6952, %fd6944, %fd6951;
	ld.global.nc.v2.f64 	{%fd6954, %fd6955}, [%rd680+32];
	fma.rn.f64 	%fd6956, %fd6953, %fd6944, %fd6954;
	fma.rn.f64 	%fd6957, %fd6956, %fd6944, %fd6955;
	fma.rn.f64 	%fd6958, %fd6957, %fd14150, %fd14150;
	fma.rn.f64 	%fd6959, %fd6957, %fd6944, 0d3FF0000000000000;
	selp.f64 	%fd6960, %fd6959, %fd6958, %p682;
	and.b32  	%r2570, %r4201, 2;
	setp.eq.s32 	%p683, %r2570, 0;
	mov.f64 	%fd6961, 0d0000000000000000;
	sub.f64 	%fd6962, %fd6961, %fd6960;
	selp.f64 	%fd6963, %fd6960, %fd6962, %p683;
	mul.f64 	%fd1026, %fd1020, %fd6963;
	@%p681 bra 	$L__BB4_747;
	mov.f64 	%fd6969, 0d0000000000000000;
	mul.rn.f64 	%fd14151, %fd928, %fd6969;
	mov.b32 	%r4202, 0;
	bra.uni 	$L__BB4_749;
$L__BB4_747:
	mul.f64 	%fd6964, %fd928, 0d3FE45F306DC9C883;
	cvt.rni.s32.f64 	%r4202, %fd6964;
	cvt.rn.f64.s32 	%fd6965, %r4202;
	fma.rn.f64 	%fd6966, %fd6965, 0dBFF921FB54442D18, %fd928;
	fma.rn.f64 	%fd6967, %fd6965, 0dBC91A62633145C00, %fd6966;
	fma.rn.f64 	%fd14151, %fd6965, 0dB97B839A252049C0, %fd6967;
	setp.ltu.f64 	%p684, %fd929, 0d41E0000000000000;
	@%p684 bra 	$L__BB4_749;
	{ // callseq 484, 0
	.param .b64 param0;
	st.param.f64 	[param0], %fd928;
	.param .align 16 .b8 retval0[16];
	call.uni (retval0), 
	__internal_trig_reduction_slowpathd, 
	(
	param0
	);
	ld.param.f64 	%fd14151, [retval0];
	ld.param.b32 	%r4202, [retval0+8];
	} // callseq 484
$L__BB4_749:
	setp.neu.f64 	%p685, %fd736, 0d7FF0000000000000;
	shl.b32 	%r2573, %r4202, 6;
	cvt.u64.u32 	%rd681, %r2573;
	and.b64  	%rd682, %rd681, 64;
	add.s64 	%rd684, %rd647, %rd682;
	mul.rn.f64 	%fd6970, %fd14151, %fd14151;
	and.b32  	%r2574, %r4202, 1;
	setp.eq.b32 	%p686, %r2574, 1;
	selp.f64 	%fd6971, 0dBDA8FF8320FD8164, 0d3DE5DB65F9785EBA, %p686;
	ld.global.nc.v2.f64 	{%fd6972, %fd6973}, [%rd684];
	fma.rn.f64 	%fd6974, %fd6971, %fd6970, %fd6972;
	fma.rn.f64 	%fd6975, %fd6974, %fd6970, %fd6973;
	ld.global.nc.v2.f64 	{%fd6976, %fd6977}, [%rd684+16];
	fma.rn.f64 	%fd6978, %fd6975, %fd6970, %fd6976;
	fma.rn.f64 	%fd6979, %fd6978, %fd6970, %fd6977;
	ld.global.nc.v2.f64 	{%fd6980, %fd6981}, [%rd684+32];
	fma.rn.f64 	%fd6982, %fd6979, %fd6970, %fd6980;
	fma.rn.f64 	%fd6983, %fd6982, %fd6970, %fd6981;
	fma.rn.f64 	%fd6984, %fd6983, %fd14151, %fd14151;
	fma.rn.f64 	%fd6985, %fd6983, %fd6970, 0d3FF0000000000000;
	selp.f64 	%fd6986, %fd6985, %fd6984, %p686;
	and.b32  	%r2575, %r4202, 2;
	setp.eq.s32 	%p687, %r2575, 0;
	mov.f64 	%fd6987, 0d0000000000000000;
	sub.f64 	%fd6988, %fd6987, %fd6986;
	selp.f64 	%fd1031, %fd6986, %fd6988, %p687;
	@%p685 bra 	$L__BB4_751;
	mov.f64 	%fd6994, 0d0000000000000000;
	mul.rn.f64 	%fd14152, %fd735, %fd6994;
	mov.b32 	%r4203, 0;
	bra.uni 	$L__BB4_753;
$L__BB4_751:
	mul.f64 	%fd6989, %fd735, 0d3FE45F306DC9C883;
	cvt.rni.s32.f64 	%r4203, %fd6989;
	cvt.rn.f64.s32 	%fd6990, %r4203;
	fma.rn.f64 	%fd6991, %fd6990, 0dBFF921FB54442D18, %fd735;
	fma.rn.f64 	%fd6992, %fd6990, 0dBC91A62633145C00, %fd6991;
	fma.rn.f64 	%fd14152, %fd6990, 0dB97B839A252049C0, %fd6992;
	setp.ltu.f64 	%p688, %fd736, 0d41E0000000000000;
	@%p688 bra 	$L__BB4_753;
	{ // callseq 485, 0
	.param .b64 param0;
	st.param.f64 	[param0], %fd735;
	.param .align 16 .b8 retval0[16];
	call.uni (retval0), 
	__internal_trig_reduction_slowpathd, 
	(
	param0
	);
	ld.param.f64 	%fd14152, [retval0];
	ld.param.b32 	%r4203, [retval0+8];
	} // callseq 485
$L__BB4_753:
	setp.neu.f64 	%p689, %fd943, 0d7FF0000000000000;
	shl.b32 	%r2578, %r4203, 6;
	cvt.u64.u32 	%rd685, %r2578;
	and.b64  	%rd686, %rd685, 64;
	add.s64 	%rd688, %rd647, %rd686;
	mul.rn.f64 	%fd6995, %fd14152, %fd14152;
	and.b32  	%r2579, %r4203, 1;
	setp.eq.b32 	%p690, %r2579, 1;
	selp.f64 	%fd6996, 0dBDA8FF8320FD8164, 0d3DE5DB65F9785EBA, %p690;
	ld.global.nc.v2.f64 	{%fd6997, %fd6998}, [%rd688];
	fma.rn.f64 	%fd6999, %fd6996, %fd6995, %fd6997;
	fma.rn.f64 	%fd7000, %fd6999, %fd6995, %fd6998;
	ld.global.nc.v2.f64 	{%fd7001, %fd7002}, [%rd688+16];
	fma.rn.f64 	%fd7003, %fd7000, %fd6995, %fd7001;
	fma.rn.f64 	%fd7004, %fd7003, %fd6995, %fd7002;
	ld.global.nc.v2.f64 	{%fd7005, %fd7006}, [%rd688+32];
	fma.rn.f64 	%fd7007, %fd7004, %fd6995, %fd7005;
	fma.rn.f64 	%fd7008, %fd7007, %fd6995, %fd7006;
	fma.rn.f64 	%fd7009, %fd7008, %fd14152, %fd14152;
	fma.rn.f64 	%fd7010, %fd7008, %fd6995, 0d3FF0000000000000;
	selp.f64 	%fd7011, %fd7010, %fd7009, %p690;
	and.b32  	%r2580, %r4203, 2;
	setp.eq.s32 	%p691, %r2580, 0;
	mov.f64 	%fd7012, 0d0000000000000000;
	sub.f64 	%fd7013, %fd7012, %fd7011;
	selp.f64 	%fd7014, %fd7011, %fd7013, %p691;
	mul.f64 	%fd1036, %fd1031, %fd7014;
	@%p689 bra 	$L__BB4_755;
	mov.f64 	%fd7020, 0d0000000000000000;
	mul.rn.f64 	%fd14153, %fd942, %fd7020;
	mov.b32 	%r4204, 0;
	bra.uni 	$L__BB4_757;
$L__BB4_755:
	mul.f64 	%fd7015, %fd942, 0d3FE45F306DC9C883;
	cvt.rni.s32.f64 	%r4204, %fd7015;
	cvt.rn.f64.s32 	%fd7016, %r4204;
	fma.rn.f64 	%fd7017, %fd7016, 0dBFF921FB54442D18, %fd942;
	fma.rn.f64 	%fd7018, %fd7016, 0dBC91A62633145C00, %fd7017;
	fma.rn.f64 	%fd14153, %fd7016, 0dB97B839A252049C0, %fd7018;
	setp.ltu.f64 	%p692, %fd943, 0d41E0000000000000;
	@%p692 bra 	$L__BB4_757;
	{ // callseq 486, 0
	.param .b64 param0;
	st.param.f64 	[param0], %fd942;
	.param .align 16 .b8 retval0[16];
	call.uni (retval0), 
	__internal_trig_reduction_slowpathd, 
	(
	param0
	);
	ld.param.f64 	%fd14153, [retval0];
	ld.param.b32 	%r4204, [retval0+8];
	} // callseq 486
$L__BB4_757:
	shl.b32 	%r2583, %r4204, 6;
	cvt.u64.u32 	%rd689, %r2583;
	and.b64  	%rd690, %rd689, 64;
	add.s64 	%rd692, %rd647, %rd690;
	mul.rn.f64 	%fd7021, %fd14153, %fd14153;
	and.b32  	%r2584, %r4204, 1;
	setp.eq.b32 	%p694, %r2584, 1;
	selp.f64 	%fd7022, 0dBDA8FF8320FD8164, 0d3DE5DB65F9785EBA, %p694;
	ld.global.nc.v2.f64 	{%fd7023, %fd7024}, [%rd692];
	fma.rn.f64 	%fd7025, %fd7022, %fd7021, %fd7023;
	fma.rn.f64 	%fd7026, %fd7025, %fd7021, %fd7024;
	ld.global.nc.v2.f64 	{%fd7027, %fd7028}, [%rd692+16];
	fma.rn.f64 	%fd7029, %fd7026, %fd7021, %fd7027;
	fma.rn.f64 	%fd7030, %fd7029, %fd7021, %fd7028;
	ld.global.nc.v2.f64 	{%fd7031, %fd7032}, [%rd692+32];
	fma.rn.f64 	%fd7033, %fd7030, %fd7021, %fd7031;
	fma.rn.f64 	%fd7034, %fd7033, %fd7021, %fd7032;
	fma.rn.f64 	%fd7035, %fd7034, %fd14153, %fd14153;
	fma.rn.f64 	%fd7036, %fd7034, %fd7021, 0d3FF0000000000000;
	selp.f64 	%fd7037, %fd7036, %fd7035, %p694;
	and.b32  	%r2585, %r4204, 2;
	setp.eq.s32 	%p695, %r2585, 0;
	mov.f64 	%fd7038, 0d0000000000000000;
	sub.f64 	%fd7039, %fd7038, %fd7037;
	selp.f64 	%fd1041, %fd7037, %fd7039, %p695;
	@%p685 bra 	$L__BB4_759;
	mov.f64 	%fd7045, 0d0000000000000000;
	mul.rn.f64 	%fd14155, %fd735, %fd7045;
	mov.b32 	%r4206, 1;
	bra.uni 	$L__BB4_762;
$L__BB4_759:
	mul.f64 	%fd7040, %fd735, 0d3FE45F306DC9C883;
	cvt.rni.s32.f64 	%r4205, %fd7040;
	cvt.rn.f64.s32 	%fd7041, %r4205;
	fma.rn.f64 	%fd7042, %fd7041, 0dBFF921FB54442D18, %fd735;
	fma.rn.f64 	%fd7043, %fd7041, 0dBC91A62633145C00, %fd7042;
	fma.rn.f64 	%fd14155, %fd7041, 0dB97B839A252049C0, %fd7043;
	setp.ltu.f64 	%p696, %fd736, 0d41E0000000000000;
	@%p696 bra 	$L__BB4_761;
	{ // callseq 487, 0
	.param .b64 param0;
	st.param.f64 	[param0], %fd735;
	.param .align 16 .b8 retval0[16];
	call.uni (retval0), 
	__internal_trig_reduction_slowpathd, 
	(
	param0
	);
	ld.param.f64 	%fd14155, [retval0];
	ld.param.b32 	%r4205, [retval0+8];
	} // callseq 487
$L__BB4_761:
	add.s32 	%r4206, %r4205, 1;
$L__BB4_762:
	shl.b32 	%r2588, %r4206, 6;
	cvt.u64.u32 	%rd693, %r2588;
	and.b64  	%rd694, %rd693, 64;
	add.s64 	%rd696, %rd647, %rd694;
	mul.rn.f64 	%fd7046, %fd14155, %fd14155;
	and.b32  	%r2589, %r4206, 1;
	setp.eq.b32 	%p698, %r2589, 1;
	selp.f64 	%fd7047, 0dBDA8FF8320FD8164, 0d3DE5DB65F9785EBA, %p698;
	ld.global.nc.v2.f64 	{%fd7048, %fd7049}, [%rd696];
	fma.rn.f64 	%fd7050, %fd7047, %fd7046, %fd7048;
	fma.rn.f64 	%fd7051, %fd7050, %fd7046, %fd7049;
	ld.global.nc.v2.f64 	{%fd7052, %fd7053}, [%rd696+16];
	fma.rn.f64 	%fd7054, %fd7051, %fd7046, %fd7052;
	fma.rn.f64 	%fd7055, %fd7054, %fd7046, %fd7053;
	ld.global.nc.v2.f64 	{%fd7056, %fd7057}, [%rd696+32];
	fma.rn.f64 	%fd7058, %fd7055, %fd7046, %fd7056;
	fma.rn.f64 	%fd7059, %fd7058, %fd7046, %fd7057;
	fma.rn.f64 	%fd7060, %fd7059, %fd14155, %fd14155;
	fma.rn.f64 	%fd7061, %fd7059, %fd7046, 0d3FF0000000000000;
	selp.f64 	%fd7062, %fd7061, %fd7060, %p698;
	and.b32  	%r2590, %r4206, 2;
	setp.eq.s32 	%p699, %r2590, 0;
	mov.f64 	%fd7063, 0d0000000000000000;
	sub.f64 	%fd7064, %fd7063, %fd7062;
	selp.f64 	%fd7065, %fd7062, %fd7064, %p699;
	fma.rn.f64 	%fd7066, %fd1041, %fd7065, %fd1036;
	mul.f64 	%fd7067, %fd1026, %fd7066;
	fma.rn.f64 	%fd1047, %fd875, %fd7067, %fd1014;
	@%p677 bra 	$L__BB4_764;
	mov.f64 	%fd7073, 0d0000000000000000;
	mul.rn.f64 	%fd14156, %fd920, %fd7073;
	mov.b32 	%r4207, 0;
	bra.uni 	$L__BB4_766;
$L__BB4_764:
	mul.f64 	%fd7068, %fd920, 0d3FE45F306DC9C883;
	cvt.rni.s32.f64 	%r4207, %fd7068;
	cvt.rn.f64.s32 	%fd7069, %r4207;
	fma.rn.f64 	%fd7070, %fd7069, 0dBFF921FB54442D18, %fd920;
	fma.rn.f64 	%fd7071, %fd7069, 0dBC91A62633145C00, %fd7070;
	fma.rn.f64 	%fd14156, %fd7069, 0dB97B839A252049C0, %fd7071;
	setp.ltu.f64 	%p700, %fd921, 0d41E0000000000000;
	@%p700 bra 	$L__BB4_766;
	{ // callseq 488, 0
	.param .b64 param0;
	st.param.f64 	[param0], %fd920;
	.param .align 16 .b8 retval0[16];
	call.uni (retval0), 
	__internal_trig_reduction_slowpathd, 
	(
	param0
	);
	ld.param.f64 	%fd14156, [retval0];
	ld.param.b32 	%r4207, [retval0+8];
	} // callseq 488
$L__BB4_766:
	setp.neu.f64 	%p701, %fd929, 0d7FF0000000000000;
	shl.b32 	%r2593, %r4207, 6;
	cvt.u64.u32 	%rd697, %r2593;
	and.b64  	%rd698, %rd697, 64;
	add.s64 	%rd700, %rd647, %rd698;
	mul.rn.f64 	%fd7074, %fd14156, %fd14156;
	and.b32  	%r2594, %r4207, 1;
	setp.eq.b32 	%p702, %r2594, 1;
	selp.f64 	%fd7075, 0dBDA8FF8320FD8164, 0d3DE5DB65F9785EBA, %p702;
	ld.global.nc.v2.f64 	{%fd7076, %fd7077}, [%rd700];
	fma.rn.f64 	%fd7078, %fd7075, %fd7074, %fd7076;
	fma.rn.f64 	%fd7079, %fd7078, %fd7074, %fd7077;
	ld.global.nc.v2.f64 	{%fd7080, %fd7081}, [%rd700+16];
	fma.rn.f64 	%fd7082, %fd7079, %fd7074, %fd7080;
	fma.rn.f64 	%fd7083, %fd7082, %fd7074, %fd7081;
	ld.global.nc.v2.f64 	{%fd7084, %fd7085}, [%rd700+32];
	fma.rn.f64 	%fd7086, %fd7083, %fd7074, %fd7084;
	fma.rn.f64 	%fd7087, %fd7086, %fd7074, %fd7085;
	fma.rn.f64 	%fd7088, %fd7087, %fd14156, %fd14156;
	fma.rn.f64 	%fd7089, %fd7087, %fd7074, 0d3FF0000000000000;
	selp.f64 	%fd7090, %fd7089, %fd7088, %p702;
	and.b32  	%r2595, %r4207, 2;
	setp.eq.s32 	%p703, %r2595, 0;
	mov.f64 	%fd7091, 0d0000000000000000;
	sub.f64 	%fd7092, %fd7091, %fd7090;
	selp.f64 	%fd1052, %fd7090, %fd7092, %p703;
	@%p701 bra 	$L__BB4_768;
	mov.f64 	%fd7098, 0d0000000000000000;
	mul.rn.f64 	%fd14157, %fd928, %fd7098;
	mov.b32 	%r4208, 0;
	bra.uni 	$L__BB4_770;
$L__BB4_768:
	mul.f64 	%fd7093, %fd928, 0d3FE45F306DC9C883;
	cvt.rni.s32.f64 	%r4208, %fd7093;
	cvt.rn.f64.s32 	%fd7094, %r4208;
	fma.rn.f64 	%fd7095, %fd7094, 0dBFF921FB54442D18, %fd928;
	fma.rn.f64 	%fd7096, %fd7094, 0dBC91A62633145C00, %fd7095;
	fma.rn.f64 	%fd14157, %fd7094, 0dB97B839A252049C0, %fd7096;
	setp.ltu.f64 	%p704, %fd929, 0d41E0000000000000;
	@%p704 bra 	$L__BB4_770;
	{ // callseq 489, 0
	.param .b64 param0;
	st.param.f64 	[param0], %fd928;
	.param .align 16 .b8 retval0[16];
	call.uni (retval0), 
	__internal_trig_reduction_slowpathd, 
	(
	param0
	);
	ld.param.f64 	%fd14157, [retval0];
	ld.param.b32 	%r4208, [retval0+8];
	} // callseq 489
$L__BB4_770:
	setp.neu.f64 	%p705, %fd736, 0d7FF0000000000000;
	shl.b32 	%r2598, %r4208, 6;
	cvt.u64.u32 	%rd701, %r2598;
	and.b64  	%rd702, %rd701, 64;
	add.s64 	%rd704, %rd647, %rd702;
	mul.rn.f64 	%fd7099, %fd14157, %fd14157;
	and.b32  	%r2599, %r4208, 1;
	setp.eq.b32 	%p706, %r2599, 1;
	selp.f64 	%fd7100, 0dBDA8FF8320FD8164, 0d3DE5DB65F9785EBA, %p706;
	ld.global.nc.v2.f64 	{%fd7101, %fd7102}, [%rd704];
	fma.rn.f64 	%fd7103, %fd7100, %fd7099, %fd7101;
	fma.rn.f64 	%fd7104, %fd7103, %fd7099, %fd7102;
	ld.global.nc.v2.f64 	{%fd7105, %fd7106}, [%rd704+16];
	fma.rn.f64 	%fd7107, %fd7104, %fd7099, %fd7105;
	fma.rn.f64 	%fd7108, %fd7107, %fd7099, %fd7106;
	ld.global.nc.v2.f64 	{%fd7109, %fd7110}, [%rd704+32];
	fma.rn.f64 	%fd7111, %fd7108, %fd7099, %fd7109;
	fma.rn.f64 	%fd7112, %fd7111, %fd7099, %fd7110;
	fma.rn.f64 	%fd7113, %fd7112, %fd14157, %fd14157;
	fma.rn.f64 	%fd7114, %fd7112, %fd7099, 0d3FF0000000000000;
	selp.f64 	%fd7115, %fd7114, %fd7113, %p706;
	and.b32  	%r2600, %r4208, 2;
	setp.eq.s32 	%p707, %r2600, 0;
	mov.f64 	%fd7116, 0d0000000000000000;
	sub.f64 	%fd7117, %fd7116, %fd7115;
	selp.f64 	%fd1057, %fd7115, %fd7117, %p707;
	@%p705 bra 	$L__BB4_772;
	mov.f64 	%fd7123, 0d0000000000000000;
	mul.rn.f64 	%fd14159, %fd735, %fd7123;
	mov.b32 	%r4210, 1;
	bra.uni 	$L__BB4_775;
$L__BB4_772:
	mul.f64 	%fd7118, %fd735, 0d3FE45F306DC9C883;
	cvt.rni.s32.f64 	%r4209, %fd7118;
	cvt.rn.f64.s32 	%fd7119, %r4209;
	fma.rn.f64 	%fd7120, %fd7119, 0dBFF921FB54442D18, %fd735;
	fma.rn.f64 	%fd7121, %fd7119, 0dBC91A62633145C00, %fd7120;
	fma.rn.f64 	%fd14159, %fd7119, 0dB97B839A252049C0, %fd7121;
	setp.ltu.f64 	%p708, %fd736, 0d41E0000000000000;
	@%p708 bra 	$L__BB4_774;
	{ // callseq 490, 0
	.param .b64 param0;
	st.param.f64 	[param0], %fd735;
	.param .align 16 .b8 retval0[16];
	call.uni (retval0), 
	__internal_trig_reduction_slowpathd, 
	(
	param0
	);
	ld.param.f64 	%fd14159, [retval0];
	ld.param.b32 	%r4209, [retval0+8];
	} // callseq 490
$L__BB4_774:
	add.s32 	%r4210, %r4209, 1;
$L__BB4_775:
	setp.neu.f64 	%p709, %fd943, 0d7FF0000000000000;
	shl.b32 	%r2603, %r4210, 6;
	cvt.u64.u32 	%rd705, %r2603;
	and.b64  	%rd706, %rd705, 64;
	add.s64 	%rd708, %rd647, %rd706;
	mul.rn.f64 	%fd7124, %fd14159, %fd14159;
	and.b32  	%r2604, %r4210, 1;
	setp.eq.b32 	%p710, %r2604, 1;
	selp.f64 	%fd7125, 0dBDA8FF8320FD8164, 0d3DE5DB65F9785EBA, %p710;
	ld.global.nc.v2.f64 	{%fd7126, %fd7127}, [%rd708];
	fma.rn.f64 	%fd7128, %fd7125, %fd7124, %fd7126;
	fma.rn.f64 	%fd7129, %fd7128, %fd7124, %fd7127;
	ld.global.nc.v2.f64 	{%fd7130, %fd7131}, [%rd708+16];
	fma.rn.f64 	%fd7132, %fd7129, %fd7124, %fd7130;
	fma.rn.f64 	%fd7133, %fd7132, %fd7124, %fd7131;
	ld.global.nc.v2.f64 	{%fd7134, %fd7135}, [%rd708+32];
	fma.rn.f64 	%fd7136, %fd7133, %fd7124, %fd7134;
	fma.rn.f64 	%fd7137, %fd7136, %fd7124, %fd7135;
	fma.rn.f64 	%fd7138, %fd7137, %fd14159, %fd14159;
	fma.rn.f64 	%fd7139, %fd7137, %fd7124, 0d3FF0000000000000;
	selp.f64 	%fd7140, %fd7139, %fd7138, %p710;
	and.b32  	%r2605, %r4210, 2;
	setp.eq.s32 	%p711, %r2605, 0;
	mov.f64 	%fd7141, 0d0000000000000000;
	sub.f64 	%fd7142, %fd7141, %fd7140;
	selp.f64 	%fd7143, %fd7140, %fd7142, %p711;
	mul.f64 	%fd1063, %fd1057, %fd7143;
	@%p709 bra 	$L__BB4_777;
	mov.f64 	%fd7149, 0d0000000000000000;
	mul.rn.f64 	%fd14160, %fd942, %fd7149;
	mov.b32 	%r4211, 0;
	bra.uni 	$L__BB4_779;
$L__BB4_777:
	mul.f64 	%fd7144, %fd942, 0d3FE45F306DC9C883;
	cvt.rni.s32.f64 	%r4211, %fd7144;
	cvt.rn.f64.s32 	%fd7145, %r4211;
	fma.rn.f64 	%fd7146, %fd7145, 0dBFF921FB54442D18, %fd942;
	fma.rn.f64 	%fd7147, %fd7145, 0dBC91A62633145C00, %fd7146;
	fma.rn.f64 	%fd14160, %fd7145, 0dB97B839A252049C0, %fd7147;
	setp.ltu.f64 	%p712, %fd943, 0d41E0000000000000;
	@%p712 bra 	$L__BB4_779;
	{ // callseq 491, 0
	.param .b64 param0;
	st.param.f64 	[param0], %fd942;
	.param .align 16 .b8 retval0[16];
	call.uni (retval0), 
	__internal_trig_reduction_slowpathd, 
	(
	param0
	);
	ld.param.f64 	%fd14160, [retval0];
	ld.param.b32 	%r4211, [retval0+8];
	} // callseq 491
$L__BB4_779:
	setp.neu.f64 	%p713, %fd736, 0d7FF0000000000000;
	shl.b32 	%r2608, %r4211, 6;
	cvt.u64.u32 	%rd709, %r2608;
	and.b64  	%rd710, %rd709, 64;
	add.s64 	%rd712, %rd647, %rd710;
	mul.rn.f64 	%fd7150, %fd14160, %fd14160;
	and.b32  	%r2609, %r4211, 1;
	setp.eq.b32 	%p714, %r2609, 1;
	selp.f64 	%fd7151, 0dBDA8FF8320FD8164, 0d3DE5DB65F9785EBA, %p714;
	ld.global.nc.v2.f64 	{%fd7152, %fd7153}, [%rd712];
	fma.rn.f64 	%fd7154, %fd7151, %fd7150, %fd7152;
	fma.rn.f64 	%fd7155, %fd7154, %fd7150, %fd7153;
	ld.global.nc.v2.f64 	{%fd7156, %fd7157}, [%rd712+16];
	fma.rn.f64 	%fd7158, %fd7155, %fd7150, %fd7156;
	fma.rn.f64 	%fd7159, %fd7158, %fd7150, %fd7157;
	ld.global.nc.v2.f64 	{%fd7160, %fd7161}, [%rd712+32];
	fma.rn.f64 	%fd7162, %fd7159, %fd7150, %fd7160;
	fma.rn.f64 	%fd7163, %fd7162, %fd7150, %fd7161;
	fma.rn.f64 	%fd7164, %fd7163, %fd14160, %fd14160;
	fma.rn.f64 	%fd7165, %fd7163, %fd7150, 0d3FF0000000000000;
	selp.f64 	%fd7166, %fd7165, %fd7164, %p714;
	and.b32  	%r2610, %r4211, 2;
	setp.eq.s32 	%p715, %r2610, 0;
	mov.f64 	%fd7167, 0d0000000000000000;
	sub.f64 	%fd7168, %fd7167, %fd7166;
	selp.f64 	%fd1068, %fd7166, %fd7168, %p715;
	@%p713 bra 	$L__BB4_781;
	mov.f64 	%fd7174, 0d0000000000000000;
	mul.rn.f64 	%fd14161, %fd735, %fd7174;
	mov.b32 	%r4212, 0;
	bra.uni 	$L__BB4_783;
$L__BB4_781:
	mul.f64 	%fd7169, %fd735, 0d3FE45F306DC9C883;
	cvt.rni.s32.f64 	%r4212, %fd7169;
	cvt.rn.f64.s32 	%fd7170, %r4212;
	fma.rn.f64 	%fd7171, %fd7170, 0dBFF921FB54442D18, %fd735;
	fma.rn.f64 	%fd7172, %fd7170, 0dBC91A62633145C00, %fd7171;
	fma.rn.f64 	%fd14161, %fd7170, 0dB97B839A252049C0, %fd7172;
	setp.ltu.f64 	%p716, %fd736, 0d41E0000000000000;
	@%p716 bra 	$L__BB4_783;
	{ // callseq 492, 0
	.param .b64 param0;
	st.param.f64 	[param0], %fd735;
	.param .align 16 .b8 retval0[16];
	call.uni (retval0), 
	__internal_trig_reduction_slowpathd, 
	(
	param0
	);
	ld.param.f64 	%fd14161, [retval0];
	ld.param.b32 	%r4212, [retval0+8];
	} // callseq 492
$L__BB4_783:
	shl.b32 	%r2613, %r4212, 6;
	cvt.u64.u32 	%rd713, %r2613;
	and.b64  	%rd714, %rd713, 64;
	add.s64 	%rd716, %rd647, %rd714;
	mul.rn.f64 	%fd7175, %fd14161, %fd14161;
	and.b32  	%r2614, %r4212, 1;
	setp.eq.b32 	%p717, %r2614, 1;
	selp.f64 	%fd7176, 0dBDA8FF8320FD8164, 0d3DE5DB65F9785EBA, %p717;
	ld.global.nc.v2.f64 	{%fd7177, %fd7178}, [%rd716];
	fma.rn.f64 	%fd7179, %fd7176, %fd7175, %fd7177;
	fma.rn.f64 	%fd7180, %fd7179, %fd7175, %fd7178;
	ld.global.nc.v2.f64 	{%fd7181, %fd7182}, [%rd716+16];
	fma.rn.f64 	%fd7183, %fd7180, %fd7175, %fd7181;
	fma.rn.f64 	%fd7184, %fd7183, %fd7175, %fd7182;
	ld.global.nc.v2.f64 	{%fd7185, %fd7186}, [%rd716+32];
	fma.rn.f64 	%fd7187, %fd7184, %fd7175, %fd7185;
	fma.rn.f64 	%fd7188, %fd7187, %fd7175, %fd7186;
	fma.rn.f64 	%fd7189, %fd7188, %fd14161, %fd14161;
	fma.rn.f64 	%fd7190, %fd7188, %fd7175, 0d3FF0000000000000;
	selp.f64 	%fd7191, %fd7190, %fd7189, %p717;
	and.b32  	%r2615, %r4212, 2;
	setp.eq.s32 	%p718, %r2615, 0;
	mov.f64 	%fd7192, 0d0000000000000000;
	sub.f64 	%fd7193, %fd7192, %fd7191;
	selp.f64 	%fd7194, %fd7191, %fd7193, %p718;
	mul.f64 	%fd7195, %fd1068, %fd7194;
	sub.f64 	%fd7196, %fd1063, %fd7195;
	mul.f64 	%fd7197, %fd1052, %fd7196;
	fma.rn.f64 	%fd7198, %fd875, %fd7197, %fd1047;
	mul.f64 	%fd7199, %fd988, %fd7198;
	div.rn.f64 	%fd7200, %fd7199, %fd9;
	sub.f64 	%fd7201, %fd983, %fd7200;
	add.f64 	%fd7202, %fd873, %fd7201;
	st.shared.f64 	[%r8], %fd7202;
	bar.sync 	0;
	ld.shared.f64 	%fd1073, [%r9];
	ld.shared.f64 	%fd7203, [%r4];
	mul.f64 	%fd7204, %fd13, %fd7203;
	fma.rn.f64 	%fd1074, %fd7204, 0d3FE0000000000000, %fd13904;
	ld.shared.f64 	%fd7205, [%r5];
	mul.f64 	%fd7206, %fd13, %fd7205;
	fma.rn.f64 	%fd1075, %fd7206, 0d3FE0000000000000, %fd13905;
	bar.sync 	0;
	ld.global.f64 	%fd7207, [%rd11];
	mul.f64 	%fd1076, %fd7207, %fd5;
	bar.sync 	0;
	ld.global.f64 	%fd1077, [%rd11];
	ld.global.f64 	%fd1078, [%rd12];
	abs.f64 	%fd1079, %fd1078;
	setp.neu.f64 	%p719, %fd1079, 0d7FF0000000000000;
	@%p719 bra 	$L__BB4_785;
	mov.f64 	%fd7213, 0d0000000000000000;
	mul.rn.f64 	%fd14162, %fd1078, %fd7213;
	mov.b32 	%r4213, 0;
	bra.uni 	$L__BB4_787;
$L__BB4_785:
	mul.f64 	%fd7208, %fd1078, 0d3FE45F306DC9C883;
	cvt.rni.s32.f64 	%r4213, %fd7208;
	cvt.rn.f64.s32 	%fd7209, %r4213;
	fma.rn.f64 	%fd7210, %fd7209, 0dBFF921FB54442D18, %fd1078;
	fma.rn.f64 	%fd7211, %fd7209, 0dBC91A62633145C00, %fd7210;
	fma.rn.f64 	%fd14162, %fd7209, 0dB97B839A252049C0, %fd7211;
	setp.ltu.f64 	%p720, %fd1079, 0d41E0000000000000;
	@%p720 bra 	$L__BB4_787;
	{ // callseq 493, 0
	.param .b64 param0;
	st.param.f64 	[param0], %fd1078;
	.param .align 16 .b8 retval0[16];
	call.uni (retval0), 
	__internal_trig_reduction_slowpathd, 
	(
	param0
	);
	ld.param.f64 	%fd14162, [retval0];
	ld.param.b32 	%r4213, [retval0+8];
	} // callseq 493
$L__BB4_787:
	shl.b32 	%r2618, %r4213, 6;
	cvt.u64.u32 	%rd717, %r2618;
	and.b64  	%rd718, %rd717, 64;
	add.s64 	%rd720, %rd647, %rd718;
	mul.rn.f64 	%fd7214, %fd14162, %fd14162;
	and.b32  	%r2619, %r4213, 1;
	setp.eq.b32 	%p721, %r2619, 1;
	selp.f64 	%fd7215, 0dBDA8FF8320FD8164, 0d3DE5DB65F9785EBA, %p721;
	ld.global.nc.v2.f64 	{%fd7216, %fd7217}, [%rd720];
	fma.rn.f64 	%fd7218, %fd7215, %fd7214, %fd7216;
	fma.rn.f64 	%fd7219, %fd7218, %fd7214, %fd7217;
	ld.global.nc.v2.f64 	{%fd7220, %fd7221}, [%rd720+16];
	fma.rn.f64 	%fd7222, %fd7219, %fd7214, %fd7220;
	fma.rn.f64 	%fd7223, %fd7222, %fd7214, %fd7221;
	ld.global.nc.v2.f64 	{%fd7224, %fd7225}, [%rd720+32];
	fma.rn.f64 	%fd7226, %fd7223, %fd7214, %fd7224;
	fma.rn.f64 	%fd7227, %fd7226, %fd7214, %fd7225;
	fma.rn.f64 	%fd7228, %fd7227, %fd14162, %fd14162;
	fma.rn.f64 	%fd7229, %fd7227, %fd7214, 0d3FF0000000000000;
	selp.f64 	%fd7230, %fd7229, %fd7228, %p721;
	and.b32  	%r2620, %r4213, 2;
	setp.eq.s32 	%p722, %r2620, 0;
	mov.f64 	%fd7231, 0d0000000000000000;
	sub.f64 	%fd7232, %fd7231, %fd7230;
	selp.f64 	%fd1084, %fd7230, %fd7232, %p722;
	ld.global.f64 	%fd1085, [%rd12+40000];
	abs.f64 	%fd1086, %fd1085;
	setp.neu.f64 	%p723, %fd1086, 0d7FF0000000000000;
	@%p723 bra 	$L__BB4_789;
	mov.f64 	%fd7238, 0d0000000000000000;
	mul.rn.f64 	%fd14164, %fd1085, %fd7238;
	mov.b32 	%r4215, 1;
	bra.uni 	$L__BB4_792;
$L__BB4_789:
	mul.f64 	%fd7233, %fd1085, 0d3FE45F306DC9C883;
	cvt.rni.s32.f64 	%r4214, %fd7233;
	cvt.rn.f64.s32 	%fd7234, %r4214;
	fma.rn.f64 	%fd7235, %fd7234, 0dBFF921FB54442D18, %fd1085;
	fma.rn.f64 	%fd7236, %fd7234, 0dBC91A62633145C00, %fd7235;
	fma.rn.f64 	%fd14164, %fd7234, 0dB97B839A252049C0, %fd7236;
	setp.ltu.f64 	%p724, %fd1086, 0d41E0000000000000;
	@%p724 bra 	$L__BB4_791;
	{ // callseq 494, 0
	.param .b64 param0;
	st.param.f64 	[param0], %fd1085;
	.param .align 16 .b8 retval0[16];
	call.uni (retval0), 
	__internal_trig_reduction_slowpathd, 
	(
	param0
	);
	ld.param.f64 	%fd14164, [retval0];
	ld.param.b32 	%r4214, [retval0+8];
	} // callseq 494
$L__BB4_791:
	add.s32 	%r4215, %r4214, 1;
$L__BB4_792:
	setp.neu.f64 	%p725, %fd1086, 0d7FF0000000000000;
	shl.b32 	%r2623, %r4215, 6;
	cvt.u64.u32 	%rd721, %r2623;
	and.b64  	%rd722, %rd721, 64;
	add.s64 	%rd724, %rd647, %rd722;
	mul.rn.f64 	%fd7239, %fd14164, %fd14164;
	and.b32  	%r2624, %r4215, 1;
	setp.eq.b32 	%p726, %r2624, 1;
	selp.f64 	%fd7240, 0dBDA8FF8320FD8164, 0d3DE5DB65F9785EBA, %p726;
	ld.global.nc.v2.f64 	{%fd7241, %fd7242}, [%rd724];
	fma.rn.f64 	%fd7243, %fd7240, %fd7239, %fd7241;
	fma.rn.f64 	%fd7244, %fd7243, %fd7239, %fd7242;
	ld.global.nc.v2.f64 	{%fd7245, %fd7246}, [%rd724+16];
	fma.rn.f64 	%fd7247, %fd7244, %fd7239, %fd7245;
	fma.rn.f64 	%fd7248, %fd7247, %fd7239, %fd7246;
	ld.global.nc.v2.f64 	{%fd7249, %fd7250}, [%rd724+32];
	fma.rn.f64 	%fd7251, %fd7248, %fd7239, %fd7249;
	fma.rn.f64 	%fd7252, %fd7251, %fd7239, %fd7250;
	fma.rn.f64 	%fd7253, %fd7252, %fd14164, %fd14164;
	fma.rn.f64 	%fd7254, %fd7252, %fd7239, 0d3FF0000000000000;
	selp.f64 	%fd7255, %fd7254, %fd7253, %p726;
	and.b32  	%r2625, %r4215, 2;
	setp.eq.s32 	%p727, %r2625, 0;
	mov.f64 	%fd7256, 0d0000000000000000;
	sub.f64 	%fd7257, %fd7256, %fd7255;
	selp.f64 	%fd7258, %fd7255, %fd7257, %p727;
	mul.f64 	%fd1092, %fd1084, %fd7258;
	@%p725 bra 	$L__BB4_794;
	mov.f64 	%fd7264, 0d0000000000000000;
	mul.rn.f64 	%fd14165, %fd1085, %fd7264;
	mov.b32 	%r4216, 0;
	bra.uni 	$L__BB4_796;
$L__BB4_794:
	mul.f64 	%fd7259, %fd1085, 0d3FE45F306DC9C883;
	cvt.rni.s32.f64 	%r4216, %fd7259;
	cvt.rn.f64.s32 	%fd7260, %r4216;
	fma.rn.f64 	%fd7261, %fd7260, 0dBFF921FB54442D18, %fd1085;
	fma.rn.f64 	%fd7262, %fd7260, 0dBC91A62633145C00, %fd7261;
	fma.rn.f64 	%fd14165, %fd7260, 0dB97B839A252049C0, %fd7262;
	setp.ltu.f64 	%p728, %fd1086, 0d41E0000000000000;
	@%p728 bra 	$L__BB4_796;
	{ // callseq 495, 0
	.param .b64 param0;
	st.param.f64 	[param0], %fd1085;
	.param .align 16 .b8 retval0[16];
	call.uni (retval0), 
	__internal_trig_reduction_slowpathd, 
	(
	param0
	);
	ld.param.f64 	%fd14165, [retval0];
	ld.param.b32 	%r4216, [retval0+8];
	} // callseq 495
$L__BB4_796:
	setp.neu.f64 	%p729, %fd1079, 0d7FF0000000000000;
	shl.b32 	%r2628, %r4216, 6;
	cvt.u64.u32 	%rd725, %r2628;
	and.b64  	%rd726, %rd725, 64;
	add.s64 	%rd728, %rd647, %rd726;
	mul.rn.f64 	%fd7265, %fd14165, %fd14165;
	and.b32  	%r2629, %r4216, 1;
	setp.eq.b32 	%p730, %r2629, 1;
	selp.f64 	%fd7266, 0dBDA8FF8320FD8164, 0d3DE5DB65F9785EBA, %p730;
	ld.global.nc.v2.f64 	{%fd7267, %fd7268}, [%rd728];
	fma.rn.f64 	%fd7269, %fd7266, %fd7265, %fd7267;
	fma.rn.f64 	%fd7270, %fd7269, %fd7265, %fd7268;
	ld.global.nc.v2.f64 	{%fd7271, %fd7272}, [%rd728+16];
	fma.rn.f64 	%fd7273, %fd7270, %fd7265, %fd7271;
	fma.rn.f64 	%fd7274, %fd7273, %fd7265, %fd7272;
	ld.global.nc.v2.f64 	{%fd7275, %fd7276}, [%rd728+32];
	fma.rn.f64 	%fd7277, %fd7274, %fd7265, %fd7275;
	fma.rn.f64 	%fd7278, %fd7277, %fd7265, %fd7276;
	fma.rn.f64 	%fd7279, %fd7278, %fd14165, %fd14165;
	fma.rn.f64 	%fd7280, %fd7278, %fd7265, 0d3FF0000000000000;
	selp.f64 	%fd7281, %fd7280, %fd7279, %p730;
	and.b32  	%r2630, %r4216, 2;
	setp.eq.s32 	%p731, %r2630, 0;
	mov.f64 	%fd7282, 0d0000000000000000;
	sub.f64 	%fd7283, %fd7282, %fd7281;
	selp.f64 	%fd7284, %fd7281, %fd7283, %p731;
	mul.f64 	%fd7285, %fd1084, %fd7284;
	mul.f64 	%fd7286, %fd669, %fd7285;
	fma.rn.f64 	%fd1097, %fd668, %fd1092, %fd7286;
	@%p729 bra 	$L__BB4_798;
	mov.f64 	%fd7292, 0d0000000000000000;
	mul.rn.f64 	%fd14167, %fd1078, %fd7292;
	mov.b32 	%r4218, 1;
	bra.uni 	$L__BB4_801;
$L__BB4_798:
	mul.f64 	%fd7287, %fd1078, 0d3FE45F306DC9C883;
	cvt.rni.s32.f64 	%r4217, %fd7287;
	cvt.rn.f64.s32 	%fd7288, %r4217;
	fma.rn.f64 	%fd7289, %fd7288, 0dBFF921FB54442D18, %fd1078;
	fma.rn.f64 	%fd7290, %fd7288, 0dBC91A62633145C00, %fd7289;
	fma.rn.f64 	%fd14167, %fd7288, 0dB97B839A252049C0, %fd7290;
	setp.ltu.f64 	%p732, %fd1079, 0d41E0000000000000;
	@%p732 bra 	$L__BB4_800;
	{ // callseq 496, 0
	.param .b64 param0;
	st.param.f64 	[param0], %fd1078;
	.param .align 16 .b8 retval0[16];
	call.uni (retval0), 
	__internal_trig_reduction_slowpathd, 
	(
	param0
	);
	ld.param.f64 	%fd14167, [retval0];
	ld.param.b32 	%r4217, [retval0+8];
	} // callseq 496
$L__BB4_800:
	add.s32 	%r4218, %r4217, 1;
$L__BB4_801:
	shl.b32 	%r2633, %r4218, 6;
	cvt.u64.u32 	%rd729, %r2633;
	and.b64  	%rd730, %rd729, 64;
	add.s64 	%rd732, %rd647, %rd730;
	mul.rn.f64 	%fd7293, %fd14167, %fd14167;
	and.b32  	%r2634, %r4218, 1;
	setp.eq.b32 	%p733, %r2634, 1;
	selp.f64 	%fd7294, 0dBDA8FF8320FD8164, 0d3DE5DB65F9785EBA, %p733;
	ld.global.nc.v2.f64 	{%fd7295, %fd7296}, [%rd732];
	fma.rn.f64 	%fd7297, %fd7294, %fd7293, %fd7295;
	fma.rn.f64 	%fd7298, %fd7297, %fd7293, %fd7296;
	ld.global.nc.v2.f64 	{%fd7299, %fd7300}, [%rd732+16];
	fma.rn.f64 	%fd7301, %fd7298, %fd7293, %fd7299;
	fma.rn.f64 	%fd7302, %fd7301, %fd7293, %fd7300;
	ld.global.nc.v2.f64 	{%fd7303, %fd7304}, [%rd732+32];
	fma.rn.f64 	%fd7305, %fd7302, %fd7293, %fd7303;
	fma.rn.f64 	%fd7306, %fd7305, %fd7293, %fd7304;
	fma.rn.f64 	%fd7307, %fd7306, %fd14167, %fd14167;
	fma.rn.f64 	%fd7308, %fd7306, %fd7293, 0d3FF0000000000000;
	selp.f64 	%fd7309, %fd7308, %fd7307, %p733;
	and.b32  	%r2635, %r4218, 2;
	setp.eq.s32 	%p734, %r2635, 0;
	mov.f64 	%fd7310, 0d0000000000000000;
	sub.f64 	%fd7311, %fd7310, %fd7309;
	selp.f64 	%fd7312, %fd7309, %fd7311, %p734;
	fma.rn.f64 	%fd7313, %fd670, %fd7312, %fd1097;
	mul.f64 	%fd1103, %fd1077, %fd7313;
	bar.sync 	0;
	mul.f64 	%fd7314, %fd1076, %fd6;
	div.rn.f64 	%fd7315, %fd7314, %fd7;
	sqrt.rn.f64 	%fd7316, %fd7315;
	bar.sync 	0;
	mul.f64 	%fd1104, %fd8, %fd7316;
	abs.f64 	%fd1105, %fd1103;
	setp.neu.f64 	%p735, %fd1105, 0d7FF0000000000000;
	@%p735 bra 	$L__BB4_803;
	mov.f64 	%fd7322, 0d0000000000000000;
	mul.rn.f64 	%fd14169, %fd1103, %fd7322;
	mov.b32 	%r4220, 1;
	bra.uni 	$L__BB4_806;
$L__BB4_803:
	mul.f64 	%fd7317, %fd1103, 0d3FE45F306DC9C883;
	cvt.rni.s32.f64 	%r4219, %fd7317;
	cvt.rn.f64.s32 	%fd7318, %r4219;
	fma.rn.f64 	%fd7319, %fd7318, 0dBFF921FB54442D18, %fd1103;
	fma.rn.f64 	%fd7320, %fd7318, 0dBC91A62633145C00, %fd7319;
	fma.rn.f64 	%fd14169, %fd7318, 0dB97B839A252049C0, %fd7320;
	setp.ltu.f64 	%p736, %fd1105, 0d41E0000000000000;
	@%p736 bra 	$L__BB4_805;
	{ // callseq 497, 0
	.param .b64 param0;
	st.param.f64 	[param0], %fd1103;
	.param .align 16 .b8 retval0[16];
	call.uni (retval0), 
	__internal_trig_reduction_slowpathd, 
	(
	param0
	);
	ld.param.f64 	%fd14169, [retval0];
	ld.param.b32 	%r4219, [retval0+8];
	} // callseq 497
$L__BB4_805:
	add.s32 	%r4220, %r4219, 1;
$L__BB4_806:
	shl.b32 	%r2638, %r4220, 6;
	cvt.u64.u32 	%rd733, %r2638;
	and.b64  	%rd734, %rd733, 64;
	add.s64 	%rd736, %rd647, %rd734;
	mul.rn.f64 	%fd7323, %fd14169, %fd14169;
	and.b32  	%r2639, %r4220, 1;
	setp.eq.b32 	%p737, %r2639, 1;
	selp.f64 	%fd7324, 0dBDA8FF8320FD8164, 0d3DE5DB65F9785EBA, %p737;
	ld.global.nc.v2.f64 	{%fd7325, %fd7326}, [%rd736];
	fma.rn.f64 	%fd7327, %fd7324, %fd7323, %fd7325;
	fma.rn.f64 	%fd7328, %fd7327, %fd7323, %fd7326;
	ld.global.nc.v2.f64 	{%fd7329, %fd7330}, [%rd736+16];
	fma.rn.f64 	%fd7331, %fd7328, %fd7323, %fd7329;
	fma.rn.f64 	%fd7332, %fd7331, %fd7323, %fd7330;
	ld.global.nc.v2.f64 	{%fd7333, %fd7334}, [%rd736+32];
	fma.rn.f64 	%fd7335, %fd7332, %fd7323, %fd7333;
	fma.rn.f64 	%fd7336, %fd7335, %fd7323, %fd7334;
	fma.rn.f64 	%fd7337, %fd7336, %fd14169, %fd14169;
	fma.rn.f64 	%fd7338, %fd7336, %fd7323, 0d3FF0000000000000;
	selp.f64 	%fd7339, %fd7338, %fd7337, %p737;
	and.b32  	%r2640, %r4220, 2;
	setp.eq.s32 	%p738, %r2640, 0;
	mov.f64 	%fd7340, 0d0000000000000000;
	sub.f64 	%fd7341, %fd7340, %fd7339;
	selp.f64 	%fd1111, %fd7339, %fd7341, %p738;
	ld.global.f64 	%fd1112, [%rd12];
	abs.f64 	%fd1113, %fd1112;
	setp.neu.f64 	%p739, %fd1113, 0d7FF0000000000000;
	@%p739 bra 	$L__BB4_808;
	mov.f64 	%fd7347, 0d0000000000000000;
	mul.rn.f64 	%fd14170, %fd1112, %fd7347;
	mov.b32 	%r4221, 0;
	bra.uni 	$L__BB4_810;
$L__BB4_808:
	mul.f64 	%fd7342, %fd1112, 0d3FE45F306DC9C883;
	cvt.rni.s32.f64 	%r4221, %fd7342;
	cvt.rn.f64.s32 	%fd7343, %r4221;
	fma.rn.f64 	%fd7344, %fd7343, 0dBFF921FB54442D18, %fd1112;
	fma.rn.f64 	%fd7345, %fd7343, 0dBC91A62633145C00, %fd7344;
	fma.rn.f64 	%fd14170, %fd7343, 0dB97B839A252049C0, %fd7345;
	setp.ltu.f64 	%p740, %fd1113, 0d41E0000000000000;
	@%p740 bra 	$L__BB4_810;
	{ // callseq 498, 0
	.param .b64 param0;
	st.param.f64 	[param0], %fd1112;
	.param .align 16 .b8 retval0[16];
	call.uni (retval0), 
	__internal_trig_reduction_slowpathd, 
	(
	param0
	);
	ld.param.f64 	%fd14170, [retval0];
	ld.param.b32 	%r4221, [retval0+8];
	} // callseq 498
$L__BB4_810:
	shl.b32 	%r2643, %r4221, 6;
	cvt.u64.u32 	%rd737, %r2643;
	and.b64  	%rd738, %rd737, 64;
	add.s64 	%rd740, %rd647, %rd738;
	mul.rn.f64 	%fd7348, %fd14170, %fd14170;
	and.b32  	%r2644, %r4221, 1;
	setp.eq.b32 	%p741, %r2644, 1;
	selp.f64 	%fd7349, 0dBDA8FF8320FD8164, 0d3DE5DB65F9785EBA, %p741;
	ld.global.nc.v2.f64 	{%fd7350, %fd7351}, [%rd740];
	fma.rn.f64 	%fd7352, %fd7349, %fd7348, %fd7350;
	fma.rn.f64 	%fd7353, %fd7352, %fd7348, %fd7351;
	ld.global.nc.v2.f64 	{%fd7354, %fd7355}, [%rd740+16];
	fma.rn.f64 	%fd7356, %fd7353, %fd7348, %fd7354;
	fma.rn.f64 	%fd7357, %fd7356, %fd7348, %fd7355;
	ld.global.nc.v2.f64 	{%fd7358, %fd7359}, [%rd740+32];
	fma.rn.f64 	%fd7360, %fd7357, %fd7348, %fd7358;
	fma.rn.f64 	%fd7361, %fd7360, %fd7348, %fd7359;
	fma.rn.f64 	%fd7362, %fd7361, %fd14170, %fd14170;
	fma.rn.f64 	%fd7363, %fd7361, %fd7348, 0d3FF0000000000000;
	selp.f64 	%fd7364, %fd7363, %fd7362, %p741;
	and.b32  	%r2645, %r4221, 2;
	setp.eq.s32 	%p742, %r2645, 0;
	mov.f64 	%fd7365, 0d0000000000000000;
	sub.f64 	%fd7366, %fd7365, %fd7364;
	selp.f64 	%fd1118, %fd7364, %fd7366, %p742;
	mul.f64 	%fd1119, %fd667, %fd1076;
	ld.global.f64 	%fd7367, [%rd12+80000];
	add.f64 	%fd1120, %fd1119, %fd7367;
	abs.f64 	%fd1121, %fd1120;
	setp.neu.f64 	%p743, %fd1121, 0d7FF0000000000000;
	@%p743 bra 	$L__BB4_812;
	mov.f64 	%fd7373, 0d0000000000000000;
	mul.rn.f64 	%fd14172, %fd1120, %fd7373;
	mov.b32 	%r4223, 1;
	bra.uni 	$L__BB4_815;
$L__BB4_812:
	mul.f64 	%fd7368, %fd1120, 0d3FE45F306DC9C883;
	cvt.rni.s32.f64 	%r4222, %fd7368;
	cvt.rn.f64.s32 	%fd7369, %r4222;
	fma.rn.f64 	%fd7370, %fd7369, 0dBFF921FB54442D18, %fd1120;
	fma.rn.f64 	%fd7371, %fd7369, 0dBC91A62633145C00, %fd7370;
	fma.rn.f64 	%fd14172, %fd7369, 0dB97B839A252049C0, %fd7371;
	setp.ltu.f64 	%p744, %fd1121, 0d41E0000000000000;
	@%p744 bra 	$L__BB4_814;
	{ // callseq 499, 0
	.param .b64 param0;
	st.param.f64 	[param0], %fd1120;
	.param .align 16 .b8 retval0[16];
	call.uni (retval0), 
	__internal_trig_reduction_slowpathd, 
	(
	param0
	);
	ld.param.f64 	%fd14172, [retval0];
	ld.param.b32 	%r4222, [retval0+8];
	} // callseq 499
$L__BB4_814:
	add.s32 	%r4223, %r4222, 1;
$L__BB4_815:
	setp.neu.f64 	%p745, %fd736, 0d7FF0000000000000;
	shl.b32 	%r2648, %r4223, 6;
	cvt.u64.u32 	%rd741, %r2648;
	and.b64  	%rd742, %rd741, 64;
	add.s64 	%rd744, %rd647, %rd742;
	mul.rn.f64 	%fd7374, %fd14172, %fd14172;
	and.b32  	%r2649, %r4223, 1;
	setp.eq.b32 	%p746, %r2649, 1;
	selp.f64 	%fd7375, 0dBDA8FF8320FD8164, 0d3DE5DB65F9785EBA, %p746;
	ld.global.nc.v2.f64 	{%fd7376, %fd7377}, [%rd744];
	fma.rn.f64 	%fd7378, %fd7375, %fd7374, %fd7376;
	fma.rn.f64 	%fd7379, %fd7378, %fd7374, %fd7377;
	ld.global.nc.v2.f64 	{%fd7380, %fd7381}, [%rd744+16];
	fma.rn.f64 	%fd7382, %fd7379, %fd7374, %fd7380;
	fma.rn.f64 	%fd7383, %fd7382, %fd7374, %fd7381;
	ld.global.nc.v2.f64 	{%fd7384, %fd7385}, [%rd744+32];
	fma.rn.f64 	%fd7386, %fd7383, %fd7374, %fd7384;
	fma.rn.f64 	%fd7387, %fd7386, %fd7374, %fd7385;
	fma.rn.f64 	%fd7388, %fd7387, %fd14172, %fd14172;
	fma.rn.f64 	%fd7389, %fd7387, %fd7374, 0d3FF0000000000000;
	selp.f64 	%fd7390, %fd7389, %fd7388, %p746;
	and.b32  	%r2650, %r4223, 2;
	setp.eq.s32 	%p747, %r2650, 0;
	mov.f64 	%fd7391, 0d0000000000000000;
	sub.f64 	%fd7392, %fd7391, %fd7390;
	selp.f64 	%fd1127, %fd7390, %fd7392, %p747;
	@%p745 bra 	$L__BB4_817;
	mov.f64 	%fd7398, 0d0000000000000000;
	mul.rn.f64 	%fd14174, %fd735, %fd7398;
	mov.b32 	%r4225, 1;
	bra.uni 	$L__BB4_820;
$L__BB4_817:
	mul.f64 	%fd7393, %fd735, 0d3FE45F306DC9C883;
	cvt.rni.s32.f64 	%r4224, %fd7393;
	cvt.rn.f64.s32 	%fd7394, %r4224;
	fma.rn.f64 	%fd7395, %fd7394, 0dBFF921FB54442D18, %fd735;
	fma.rn.f64 	%fd7396, %fd7394, 0dBC91A62633145C00, %fd7395;
	fma.rn.f64 	%fd14174, %fd7394, 0dB97B839A252049C0, %fd7396;
	setp.ltu.f64 	%p748, %fd736, 0d41E0000000000000;
	@%p748 bra 	$L__BB4_819;
	{ // callseq 500, 0
	.param .b64 param0;
	st.param.f64 	[param0], %fd735;
	.param .align 16 .b8 retval0[16];
	call.uni (retval0), 
	__internal_trig_reduction_slowpathd, 
	(
	param0
	);
	ld.param.f64 	%fd14174, [retval0];
	ld.param.b32 	%r4224, [retval0+8];
	} // callseq 500
$L__BB4_819:
	add.s32 	%r4225, %r4224, 1;
$L__BB4_820:
	shl.b32 	%r2653, %r4225, 6;
	cvt.u64.u32 	%rd745, %r2653;
	and.b64  	%rd746, %rd745, 64;
	add.s64 	%rd748, %rd647, %rd746;
	mul.rn.f64 	%fd7399, %fd14174, %fd14174;
	and.b32  	%r2654, %r4225, 1;
	setp.eq.b32 	%p749, %r2654, 1;
	selp.f64 	%fd7400, 0dBDA8FF8320FD8164, 0d3DE5DB65F9785EBA, %p749;
	ld.global.nc.v2.f64 	{%fd7401, %fd7402}, [%rd748];
	fma.rn.f64 	%fd7403, %fd7400, %fd7399, %fd7401;
	fma.rn.f64 	%fd7404, %fd7403, %fd7399, %fd7402;
	ld.global.nc.v2.f64 	{%fd7405, %fd7406}, [%rd748+16];
	fma.rn.f64 	%fd7407, %fd7404, %fd7399, %fd7405;
	fma.rn.f64 	%fd7408, %fd7407, %fd7399, %fd7406;
	ld.global.nc.v2.f64 	{%fd7409, %fd7410}, [%rd748+32];
	fma.rn.f64 	%fd7411, %fd7408, %fd7399, %fd7409;
	fma.rn.f64 	%fd7412, %fd7411, %fd7399, %fd7410;
	fma.rn.f64 	%fd7413, %fd7412, %fd14174, %fd14174;
	fma.rn.f64 	%fd7414, %fd7412, %fd7399, 0d3FF0000000000000;
	selp.f64 	%fd7415, %fd7414, %fd7413, %p749;
	and.b32  	%r2655, %r4225, 2;
	setp.eq.s32 	%p750, %r2655, 0;
	mov.f64 	%fd7416, 0d0000000000000000;
	sub.f64 	%fd7417, %fd7416, %fd7415;
	selp.f64 	%fd1133, %fd7415, %fd7417, %p750;
	ld.global.f64 	%fd7418, [%rd12+120000];
	add.f64 	%fd1134, %fd1119, %fd7418;
	abs.f64 	%fd1135, %fd1134;
	setp.neu.f64 	%p751, %fd1135, 0d7FF0000000000000;
	@%p751 bra 	$L__BB4_822;
	mov.f64 	%fd7424, 0d0000000000000000;
	mul.rn.f64 	%fd14176, %fd1134, %fd7424;
	mov.b32 	%r4227, 1;
	bra.uni 	$L__BB4_825;
$L__BB4_822:
	mul.f64 	%fd7419, %fd1134, 0d3FE45F306DC9C883;
	cvt.rni.s32.f64 	%r4226, %fd7419;
	cvt.rn.f64.s32 	%fd7420, %r4226;
	fma.rn.f64 	%fd7421, %fd7420, 0dBFF921FB54442D18, %fd1134;
	fma.rn.f64 	%fd7422, %fd7420, 0dBC91A62633145C00, %fd7421;
	fma.rn.f64 	%fd14176, %fd7420, 0dB97B839A252049C0, %fd7422;
	setp.ltu.f64 	%p752, %fd1135, 0d41E0000000000000;
	@%p752 bra 	$L__BB4_824;
	{ // callseq 501, 0
	.param .b64 param0;
	st.param.f64 	[param0], %fd1134;
	.param .align 16 .b8 retval0[16];
	call.uni (retval0), 
	__internal_trig_reduction_slowpathd, 
	(
	param0
	);
	ld.param.f64 	%fd14176, [retval0];
	ld.param.b32 	%r4226, [retval0+8];
	} // callseq 501
$L__BB4_824:
	add.s32 	%r4227, %r4226, 1;
$L__BB4_825:
	shl.b32 	%r2658, %r4227, 6;
	cvt.u64.u32 	%rd749, %r2658;
	and.b64  	%rd750, %rd749, 64;
	add.s64 	%rd752, %rd647, %rd750;
	mul.rn.f64 	%fd7425, %fd14176, %fd14176;
	and.b32  	%r2659, %r4227, 1;
	setp.eq.b32 	%p754, %r2659, 1;
	selp.f64 	%fd7426, 0dBDA8FF8320FD8164, 0d3DE5DB65F9785EBA, %p754;
	ld.global.nc.v2.f64 	{%fd7427, %fd7428}, [%rd752];
	fma.rn.f64 	%fd7429, %fd7426, %fd7425, %fd7427;
	fma.rn.f64 	%fd7430, %fd7429, %fd7425, %fd7428;
	ld.global.nc.v2.f64 	{%fd7431, %fd7432}, [%rd752+16];
	fma.rn.f64 	%fd7433, %fd7430, %fd7425, %fd7431;
	fma.rn.f64 	%fd7434, %fd7433, %fd7425, %fd7432;
	ld.global.nc.v2.f64 	{%fd7435, %fd7436}, [%rd752+32];
	fma.rn.f64 	%fd7437, %fd7434, %fd7425, %fd7435;
	fma.rn.f64 	%fd7438, %fd7437, %fd7425, %fd7436;
	fma.rn.f64 	%fd7439, %fd7438, %fd14176, %fd14176;
	fma.rn.f64 	%fd7440, %fd7438, %fd7425, 0d3FF0000000000000;
	selp.f64 	%fd7441, %fd7440, %fd7439, %p754;
	and.b32  	%r2660, %r4227, 2;
	setp.eq.s32 	%p755, %r2660, 0;
	mov.f64 	%fd7442, 0d0000000000000000;
	sub.f64 	%fd7443, %fd7442, %fd7441;
	selp.f64 	%fd1141, %fd7441, %fd7443, %p755;
	@%p745 bra 	$L__BB4_827;
	mov.f64 	%fd7449, 0d0000000000000000;
	mul.rn.f64 	%fd14177, %fd735, %fd7449;
	mov.b32 	%r4228, 0;
	bra.uni 	$L__BB4_829;
$L__BB4_827:
	mul.f64 	%fd7444, %fd735, 0d3FE45F306DC9C883;
	cvt.rni.s32.f64 	%r4228, %fd7444;
	cvt.rn.f64.s32 	%fd7445, %r4228;
	fma.rn.f64 	%fd7446, %fd7445, 0dBFF921FB54442D18, %fd735;
	fma.rn.f64 	%fd7447, %fd7445, 0dBC91A62633145C00, %fd7446;
	fma.rn.f64 	%fd14177, %fd7445, 0dB97B839A252049C0, %fd7447;
	setp.ltu.f64 	%p756, %fd736, 0d41E0000000000000;
	@%p756 bra 	$L__BB4_829;
	{ // callseq 502, 0
	.param .b64 param0;
	st.param.f64 	[param0], %fd735;
	.param .align 16 .b8 retval0[16];
	call.uni (retval0), 
	__internal_trig_reduction_slowpathd, 
	(
	param0
	);
	ld.param.f64 	%fd14177, [retval0];
	ld.param.b32 	%r4228, [retval0+8];
	} // callseq 502
$L__BB4_829:
	setp.neu.f64 	%p757, %fd1105, 0d7FF0000000000000;
	shl.b32 	%r2663, %r4228, 6;
	cvt.u64.u32 	%rd753, %r2663;
	and.b64  	%rd754, %rd753, 64;
	add.s64 	%rd756, %rd647, %rd754;
	mul.rn.f64 	%fd7450, %fd14177, %fd14177;
	and.b32  	%r2664, %r4228, 1;
	setp.eq.b32 	%p758, %r2664, 1;
	selp.f64 	%fd7451, 0dBDA8FF8320FD8164, 0d3DE5DB65F9785EBA, %p758;
	ld.global.nc.v2.f64 	{%fd7452, %fd7453}, [%rd756];
	fma.rn.f64 	%fd7454, %fd7451, %fd7450, %fd7452;
	fma.rn.f64 	%fd7455, %fd7454, %fd7450, %fd7453;
	ld.global.nc.v2.f64 	{%fd7456, %fd7457}, [%rd756+16];
	fma.rn.f64 	%fd7458, %fd7455, %fd7450, %fd7456;
	fma.rn.f64 	%fd7459, %fd7458, %fd7450, %fd7457;
	ld.global.nc.v2.f64 	{%fd7460, %fd7461}, [%rd756+32];
	fma.rn.f64 	%fd7462, %fd7459, %fd7450, %fd7460;
	fma.rn.f64 	%fd7463, %fd7462, %fd7450, %fd7461;
	fma.rn.f64 	%fd7464, %fd7463, %fd14177, %fd14177;
	fma.rn.f64 	%fd7465, %fd7463, %fd7450, 0d3FF0000000000000;
	selp.f64 	%fd7466, %fd7465, %fd7464, %p758;
	and.b32  	%r2665, %r4228, 2;
	setp.eq.s32 	%p759, %r2665, 0;
	mov.f64 	%fd7467, 0d0000000000000000;
	sub.f64 	%fd7468, %fd7467, %fd7466;
	selp.f64 	%fd7469, %fd7466, %fd7468, %p759;
	mul.f64 	%fd7470, %fd1141, %fd7469;
	mul.f64 	%fd7471, %fd1127, %fd1133;
	sub.f64 	%fd7472, %fd7470, %fd7471;
	mul.f64 	%fd7473, %fd1118, %fd7472;
	mul.f64 	%fd7474, %fd1104, %fd1111;
	mul.f64 	%fd1146, %fd7474, %fd7473;
	@%p757 bra 	$L__BB4_831;
	mov.f64 	%fd7480, 0d0000000000000000;
	mul.rn.f64 	%fd14178, %fd1103, %fd7480;
	mov.b32 	%r4229, 0;
	bra.uni 	$L__BB4_833;
$L__BB4_831:
	mul.f64 	%fd7475, %fd1103, 0d3FE45F306DC9C883;
	cvt.rni.s32.f64 	%r4229, %fd7475;
	cvt.rn.f64.s32 	%fd7476, %r4229;
	fma.rn.f64 	%fd7477, %fd7476, 0dBFF921FB54442D18, %fd1103;
	fma.rn.f64 	%fd7478, %fd7476, 0dBC91A62633145C00, %fd7477;
	fma.rn.f64 	%fd14178, %fd7476, 0dB97B839A252049C0, %fd7478;
	setp.ltu.f64 	%p760, %fd1105, 0d41E0000000000000;
	@%p760 bra 	$L__BB4_833;
	{ // callseq 503, 0
	.param .b64 param0;
	st.param.f64 	[param0], %fd1103;
	.param .align 16 .b8 retval0[16];
	call.uni (retval0), 
	__internal_trig_reduction_slowpathd, 
	(
	param0
	);
	ld.param.f64 	%fd14178, [retval0];
	ld.param.b32 	%r4229, [retval0+8];
	} // callseq 503
$L__BB4_833:
	setp.neu.f64 	%p761, %fd1113, 0d7FF0000000000000;
	shl.b32 	%r2668, %r4229, 6;
	cvt.u64.u32 	%rd757, %r2668;
	and.b64  	%rd758, %rd757, 64;
	add.s64 	%rd760, %rd647, %rd758;
	mul.rn.f64 	%fd7481, %fd14178, %fd14178;
	and.b32  	%r2669, %r4229, 1;
	setp.eq.b32 	%p762, %r2669, 1;
	selp.f64 	%fd7482, 0dBDA8FF8320FD8164, 0d3DE5DB65F9785EBA, %p762;
	ld.global.nc.v2.f64 	{%fd7483, %fd7484}, [%rd760];
	fma.rn.f64 	%fd7485, %fd7482, %fd7481, %fd7483;
	fma.rn.f64 	%fd7486, %fd7485, %fd7481, %fd7484;
	ld.global.nc.v2.f64 	{%fd7487, %fd7488}, [%rd760+16];
	fma.rn.f64 	%fd7489, %fd7486, %fd7481, %fd7487;
	fma.rn.f64 	%fd7490, %fd7489, %fd7481, %fd7488;
	ld.global.nc.v2.f64 	{%fd7491, %fd7492}, [%rd760+32];
	fma.rn.f64 	%fd7493, %fd7490, %fd7481, %fd7491;
	fma.rn.f64 	%fd7494, %fd7493, %fd7481, %fd7492;
	fma.rn.f64 	%fd7495, %fd7494, %fd14178, %fd14178;
	fma.rn.f64 	%fd7496, %fd7494, %fd7481, 0d3FF0000000000000;
	selp.f64 	%fd7497, %fd7496, %fd7495, %p762;
	and.b32  	%r2670, %r4229, 2;
	setp.eq.s32 	%p763, %r2670, 0;
	mov.f64 	%fd7498, 0d0000000000000000;
	sub.f64 	%fd7499, %fd7498, %fd7497;
	selp.f64 	%fd7500, %fd7497, %fd7499, %p763;
	mul.f64 	%fd1151, %fd1104, %fd7500;
	@%p761 bra 	$L__BB4_835;
	mov.f64 	%fd7506, 0d0000000000000000;
	mul.rn.f64 	%fd14180, %fd1112, %fd7506;
	mov.b32 	%r4231, 1;
	bra.uni 	$L__BB4_838;
$L__BB4_835:
	mul.f64 	%fd7501, %fd1112, 0d3FE45F306DC9C883;
	cvt.rni.s32.f64 	%r4230, %fd7501;
	cvt.rn.f64.s32 	%fd7502, %r4230;
	fma.rn.f64 	%fd7503, %fd7502, 0dBFF921FB54442D18, %fd1112;
	fma.rn.f64 	%fd7504, %fd7502, 0dBC91A62633145C00, %fd7503;
	fma.rn.f64 	%fd14180, %fd7502, 0dB97B839A252049C0, %fd7504;
	setp.ltu.f64 	%p764, %fd1113, 0d41E0000000000000;
	@%p764 bra 	$L__BB4_837;
	{ // callseq 504, 0
	.param .b64 param0;
	st.param.f64 	[param0], %fd1112;
	.param .align 16 .b8 retval0[16];
	call.uni (retval0), 
	__internal_trig_reduction_slowpathd, 
	(
	param0
	);
	ld.param.f64 	%fd14180, [retval0];
	ld.param.b32 	%r4230, [retval0+8];
	} // callseq 504
$L__BB4_837:
	add.s32 	%r4231, %r4230, 1;
$L__BB4_838:
	shl.b32 	%r2673, %r4231, 6;
	cvt.u64.u32 	%rd761, %r2673;
	and.b64  	%rd762, %rd761, 64;
	add.s64 	%rd764, %rd647, %rd762;
	mul.rn.f64 	%fd7507, %fd14180, %fd14180;
	and.b32  	%r2674, %r4231, 1;
	setp.eq.b32 	%p765, %r2674, 1;
	selp.f64 	%fd7508, 0dBDA8FF8320FD8164, 0d3DE5DB65F9785EBA, %p765;
	ld.global.nc.v2.f64 	{%fd7509, %fd7510}, [%rd764];
	fma.rn.f64 	%fd7511, %fd7508, %fd7507, %fd7509;
	fma.rn.f64 	%fd7512, %fd7511, %fd7507, %fd7510;
	ld.global.nc.v2.f64 	{%fd7513, %fd7514}, [%rd764+16];
	fma.rn.f64 	%fd7515, %fd7512, %fd7507, %fd7513;
	fma.rn.f64 	%fd7516, %fd7515, %fd7507, %fd7514;
	ld.global.nc.v2.f64 	{%fd7517, %fd7518}, [%rd764+32];
	fma.rn.f64 	%fd7519, %fd7516, %fd7507, %fd7517;
	fma.rn.f64 	%fd7520, %fd7519, %fd7507, %fd7518;
	fma.rn.f64 	%fd7521, %fd7520, %fd14180, %fd14180;
	fma.rn.f64 	%fd7522, %fd7520, %fd7507, 0d3FF0000000000000;
	selp.f64 	%fd7523, %fd7522, %fd7521, %p765;
	and.b32  	%r2675, %r4231, 2;
	setp.eq.s32 	%p766, %r2675, 0;
	mov.f64 	%fd7524, 0d0000000000000000;
	sub.f64 	%fd7525, %fd7524, %fd7523;
	selp.f64 	%fd1157, %fd7523, %fd7525, %p766;
	ld.global.f64 	%fd1158, [%rd12+40000];
	abs.f64 	%fd1159, %fd1158;
	setp.neu.f64 	%p767, %fd1159, 0d7FF0000000000000;
	@%p767 bra 	$L__BB4_840;
	mov.f64 	%fd7531, 0d0000000000000000;
	mul.rn.f64 	%fd14181, %fd1158, %fd7531;
	mov.b32 	%r4232, 0;
	bra.uni 	$L__BB4_842;
$L__BB4_840:
	mul.f64 	%fd7526, %fd1158, 0d3FE45F306DC9C883;
	cvt.rni.s32.f64 	%r4232, %fd7526;
	cvt.rn.f64.s32 	%fd7527, %r4232;
	fma.rn.f64 	%fd7528, %fd7527, 0dBFF921FB54442D18, %fd1158;
	fma.rn.f64 	%fd7529, %fd7527, 0dBC91A62633145C00, %fd7528;
	fma.rn.f64 	%fd14181, %fd7527, 0dB97B839A252049C0, %fd7529;
	setp.ltu.f64 	%p768, %fd1159, 0d41E0000000000000;
	@%p768 bra 	$L__BB4_842;
	{ // callseq 505, 0
	.param .b64 param0;
	st.param.f64 	[param0], %fd1158;
	.param .align 16 .b8 retval0[16];
	call.uni (retval0), 
	__internal_trig_reduction_slowpathd, 
	(
	param0
	);
	ld.param.f64 	%fd14181, [retval0];
	ld.param.b32 	%r4232, [retval0+8];
	} // callseq 505
$L__BB4_842:
	setp.neu.f64 	%p769, %fd1121, 0d7FF0000000000000;
	shl.b32 	%r2678, %r4232, 6;
	cvt.u64.u32 	%rd765, %r2678;
	and.b64  	%rd766, %rd765, 64;
	add.s64 	%rd768, %rd647, %rd766;
	mul.rn.f64 	%fd7532, %fd14181, %fd14181;
	and.b32  	%r2679, %r4232, 1;
	setp.eq.b32 	%p770, %r2679, 1;
	selp.f64 	%fd7533, 0dBDA8FF8320FD8164, 0d3DE5DB65F9785EBA, %p770;
	ld.global.nc.v2.f64 	{%fd7534, %fd7535}, [%rd768];
	fma.rn.f64 	%fd7536, %fd7533, %fd7532, %fd7534;
	fma.rn.f64 	%fd7537, %fd7536, %fd7532, %fd7535;
	ld.global.nc.v2.f64 	{%fd7538, %fd7539}, [%rd768+16];
	fma.rn.f64 	%fd7540, %fd7537, %fd7532, %fd7538;
	fma.rn.f64 	%fd7541, %fd7540, %fd7532, %fd7539;
	ld.global.nc.v2.f64 	{%fd7542, %fd7543}, [%rd768+32];
	fma.rn.f64 	%fd7544, %fd7541, %fd7532, %fd7542;
	fma.rn.f64 	%fd7545, %fd7544, %fd7532, %fd7543;
	fma.rn.f64 	%fd7546, %fd7545, %fd14181, %fd14181;
	fma.rn.f64 	%fd7547, %fd7545, %fd7532, 0d3FF0000000000000;
	selp.f64 	%fd7548, %fd7547, %fd7546, %p770;
	and.b32  	%r2680, %r4232, 2;
	setp.eq.s32 	%p771, %r2680, 0;
	mov.f64 	%fd7549, 0d0000000000000000;
	sub.f64 	%fd7550, %fd7549, %fd7548;
	selp.f64 	%fd7551, %fd7548, %fd7550, %p771;
	neg.f64 	%fd7552, %fd1157;
	mul.f64 	%fd1164, %fd7551, %fd7552;
	@%p769 bra 	$L__BB4_844;
	mov.f64 	%fd7558, 0d0000000000000000;
	mul.rn.f64 	%fd14182, %fd1120, %fd7558;
	mov.b32 	%r4233, 0;
	bra.uni 	$L__BB4_846;
$L__BB4_844:
	mul.f64 	%fd7553, %fd1120, 0d3FE45F306DC9C883;
	cvt.rni.s32.f64 	%r4233, %fd7553;
	cvt.rn.f64.s32 	%fd7554, %r4233;
	fma.rn.f64 	%fd7555, %fd7554, 0dBFF921FB54442D18, %fd1120;
	fma.rn.f64 	%fd7556, %fd7554, 0dBC91A62633145C00, %fd7555;
	fma.rn.f64 	%fd14182, %fd7554, 0dB97B839A252049C0, %fd7556;
	setp.ltu.f64 	%p772, %fd1121, 0d41E0000000000000;
	@%p772 bra 	$L__BB4_846;
	{ // callseq 506, 0
	.param .b64 param0;
	st.param.f64 	[param0], %fd1120;
	.param .align 16 .b8 retval0[16];
	call.uni (retval0), 
	__internal_trig_reduction_slowpathd, 
	(
	param0
	);
	ld.param.f64 	%fd14182, [retval0];
	ld.param.b32 	%r4233, [retval0+8];
	} // callseq 506
$L__BB4_846:
	setp.neu.f64 	%p773, %fd736, 0d7FF0000000000000;
	shl.b32 	%r2683, %r4233, 6;
	cvt.u64.u32 	%rd769, %r2683;
	and.b64  	%rd770, %rd769, 64;
	add.s64 	%rd772, %rd647, %rd770;
	mul.rn.f64 	%fd7559, %fd14182, %fd14182;
	and.b32  	%r2684, %r4233, 1;
	setp.eq.b32 	%p774, %r2684, 1;
	selp.f64 	%fd7560, 0dBDA8FF8320FD8164, 0d3DE5DB65F9785EBA, %p774;
	ld.global.nc.v2.f64 	{%fd7561, %fd7562}, [%rd772];
	fma.rn.f64 	%fd7563, %fd7560, %fd7559, %fd7561;
	fma.rn.f64 	%fd7564, %fd7563, %fd7559, %fd7562;
	ld.global.nc.v2.f64 	{%fd7565, %fd7566}, [%rd772+16];
	fma.rn.f64 	%fd7567, %fd7564, %fd7559, %fd7565;
	fma.rn.f64 	%fd7568, %fd7567, %fd7559, %fd7566;
	ld.global.nc.v2.f64 	{%fd7569, %fd7570}, [%rd772+32];
	fma.rn.f64 	%fd7571, %fd7568, %fd7559, %fd7569;
	fma.rn.f64 	%fd7572, %fd7571, %fd7559, %fd7570;
	fma.rn.f64 	%fd7573, %fd7572, %fd14182, %fd14182;
	fma.rn.f64 	%fd7574, %fd7572, %fd7559, 0d3FF0000000000000;
	selp.f64 	%fd7575, %fd7574, %fd7573, %p774;
	and.b32  	%r2685, %r4233, 2;
	setp.eq.s32 	%p775, %r2685, 0;
	mov.f64 	%fd7576, 0d0000000000000000;
	sub.f64 	%fd7577, %fd7576, %fd7575;
	selp.f64 	%fd1169, %fd7575, %fd7577, %p775;
	@%p773 bra 	$L__BB4_848;
	mov.f64 	%fd7583, 0d0000000000000000;
	mul.rn.f64 	%fd14183, %fd735, %fd7583;
	mov.b32 	%r4234, 0;
	bra.uni 	$L__BB4_850;
$L__BB4_848:
	mul.f64 	%fd7578, %fd735, 0d3FE45F306DC9C883;
	cvt.rni.s32.f64 	%r4234, %fd7578;
	cvt.rn.f64.s32 	%fd7579, %r4234;
	fma.rn.f64 	%fd7580, %fd7579, 0dBFF921FB54442D18, %fd735;
	fma.rn.f64 	%fd7581, %fd7579, 0dBC91A62633145C00, %fd7580;
	fma.rn.f64 	%fd14183, %fd7579, 0dB97B839A252049C0, %fd7581;
	setp.ltu.f64 	%p776, %fd736, 0d41E0000000000000;
	@%p776 bra 	$L__BB4_850;
	{ // callseq 507, 0
	.param .b64 param0;
	st.param.f64 	[param0], %fd735;
	.param .align 16 .b8 retval0[16];
	call.uni (retval0), 
	__internal_trig_reduction_slowpathd, 
	(
	param0
	);
	ld.param.f64 	%fd14183, [retval0];
	ld.param.b32 	%r4234, [retval0+8];
	} // callseq 507
$L__BB4_850:
	setp.neu.f64 	%p777, %fd1135, 0d7FF0000000000000;
	shl.b32 	%r2688, %r4234, 6;
	cvt.u64.u32 	%rd773, %r2688;
	and.b64  	%rd774, %rd773, 64;
	add.s64 	%rd776, %rd647, %rd774;
	mul.rn.f64 	%fd7584, %fd14183, %fd14183;
	and.b32  	%r2689, %r4234, 1;
	setp.eq.b32 	%p778, %r2689, 1;
	selp.f64 	%fd7585, 0dBDA8FF8320FD8164, 0d3DE5DB65F9785EBA, %p778;
	ld.global.nc.v2.f64 	{%fd7586, %fd7587}, [%rd776];
	fma.rn.f64 	%fd7588, %fd7585, %fd7584, %fd7586;
	fma.rn.f64 	%fd7589, %fd7588, %fd7584, %fd7587;
	ld.global.nc.v2.f64 	{%fd7590, %fd7591}, [%rd776+16];
	fma.rn.f64 	%fd7592, %fd7589, %fd7584, %fd7590;
	fma.rn.f64 	%fd7593, %fd7592, %fd7584, %fd7591;
	ld.global.nc.v2.f64 	{%fd7594, %fd7595}, [%rd776+32];
	fma.rn.f64 	%fd7596, %fd7593, %fd7584, %fd7594;
	fma.rn.f64 	%fd7597, %fd7596, %fd7584, %fd7595;
	fma.rn.f64 	%fd7598, %fd7597, %fd14183, %fd14183;
	fma.rn.f64 	%fd7599, %fd7597, %fd7584, 0d3FF0000000000000;
	selp.f64 	%fd7600, %fd7599, %fd7598, %p778;
	and.b32  	%r2690, %r4234, 2;
	setp.eq.s32 	%p779, %r2690, 0;
	mov.f64 	%fd7601, 0d0000000000000000;
	sub.f64 	%fd7602, %fd7601, %fd7600;
	selp.f64 	%fd7603, %fd7600, %fd7602, %p779;
	mul.f64 	%fd1174, %fd1169, %fd7603;
	@%p777 bra 	$L__BB4_852;
	mov.f64 	%fd7609, 0d0000000000000000;
	mul.rn.f64 	%fd14184, %fd1134, %fd7609;
	mov.b32 	%r4235, 0;
	bra.uni 	$L__BB4_854;
$L__BB4_852:
	mul.f64 	%fd7604, %fd1134, 0d3FE45F306DC9C883;
	cvt.rni.s32.f64 	%r4235, %fd7604;
	cvt.rn.f64.s32 	%fd7605, %r4235;
	fma.rn.f64 	%fd7606, %fd7605, 0dBFF921FB54442D18, %fd1134;
	fma.rn.f64 	%fd7607, %fd7605, 0dBC91A62633145C00, %fd7606;
	fma.rn.f64 	%fd14184, %fd7605, 0dB97B839A252049C0, %fd7607;
	setp.ltu.f64 	%p780, %fd1135, 0d41E0000000000000;
	@%p780 bra 	$L__BB4_854;
	{ // callseq 508, 0
	.param .b64 param0;
	st.param.f64 	[param0], %fd1134;
	.param .align 16 .b8 retval0[16];
	call.uni (retval0), 
	__internal_trig_reduction_slowpathd, 
	(
	param0
	);
	ld.param.f64 	%fd14184, [retval0];
	ld.param.b32 	%r4235, [retval0+8];
	} // callseq 508
$L__BB4_854:
	shl.b32 	%r2693, %r4235, 6;
	cvt.u64.u32 	%rd777, %r2693;
	and.b64  	%rd778, %rd777, 64;
	add.s64 	%rd780, %rd647, %rd778;
	mul.rn.f64 	%fd7610, %fd14184, %fd14184;
	and.b32  	%r2694, %r4235, 1;
	setp.eq.b32 	%p782, %r2694, 1;
	selp.f64 	%fd7611, 0dBDA8FF8320FD8164, 0d3DE5DB65F9785EBA, %p782;
	ld.global.nc.v2.f64 	{%fd7612, %fd7613}, [%rd780];
	fma.rn.f64 	%fd7614, %fd7611, %fd7610, %fd7612;
	fma.rn.f64 	%fd7615, %fd7614, %fd7610, %fd7613;
	ld.global.nc.v2.f64 	{%fd7616, %fd7617}, [%rd780+16];
	fma.rn.f64 	%fd7618, %fd7615, %fd7610, %fd7616;
	fma.rn.f64 	%fd7619, %fd7618, %fd7610, %fd7617;
	ld.global.nc.v2.f64 	{%fd7620, %fd7621}, [%rd780+32];
	fma.rn.f64 	%fd7622, %fd7619, %fd7610, %fd7620;
	fma.rn.f64 	%fd7623, %fd7622, %fd7610, %fd7621;
	fma.rn.f64 	%fd7624, %fd7623, %fd14184, %fd14184;
	fma.rn.f64 	%fd7625, %fd7623, %fd7610, 0d3FF0000000000000;
	selp.f64 	%fd7626, %fd7625, %fd7624, %p782;
	and.b32  	%r2695, %r4235, 2;
	setp.eq.s32 	%p783, %r2695, 0;
	mov.f64 	%fd7627, 0d0000000000000000;
	sub.f64 	%fd7628, %fd7627, %fd7626;
	selp.f64 	%fd1179, %fd7626, %fd7628, %p783;
	@%p773 bra 	$L__BB4_856;
	mov.f64 	%fd7634, 0d0000000000000000;
	mul.rn.f64 	%fd14186, %fd735, %fd7634;
	mov.b32 	%r4237, 1;
	bra.uni 	$L__BB4_859;
$L__BB4_856:
	mul.f64 	%fd7629, %fd735, 0d3FE45F306DC9C883;
	cvt.rni.s32.f64 	%r4236, %fd7629;
	cvt.rn.f64.s32 	%fd7630, %r4236;
	fma.rn.f64 	%fd7631, %fd7630, 0dBFF921FB54442D18, %fd735;
	fma.rn.f64 	%fd7632, %fd7630, 0dBC91A62633145C00, %fd7631;
	fma.rn.f64 	%fd14186, %fd7630, 0dB97B839A252049C0, %fd7632;
	setp.ltu.f64 	%p784, %fd736, 0d41E0000000000000;
	@%p784 bra 	$L__BB4_858;
	{ // callseq 509, 0
	.param .b64 param0;
	st.param.f64 	[param0], %fd735;
	.param .align 16 .b8 retval0[16];
	call.uni (retval0), 
	__internal_trig_reduction_slowpathd, 
	(
	param0
	);
	ld.param.f64 	%fd14186, [retval0];
	ld.param.b32 	%r4236, [retval0+8];
	} // callseq 509
$L__BB4_858:
	add.s32 	%r4237, %r4236, 1;
$L__BB4_859:
	shl.b32 	%r2698, %r4237, 6;
	cvt.u64.u32 	%rd781, %r2698;
	and.b64  	%rd782, %rd781, 64;
	add.s64 	%rd784, %rd647, %rd782;
	mul.rn.f64 	%fd7635, %fd14186, %fd14186;
	and.b32  	%r2699, %r4237, 1;
	setp.eq.b32 	%p786, %r2699, 1;
	selp.f64 	%fd7636, 0dBDA8FF8320FD8164, 0d3DE5DB65F9785EBA, %p786;
	ld.global.nc.v2.f64 	{%fd7637, %fd7638}, [%rd784];
	fma.rn.f64 	%fd7639, %fd7636, %fd7635, %fd7637;
	fma.rn.f64 	%fd7640, %fd7639, %fd7635, %fd7638;
	ld.global.nc.v2.f64 	{%fd7641, %fd7642}, [%rd784+16];
	fma.rn.f64 	%fd7643, %fd7640, %fd7635, %fd7641;
	fma.rn.f64 	%fd7644, %fd7643, %fd7635, %fd7642;
	ld.global.nc.v2.f64 	{%fd7645, %fd7646}, [%rd784+32];
	fma.rn.f64 	%fd7647, %fd7644, %fd7635, %fd7645;
	fma.rn.f64 	%fd7648, %fd7647, %fd7635, %fd7646;
	fma.rn.f64 	%fd7649, %fd7648, %fd14186, %fd14186;
	fma.rn.f64 	%fd7650, %fd7648, %fd7635, 0d3FF0000000000000;
	selp.f64 	%fd7651, %fd7650, %fd7649, %p786;
	and.b32  	%r2700, %r4237, 2;
	setp.eq.s32 	%p787, %r2700, 0;
	mov.f64 	%fd7652, 0d0000000000000000;
	sub.f64 	%fd7653, %fd7652, %fd7651;
	selp.f64 	%fd7654, %fd7651, %fd7653, %p787;
	fma.rn.f64 	%fd7655, %fd1179, %fd7654, %fd1174;
	mul.f64 	%fd1185, %fd1164, %fd7655;
	@%p767 bra 	$L__BB4_861;
	mov.f64 	%fd7661, 0d0000000000000000;
	mul.rn.f64 	%fd14188, %fd1158, %fd7661;
	mov.b32 	%r4239, 1;
	bra.uni 	$L__BB4_864;
$L__BB4_861:
	mul.f64 	%fd7656, %fd1158, 0d3FE45F306DC9C883;
	cvt.rni.s32.f64 	%r4238, %fd7656;
	cvt.rn.f64.s32 	%fd7657, %r4238;
	fma.rn.f64 	%fd7658, %fd7657, 0dBFF921FB54442D18, %fd1158;
	fma.rn.f64 	%fd7659, %fd7657, 0dBC91A62633145C00, %fd7658;
	fma.rn.f64 	%fd14188, %fd7657, 0dB97B839A252049C0, %fd7659;
	setp.ltu.f64 	%p788, %fd1159, 0d41E0000000000000;
	@%p788 bra 	$L__BB4_863;
	{ // callseq 510, 0
	.param .b64 param0;
	st.param.f64 	[param0], %fd1158;
	.param .align 16 .b8 retval0[16];
	call.uni (retval0), 
	__internal_trig_reduction_slowpathd, 
	(
	param0
	);
	ld.param.f64 	%fd14188, [retval0];
	ld.param.b32 	%r4238, [retval0+8];
	} // callseq 510
$L__BB4_863:
	add.s32 	%r4239, %r4238, 1;
$L__BB4_864:
	shl.b32 	%r2703, %r4239, 6;
	cvt.u64.u32 	%rd785, %r2703;
	and.b64  	%rd786, %rd785, 64;
	add.s64 	%rd788, %rd647, %rd786;
	mul.rn.f64 	%fd7662, %fd14188, %fd14188;
	and.b32  	%r2704, %r4239, 1;
	setp.eq.b32 	%p790, %r2704, 1;
	selp.f64 	%fd7663, 0dBDA8FF8320FD8164, 0d3DE5DB65F9785EBA, %p790;
	ld.global.nc.v2.f64 	{%fd7664, %fd7665}, [%rd788];
	fma.rn.f64 	%fd7666, %fd7663, %fd7662, %fd7664;
	fma.rn.f64 	%fd7667, %fd7666, %fd7662, %fd7665;
	ld.global.nc.v2.f64 	{%fd7668, %fd7669}, [%rd788+16];
	fma.rn.f64 	%fd7670, %fd7667, %fd7662, %fd7668;
	fma.rn.f64 	%fd7671, %fd7670, %fd7662, %fd7669;
	ld.global.nc.v2.f64 	{%fd7672, %fd7673}, [%rd788+32];
	fma.rn.f64 	%fd7674, %fd7671, %fd7662, %fd7672;
	fma.rn.f64 	%fd7675, %fd7674, %fd7662, %fd7673;
	fma.rn.f64 	%fd7676, %fd7675, %fd14188, %fd14188;
	fma.rn.f64 	%fd7677, %fd7675, %fd7662, 0d3FF0000000000000;
	selp.f64 	%fd7678, %fd7677, %fd7676, %p790;
	and.b32  	%r2705, %r4239, 2;
	setp.eq.s32 	%p791, %r2705, 0;
	mov.f64 	%fd7679, 0d0000000000000000;
	sub.f64 	%fd7680, %fd7679, %fd7678;
	selp.f64 	%fd1191, %fd7678, %fd7680, %p791;
	@%p769 bra 	$L__BB4_866;
	mov.f64 	%fd7686, 0d0000000000000000;
	mul.rn.f64 	%fd14189, %fd1120, %fd7686;
	mov.b32 	%r4240, 0;
	bra.uni 	$L__BB4_868;
$L__BB4_866:
	mul.f64 	%fd7681, %fd1120, 0d3FE45F306DC9C883;
	cvt.rni.s32.f64 	%r4240, %fd7681;
	cvt.rn.f64.s32 	%fd7682, %r4240;
	fma.rn.f64 	%fd7683, %fd7682, 0dBFF921FB54442D18, %fd1120;
	fma.rn.f64 	%fd7684, %fd7682, 0dBC91A62633145C00, %fd7683;
	fma.rn.f64 	%fd14189, %fd7682, 0dB97B839A252049C0, %fd7684;
	setp.ltu.f64 	%p792, %fd1121, 0d41E0000000000000;
	@%p792 bra 	$L__BB4_868;
	{ // callseq 511, 0
	.param .b64 param0;
	st.param.f64 	[param0], %fd1120;
	.param .align 16 .b8 retval0[16];
	call.uni (retval0), 
	__internal_trig_reduction_slowpathd, 
	(
	param0
	);
	ld.param.f64 	%fd14189, [retval0];
	ld.param.b32 	%r4240, [retval0+8];
	} // callseq 511
$L__BB4_868:
	setp.neu.f64 	%p793, %fd736, 0d7FF0000000000000;
	shl.b32 	%r2708, %r4240, 6;
	cvt.u64.u32 	%rd789, %r2708;
	and.b64  	%rd790, %rd789, 64;
	add.s64 	%rd792, %rd647, %rd790;
	mul.rn.f64 	%fd7687, %fd14189, %fd14189;
	and.b32  	%r2709, %r4240, 1;
	setp.eq.b32 	%p794, %r2709, 1;
	selp.f64 	%fd7688, 0dBDA8FF8320FD8164, 0d3DE5DB65F9785EBA, %p794;
	ld.global.nc.v2.f64 	{%fd7689, %fd7690}, [%rd792];
	fma.rn.f64 	%fd7691, %fd7688, %fd7687, %fd7689;
	fma.rn.f64 	%fd7692, %fd7691, %fd7687, %fd7690;
	ld.global.nc.v2.f64 	{%fd7693, %fd7694}, [%rd792+16];
	fma.rn.f64 	%fd7695, %fd7692, %fd7687, %fd7693;
	fma.rn.f64 	%fd7696, %fd7695, %fd7687, %fd7694;
	ld.global.nc.v2.f64 	{%fd7697, %fd7698}, [%rd792+32];
	fma.rn.f64 	%fd7699, %fd7696, %fd7687, %fd7697;
	fma.rn.f64 	%fd7700, %fd7699, %fd7687, %fd7698;
	fma.rn.f64 	%fd7701, %fd7700, %fd14189, %fd14189;
	fma.rn.f64 	%fd7702, %fd7700, %fd7687, 0d3FF0000000000000;
	selp.f64 	%fd7703, %fd7702, %fd7701, %p794;
	and.b32  	%r2710, %r4240, 2;
	setp.eq.s32 	%p795, %r2710, 0;
	mov.f64 	%fd7704, 0d0000000000000000;
	sub.f64 	%fd7705, %fd7704, %fd7703;
	selp.f64 	%fd1196, %fd7703, %fd7705, %p795;
	@%p793 bra 	$L__BB4_870;
	mov.f64 	%fd7711, 0d0000000000000000;
	mul.rn.f64 	%fd14191, %fd735, %fd7711;
	mov.b32 	%r4242, 1;
	bra.uni 	$L__BB4_873;
$L__BB4_870:
	mul.f64 	%fd7706, %fd735, 0d3FE45F306DC9C883;
	cvt.rni.s32.f64 	%r4241, %fd7706;
	cvt.rn.f64.s32 	%fd7707, %r4241;
	fma.rn.f64 	%fd7708, %fd7707, 0dBFF921FB54442D18, %fd735;
	fma.rn.f64 	%fd7709, %fd7707, 0dBC91A62633145C00, %fd7708;
	fma.rn.f64 	%fd14191, %fd7707, 0dB97B839A252049C0, %fd7709;
	setp.ltu.f64 	%p796, %fd736, 0d41E0000000000000;
	@%p796 bra 	$L__BB4_872;
	{ // callseq 512, 0
	.param .b64 param0;
	st.param.f64 	[param0], %fd735;
	.param .align 16 .b8 retval0[16];
	call.uni (retval0), 
	__internal_trig_reduction_slowpathd, 
	(
	param0
	);
	ld.param.f64 	%fd14191, [retval0];
	ld.param.b32 	%r4241, [retval0+8];
	} // callseq 512
$L__BB4_872:
	add.s32 	%r4242, %r4241, 1;
$L__BB4_873:
	setp.neu.f64 	%p797, %fd1135, 0d7FF0000000000000;
	shl.b32 	%r2713, %r4242, 6;
	cvt.u64.u32 	%rd793, %r2713;
	and.b64  	%rd794, %rd793, 64;
	add.s64 	%rd796, %rd647, %rd794;
	mul.rn.f64 	%fd7712, %fd14191, %fd14191;
	and.b32  	%r2714, %r4242, 1;
	setp.eq.b32 	%p798, %r2714, 1;
	selp.f64 	%fd7713, 0dBDA8FF8320FD8164, 0d3DE5DB65F9785EBA, %p798;
	ld.global.nc.v2.f64 	{%fd7714, %fd7715}, [%rd796];
	fma.rn.f64 	%fd7716, %fd7713, %fd7712, %fd7714;
	fma.rn.f64 	%fd7717, %fd7716, %fd7712, %fd7715;
	ld.global.nc.v2.f64 	{%fd7718, %fd7719}, [%rd796+16];
	fma.rn.f64 	%fd7720, %fd7717, %fd7712, %fd7718;
	fma.rn.f64 	%fd7721, %fd7720, %fd7712, %fd7719;
	ld.global.nc.v2.f64 	{%fd7722, %fd7723}, [%rd796+32];
	fma.rn.f64 	%fd7724, %fd7721, %fd7712, %fd7722;
	fma.rn.f64 	%fd7725, %fd7724, %fd7712, %fd7723;
	fma.rn.f64 	%fd7726, %fd7725, %fd14191, %fd14191;
	fma.rn.f64 	%fd7727, %fd7725, %fd7712, 0d3FF0000000000000;
	selp.f64 	%fd7728, %fd7727, %fd7726, %p798;
	and.b32  	%r2715, %r4242, 2;
	setp.eq.s32 	%p799, %r2715, 0;
	mov.f64 	%fd7729, 0d0000000000000000;
	sub.f64 	%fd7730, %fd7729, %fd7728;
	selp.f64 	%fd7731, %fd7728, %fd7730, %p799;
	mul.f64 	%fd1202, %fd1196, %fd7731;
	@%p797 bra 	$L__BB4_875;
	mov.f64 	%fd7737, 0d0000000000000000;
	mul.rn.f64 	%fd14192, %fd1134, %fd7737;
	mov.b32 	%r4243, 0;
	bra.uni 	$L__BB4_877;
$L__BB4_875:
	mul.f64 	%fd7732, %fd1134, 0d3FE45F306DC9C883;
	cvt.rni.s32.f64 	%r4243, %fd7732;
	cvt.rn.f64.s32 	%fd7733, %r4243;
	fma.rn.f64 	%fd7734, %fd7733, 0dBFF921FB54442D18, %fd1134;
	fma.rn.f64 	%fd7735, %fd7733, 0dBC91A62633145C00, %fd7734;
	fma.rn.f64 	%fd14192, %fd7733, 0dB97B839A252049C0, %fd7735;
	setp.ltu.f64 	%p800, %fd1135, 0d41E0000000000000;
	@%p800 bra 	$L__BB4_877;
	{ // callseq 513, 0
	.param .b64 param0;
	st.param.f64 	[param0], %fd1134;
	.param .align 16 .b8 retval0[16];
	call.uni (retval0), 
	__internal_trig_reduction_slowpathd, 
	(
	param0
	);
	ld.param.f64 	%fd14192, [retval0];
	ld.param.b32 	%r4243, [retval0+8];
	} // callseq 513
$L__BB4_877:
	shl.b32 	%r2718, %r4243, 6;
	cvt.u64.u32 	%rd797, %r2718;
	and.b64  	%rd798, %rd797, 64;
	add.s64 	%rd800, %rd647, %rd798;
	mul.rn.f64 	%fd7738, %fd14192, %fd14192;
	and.b32  	%r2719, %r4243, 1;
	setp.eq.b32 	%p802, %r2719, 1;
	selp.f64 	%fd7739, 0dBDA8FF8320FD8164, 0d3DE5DB65F9785EBA, %p802;
	ld.global.nc.v2.f64 	{%fd7740, %fd7741}, [%rd800];
	fma.rn.f64 	%fd7742, %fd7739, %fd7738, %fd7740;
	fma.rn.f64 	%fd7743, %fd7742, %fd7738, %fd7741;
	ld.global.nc.v2.f64 	{%fd7744, %fd7745}, [%rd800+16];
	fma.rn.f64 	%fd7746, %fd7743, %fd7738, %fd7744;
	fma.rn.f64 	%fd7747, %fd7746, %fd7738, %fd7745;
	ld.global.nc.v2.f64 	{%fd7748, %fd7749}, [%rd800+32];
	fma.rn.f64 	%fd7750, %fd7747, %fd7738, %fd7748;
	fma.rn.f64 	%fd7751, %fd7750, %fd7738, %fd7749;
	fma.rn.f64 	%fd7752, %fd7751, %fd14192, %fd14192;
	fma.rn.f64 	%fd7753, %fd7751, %fd7738, 0d3FF0000000000000;
	selp.f64 	%fd7754, %fd7753, %fd7752, %p802;
	and.b32  	%r2720, %r4243, 2;
	setp.eq.s32 	%p803, %r2720, 0;
	mov.f64 	%fd7755, 0d0000000000000000;
	sub.f64 	%fd7756, %fd7755, %fd7754;
	selp.f64 	%fd1207, %fd7754, %fd7756, %p803;
	@%p793 bra 	$L__BB4_879;
	mov.f64 	%fd7762, 0d0000000000000000;
	mul.rn.f64 	%fd14193, %fd735, %fd7762;
	mov.b32 	%r4244, 0;
	bra.uni 	$L__BB4_881;
$L__BB4_879:
	mul.f64 	%fd7757, %fd735, 0d3FE45F306DC9C883;
	cvt.rni.s32.f64 	%r4244, %fd7757;
	cvt.rn.f64.s32 	%fd7758, %r4244;
	fma.rn.f64 	%fd7759, %fd7758, 0dBFF921FB54442D18, %fd735;
	fma.rn.f64 	%fd7760, %fd7758, 0dBC91A62633145C00, %fd7759;
	fma.rn.f64 	%fd14193, %fd7758, 0dB97B839A252049C0, %fd7760;
	setp.ltu.f64 	%p804, %fd736, 0d41E0000000000000;
	@%p804 bra 	$L__BB4_881;
	{ // callseq 514, 0
	.param .b64 param0;
	st.param.f64 	[param0], %fd735;
	.param .align 16 .b8 retval0[16];
	call.uni (retval0), 
	__internal_trig_reduction_slowpathd, 
	(
	param0
	);
	ld.param.f64 	%fd14193, [retval0];
	ld.param.b32 	%r4244, [retval0+8];
	} // callseq 514
$L__BB4_881:
	setp.neu.f64 	%p805, %fd1113, 0d7FF0000000000000;
	shl.b32 	%r2723, %r4244, 6;
	cvt.u64.u32 	%rd801, %r2723;
	and.b64  	%rd802, %rd801, 64;
	add.s64 	%rd804, %rd647, %rd802;
	mul.rn.f64 	%fd7763, %fd14193, %fd14193;
	and.b32  	%r2724, %r4244, 1;
	setp.eq.b32 	%p806, %r2724, 1;
	selp.f64 	%fd7764, 0dBDA8FF8320FD8164, 0d3DE5DB65F9785EBA, %p806;
	ld.global.nc.v2.f64 	{%fd7765, %fd7766}, [%rd804];
	fma.rn.f64 	%fd7767, %fd7764, %fd7763, %fd7765;
	fma.rn.f64 	%fd7768, %fd7767, %fd7763, %fd7766;
	ld.global.nc.v2.f64 	{%fd7769, %fd7770}, [%rd804+16];
	fma.rn.f64 	%fd7771, %fd7768, %fd7763, %fd7769;
	fma.rn.f64 	%fd7772, %fd7771, %fd7763, %fd7770;
	ld.global.nc.v2.f64 	{%fd7773, %fd7774}, [%rd804+32];
	fma.rn.f64 	%fd7775, %fd7772, %fd7763, %fd7773;
	fma.rn.f64 	%fd7776, %fd7775, %fd7763, %fd7774;
	fma.rn.f64 	%fd7777, %fd7776, %fd14193, %fd14193;
	fma.rn.f64 	%fd7778, %fd7776, %fd7763, 0d3FF0000000000000;
	selp.f64 	%fd7779, %fd7778, %fd7777, %p806;
	and.b32  	%r2725, %r4244, 2;
	setp.eq.s32 	%p807, %r2725, 0;
	mov.f64 	%fd7780, 0d0000000000000000;
	sub.f64 	%fd7781, %fd7780, %fd7779;
	selp.f64 	%fd7782, %fd7779, %fd7781, %p807;
	mul.f64 	%fd7783, %fd1207, %fd7782;
	sub.f64 	%fd7784, %fd1202, %fd7783;
	mul.f64 	%fd7785, %fd1191, %fd7784;
	mul.f64 	%fd7786, %fd1074, %fd7785;
	fma.rn.f64 	%fd1212, %fd1074, %fd1185, %fd7786;
	@%p805 bra 	$L__BB4_883;
	mov.f64 	%fd7792, 0d0000000000000000;
	mul.rn.f64 	%fd14195, %fd1112, %fd7792;
	mov.b32 	%r4246, 1;
	bra.uni 	$L__BB4_886;
$L__BB4_883:
	mul.f64 	%fd7787, %fd1112, 0d3FE45F306DC9C883;
	cvt.rni.s32.f64 	%r4245, %fd7787;
	cvt.rn.f64.s32 	%fd7788, %r4245;
	fma.rn.f64 	%fd7789, %fd7788, 0dBFF921FB54442D18, %fd1112;
	fma.rn.f64 	%fd7790, %fd7788, 0dBC91A62633145C00, %fd7789;
	fma.rn.f64 	%fd14195, %fd7788, 0dB97B839A252049C0, %fd7790;
	setp.ltu.f64 	%p808, %fd1113, 0d41E0000000000000;
	@%p808 bra 	$L__BB4_885;
	{ // callseq 515, 0
	.param .b64 param0;
	st.param.f64 	[param0], %fd1112;
	.param .align 16 .b8 retval0[16];
	call.uni (retval0), 
	__internal_trig_reduction_slowpathd, 
	(
	param0
	);
	ld.param.f64 	%fd14195, [retval0];
	ld.param.b32 	%r4245, [retval0+8];
	} // callseq 515
$L__BB4_885:
	add.s32 	%r4246, %r4245, 1;
$L__BB4_886:
	setp.neu.f64 	%p809, %fd1159, 0d7FF0000000000000;
	shl.b32 	%r2728, %r4246, 6;
	cvt.u64.u32 	%rd805, %r2728;
	and.b64  	%rd806, %rd805, 64;
	add.s64 	%rd808, %rd647, %rd806;
	mul.rn.f64 	%fd7793, %fd14195, %fd14195;
	and.b32  	%r2729, %r4246, 1;
	setp.eq.b32 	%p810, %r2729, 1;
	selp.f64 	%fd7794, 0dBDA8FF8320FD8164, 0d3DE5DB65F9785EBA, %p810;
	ld.global.nc.v2.f64 	{%fd7795, %fd7796}, [%rd808];
	fma.rn.f64 	%fd7797, %fd7794, %fd7793, %fd7795;
	fma.rn.f64 	%fd7798, %fd7797, %fd7793, %fd7796;
	ld.global.nc.v2.f64 	{%fd7799, %fd7800}, [%rd808+16];
	fma.rn.f64 	%fd7801, %fd7798, %fd7793, %fd7799;
	fma.rn.f64 	%fd7802, %fd7801, %fd7793, %fd7800;
	ld.global.nc.v2.f64 	{%fd7803, %fd7804}, [%rd808+32];
	fma.rn.f64 	%fd7805, %fd7802, %fd7793, %fd7803;
	fma.rn.f64 	%fd7806, %fd7805, %fd7793, %fd7804;
	fma.rn.f64 	%fd7807, %fd7806, %fd14195, %fd14195;
	fma.rn.f64 	%fd7808, %fd7806, %fd7793, 0d3FF0000000000000;
	selp.f64 	%fd7809, %fd7808, %fd7807, %p810;
	and.b32  	%r2730, %r4246, 2;
	setp.eq.s32 	%p811, %r2730, 0;
	mov.f64 	%fd7810, 0d0000000000000000;
	sub.f64 	%fd7811, %fd7810, %fd7809;
	selp.f64 	%fd1218, %fd7809, %fd7811, %p811;
	@%p809 bra 	$L__BB4_888;
	mov.f64 	%fd7817, 0d0000000000000000;
	mul.rn.f64 	%fd14197, %fd1158, %fd7817;
	mov.b32 	%r4248, 1;
	bra.uni 	$L__BB4_891;
$L__BB4_888:
	mul.f64 	%fd7812, %fd1158, 0d3FE45F306DC9C883;
	cvt.rni.s32.f64 	%r4247, %fd7812;
	cvt.rn.f64.s32 	%fd7813, %r4247;
	fma.rn.f64 	%fd7814, %fd7813, 0dBFF921FB54442D18, %fd1158;
	fma.rn.f64 	%fd7815, %fd7813, 0dBC91A62633145C00, %fd7814;
	fma.rn.f64 	%fd14197, %fd7813, 0dB97B839A252049C0, %fd7815;
	setp.ltu.f64 	%p812, %fd1159, 0d41E0000000000000;
	@%p812 bra 	$L__BB4_890;
	{ // callseq 516, 0
	.param .b64 param0;
	st.param.f64 	[param0], %fd1158;
	.param .align 16 .b8 retval0[16];
	call.uni (retval0), 
	__internal_trig_reduction_slowpathd, 
	(
	param0
	);
	ld.param.f64 	%fd14197, [retval0];
	ld.param.b32 	%r4247, [retval0+8];
	} // callseq 516
$L__BB4_890:
	add.s32 	%r4248, %r4247, 1;
$L__BB4_891:
	setp.neu.f64 	%p813, %fd1121, 0d7FF0000000000000;
	shl.b32 	%r2733, %r4248, 6;
	cvt.u64.u32 	%rd809, %r2733;
	and.b64  	%rd810, %rd809, 64;
	add.s64 	%rd812, %rd647, %rd810;
	mul.rn.f64 	%fd7818, %fd14197, %fd14197;
	and.b32  	%r2734, %r4248, 1;
	setp.eq.b32 	%p814, %r2734, 1;
	selp.f64 	%fd7819, 0dBDA8FF8320FD8164, 0d3DE5DB65F9785EBA, %p814;
	ld.global.nc.v2.f64 	{%fd7820, %fd7821}, [%rd812];
	fma.rn.f64 	%fd7822, %fd7819, %fd7818, %fd7820;
	fma.rn.f64 	%fd7823, %fd7822, %fd7818, %fd7821;
	ld.global.nc.v2.f64 	{%fd7824, %fd7825}, [%rd812+16];
	fma.rn.f64 	%fd7826, %fd7823, %fd7818, %fd7824;
	fma.rn.f64 	%fd7827, %fd7826, %fd7818, %fd7825;
	ld.global.nc.v2.f64 	{%fd7828, %fd7829}, [%rd812+32];
	fma.rn.f64 	%fd7830, %fd7827, %fd7818, %fd7828;
	fma.rn.f64 	%fd7831, %fd7830, %fd7818, %fd7829;
	fma.rn.f64 	%fd7832, %fd7831, %fd14197, %fd14197;
	fma.rn.f64 	%fd7833, %fd7831, %fd7818, 0d3FF0000000000000;
	selp.f64 	%fd7834, %fd7833, %fd7832, %p814;
	and.b32  	%r2735, %r4248, 2;
	setp.eq.s32 	%p815, %r2735, 0;
	mov.f64 	%fd7835, 0d0000000000000000;
	sub.f64 	%fd7836, %fd7835, %fd7834;
	selp.f64 	%fd7837, %fd7834, %fd7836, %p815;
	mul.f64 	%fd1224, %fd1218, %fd7837;
	@%p813 bra 	$L__BB4_893;
	mov.f64 	%fd7843, 0d0000000000000000;
	mul.rn.f64 	%fd14198, %fd1120, %fd7843;
	mov.b32 	%r4249, 0;
	bra.uni 	$L__BB4_895;
$L__BB4_893:
	mul.f64 	%fd7838, %fd1120, 0d3FE45F306DC9C883;
	cvt.rni.s32.f64 	%r4249, %fd7838;
	cvt.rn.f64.s32 	%fd7839, %r4249;
	fma.rn.f64 	%fd7840, %fd7839, 0dBFF921FB54442D18, %fd1120;
	fma.rn.f64 	%fd7841, %fd7839, 0dBC91A62633145C00, %fd7840;
	fma.rn.f64 	%fd14198, %fd7839, 0dB97B839A252049C0, %fd7841;
	setp.ltu.f64 	%p816, %fd1121, 0d41E0000000000000;
	@%p816 bra 	$L__BB4_895;
	{ // callseq 517, 0
	.param .b64 param0;
	st.param.f64 	[param0], %fd1120;
	.param .align 16 .b8 retval0[16];
	call.uni (retval0), 
	__internal_trig_reduction_slowpathd, 
	(
	param0
	);
	ld.param.f64 	%fd14198, [retval0];
	ld.param.b32 	%r4249, [retval0+8];
	} // callseq 517
$L__BB4_895:
	setp.neu.f64 	%p817, %fd736, 0d7FF0000000000000;
	shl.b32 	%r2738, %r4249, 6;
	cvt.u64.u32 	%rd813, %r2738;
	and.b64  	%rd814, %rd813, 64;
	add.s64 	%rd816, %rd647, %rd814;
	mul.rn.f64 	%fd7844, %fd14198, %fd14198;
	and.b32  	%r2739, %r4249, 1;
	setp.eq.b32 	%p818, %r2739, 1;
	selp.f64 	%fd7845, 0dBDA8FF8320FD8164, 0d3DE5DB65F9785EBA, %p818;
	ld.global.nc.v2.f64 	{%fd7846, %fd7847}, [%rd816];
	fma.rn.f64 	%fd7848, %fd7845, %fd7844, %fd7846;
	fma.rn.f64 	%fd7849, %fd7848, %fd7844, %fd7847;
	ld.global.nc.v2.f64 	{%fd7850, %fd7851}, [%rd816+16];
	fma.rn.f64 	%fd7852, %fd7849, %fd7844, %fd7850;
	fma.rn.f64 	%fd7853, %fd7852, %fd7844, %fd7851;
	ld.global.nc.v2.f64 	{%fd7854, %fd7855}, [%rd816+32];
	fma.rn.f64 	%fd7856, %fd7853, %fd7844, %fd7854;
	fma.rn.f64 	%fd7857, %fd7856, %fd7844, %fd7855;
	fma.rn.f64 	%fd7858, %fd7857, %fd14198, %fd14198;
	fma.rn.f64 	%fd7859, %fd7857, %fd7844, 0d3FF0000000000000;
	selp.f64 	%fd7860, %fd7859, %fd7858, %p818;
	and.b32  	%r2740, %r4249, 2;
	setp.eq.s32 	%p819, %r2740, 0;
	mov.f64 	%fd7861, 0d0000000000000000;
	sub.f64 	%fd7862, %fd7861, %fd7860;
	selp.f64 	%fd1229, %fd7860, %fd7862, %p819;
	@%p817 bra 	$L__BB4_897;
	mov.f64 	%fd7868, 0d0000000000000000;
	mul.rn.f64 	%fd14199, %fd735, %fd7868;
	mov.b32 	%r4250, 0;
	bra.uni 	$L__BB4_899;
$L__BB4_897:
	mul.f64 	%fd7863, %fd735, 0d3FE45F306DC9C883;
	cvt.rni.s32.f64 	%r4250, %fd7863;
	cvt.rn.f64.s32 	%fd7864, %r4250;
	fma.rn.f64 	%fd7865, %fd7864, 0dBFF921FB54442D18, %fd735;
	fma.rn.f64 	%fd7866, %fd7864, 0dBC91A62633145C00, %fd7865;
	fma.rn.f64 	%fd14199, %fd7864, 0dB97B839A252049C0, %fd7866;
	setp.ltu.f64 	%p820, %fd736, 0d41E0000000000000;
	@%p820 bra 	$L__BB4_899;
	{ // callseq 518, 0
	.param .b64 param0;
	st.param.f64 	[param0], %fd735;
	.param .align 16 .b8 retval0[16];
	call.uni (retval0), 
	__internal_trig_reduction_slowpathd, 
	(
	param0
	);
	ld.param.f64 	%fd14199, [retval0];
	ld.param.b32 	%r4250, [retval0+8];
	} // callseq 518
$L__BB4_899:
	setp.neu.f64 	%p821, %fd1135, 0d7FF0000000000000;
	shl.b32 	%r2743, %r4250, 6;
	cvt.u64.u32 	%rd817, %r2743;
	and.b64  	%rd818, %rd817, 64;
	add.s64 	%rd820, %rd647, %rd818;
	mul.rn.f64 	%fd7869, %fd14199, %fd14199;
	and.b32  	%r2744, %r4250, 1;
	setp.eq.b32 	%p822, %r2744, 1;
	selp.f64 	%fd7870, 0dBDA8FF8320FD8164, 0d3DE5DB65F9785EBA, %p822;
	ld.global.nc.v2.f64 	{%fd7871, %fd7872}, [%rd820];
	fma.rn.f64 	%fd7873, %fd7870, %fd7869, %fd7871;
	fma.rn.f64 	%fd7874, %fd7873, %fd7869, %fd7872;
	ld.global.nc.v2.f64 	{%fd7875, %fd7876}, [%rd820+16];
	fma.rn.f64 	%fd7877, %fd7874, %fd7869, %fd7875;
	fma.rn.f64 	%fd7878, %fd7877, %fd7869, %fd7876;
	ld.global.nc.v2.f64 	{%fd7879, %fd7880}, [%rd820+32];
	fma.rn.f64 	%fd7881, %fd7878, %fd7869, %fd7879;
	fma.rn.f64 	%fd7882, %fd7881, %fd7869, %fd7880;
	fma.rn.f64 	%fd7883, %fd7882, %fd14199, %fd14199;
	fma.rn.f64 	%fd7884, %fd7882, %fd7869, 0d3FF0000000000000;
	selp.f64 	%fd7885, %fd7884, %fd7883, %p822;
	and.b32  	%r2745, %r4250, 2;
	setp.eq.s32 	%p823, %r2745, 0;
	mov.f64 	%fd7886, 0d0000000000000000;
	sub.f64 	%fd7887, %fd7886, %fd7885;
	selp.f64 	%fd7888, %fd7885, %fd7887, %p823;
	mul.f64 	%fd1234, %fd1229, %fd7888;
	@%p821 bra 	$L__BB4_901;
	mov.f64 	%fd7894, 0d0000000000000000;
	mul.rn.f64 	%fd14200, %fd1134, %fd7894;
	mov.b32 	%r4251, 0;
	bra.uni 	$L__BB4_903;
$L__BB4_901:
	mul.f64 	%fd7889, %fd1134, 0d3FE45F306DC9C883;
	cvt.rni.s32.f64 	%r4251, %fd7889;
	cvt.rn.f64.s32 	%fd7890, %r4251;
	fma.rn.f64 	%fd7891, %fd7890, 0dBFF921FB54442D18, %fd1134;
	fma.rn.f64 	%fd7892, %fd7890, 0dBC91A62633145C00, %fd7891;
	fma.rn.f64 	%fd14200, %fd7890, 0dB97B839A252049C0, %fd7892;
	setp.ltu.f64 	%p824, %fd1135, 0d41E0000000000000;
	@%p824 bra 	$L__BB4_903;
	{ // callseq 519, 0
	.param .b64 param0;
	st.param.f64 	[param0], %fd1134;
	.param .align 16 .b8 retval0[16];
	call.uni (retval0), 
	__internal_trig_reduction_slowpathd, 
	(
	param0
	);
	ld.param.f64 	%fd14200, [retval0];
	ld.param.b32 	%r4251, [retval0+8];
	} // callseq 519
$L__BB4_903:
	setp.neu.f64 	%p825, %fd736, 0d7FF0000000000000;
	shl.b32 	%r2748, %r4251, 6;
	cvt.u64.u32 	%rd821, %r2748;
	and.b64  	%rd822, %rd821, 64;
	add.s64 	%rd824, %rd647, %rd822;
	mul.rn.f64 	%fd7895, %fd14200, %fd14200;
	and.b32  	%r2749, %r4251, 1;
	setp.eq.b32 	%p826, %r2749, 1;
	selp.f64 	%fd7896, 0dBDA8FF8320FD8164, 0d3DE5DB65F9785EBA, %p826;
	ld.global.nc.v2.f64 	{%fd7897, %fd7898}, [%rd824];
	fma.rn.f64 	%fd7899, %fd7896, %fd7895, %fd7897;
	fma.rn.f64 	%fd7900, %fd7899, %fd7895, %fd7898;
	ld.global.nc.v2.f64 	{%fd7901, %fd7902}, [%rd824+16];
	fma.rn.f64 	%fd7903, %fd7900, %fd7895, %fd7901;
	fma.rn.f64 	%fd7904, %fd7903, %fd7895, %fd7902;
	ld.global.nc.v2.f64 	{%fd7905, %fd7906}, [%rd824+32];
	fma.rn.f64 	%fd7907, %fd7904, %fd7895, %fd7905;
	fma.rn.f64 	%fd7908, %fd7907, %fd7895, %fd7906;
	fma.rn.f64 	%fd7909, %fd7908, %fd14200, %fd14200;
	fma.rn.f64 	%fd7910, %fd7908, %fd7895, 0d3FF0000000000000;
	selp.f64 	%fd7911, %fd7910, %fd7909, %p826;
	and.b32  	%r2750, %r4251, 2;
	setp.eq.s32 	%p827, %r2750, 0;
	mov.f64 	%fd7912, 0d0000000000000000;
	sub.f64 	%fd7913, %fd7912, %fd7911;
	selp.f64 	%fd1239, %fd7911, %fd7913, %p827;
	@%p825 bra 	$L__BB4_905;
	mov.f64 	%fd7919, 0d0000000000000000;
	mul.rn.f64 	%fd14202, %fd735, %fd7919;
	mov.b32 	%r4253, 1;
	bra.uni 	$L__BB4_908;
$L__BB4_905:
	mul.f64 	%fd7914, %fd735, 0d3FE45F306DC9C883;
	cvt.rni.s32.f64 	%r4252, %fd7914;
	cvt.rn.f64.s32 	%fd7915, %r4252;
	fma.rn.f64 	%fd7916, %fd7915, 0dBFF921FB54442D18, %fd735;
	fma.rn.f64 	%fd7917, %fd7915, 0dBC91A62633145C00, %fd7916;
	fma.rn.f64 	%fd14202, %fd7915, 0dB97B839A252049C0, %fd7917;
	setp.ltu.f64 	%p828, %fd736, 0d41E0000000000000;
	@%p828 bra 	$L__BB4_907;
	{ // callseq 520, 0
	.param .b64 param0;
	st.param.f64 	[param0], %fd735;
	.param .align 16 .b8 retval0[16];
	call.uni (retval0), 
	__internal_trig_reduction_slowpathd, 
	(
	param0
	);
	ld.param.f64 	%fd14202, [retval0];
	ld.param.b32 	%r4252, [retval0+8];
	} // callseq 520
$L__BB4_907:
	add.s32 	%r4253, %r4252, 1;
$L__BB4_908:
	setp.neu.f64 	%p829, %fd1159, 0d7FF0000000000000;
	shl.b32 	%r2753, %r4253, 6;
	cvt.u64.u32 	%rd825, %r2753;
	and.b64  	%rd826, %rd825, 64;
	add.s64 	%rd828, %rd647, %rd826;
	mul.rn.f64 	%fd7920, %fd14202, %fd14202;
	and.b32  	%r2754, %r4253, 1;
	setp.eq.b32 	%p830, %r2754, 1;
	selp.f64 	%fd7921, 0dBDA8FF8320FD8164, 0d3DE5DB65F9785EBA, %p830;
	ld.global.nc.v2.f64 	{%fd7922, %fd7923}, [%rd828];
	fma.rn.f64 	%fd7924, %fd7921, %fd7920, %fd7922;
	fma.rn.f64 	%fd7925, %fd7924, %fd7920, %fd7923;
	ld.global.nc.v2.f64 	{%fd7926, %fd7927}, [%rd828+16];
	fma.rn.f64 	%fd7928, %fd7925, %fd7920, %fd7926;
	fma.rn.f64 	%fd7929, %fd7928, %fd7920, %fd7927;
	ld.global.nc.v2.f64 	{%fd7930, %fd7931}, [%rd828+32];
	fma.rn.f64 	%fd7932, %fd7929, %fd7920, %fd7930;
	fma.rn.f64 	%fd7933, %fd7932, %fd7920, %fd7931;
	fma.rn.f64 	%fd7934, %fd7933, %fd14202, %fd14202;
	fma.rn.f64 	%fd7935, %fd7933, %fd7920, 0d3FF0000000000000;
	selp.f64 	%fd7936, %fd7935, %fd7934, %p830;
	and.b32  	%r2755, %r4253, 2;
	setp.eq.s32 	%p831, %r2755, 0;
	mov.f64 	%fd7937, 0d0000000000000000;
	sub.f64 	%fd7938, %fd7937, %fd7936;
	selp.f64 	%fd7939, %fd7936, %fd7938, %p831;
	fma.rn.f64 	%fd7940, %fd1239, %fd7939, %fd1234;
	mul.f64 	%fd7941, %fd1224, %fd7940;
	fma.rn.f64 	%fd1245, %fd1075, %fd7941, %fd1212;
	@%p829 bra 	$L__BB4_910;
	mov.f64 	%fd7947, 0d0000000000000000;
	mul.rn.f64 	%fd14203, %fd1158, %fd7947;
	mov.b32 	%r4254, 0;
	bra.uni 	$L__BB4_912;
$L__BB4_910:
	mul.f64 	%fd7942, %fd1158, 0d3FE45F306DC9C883;
	cvt.rni.s32.f64 	%r4254, %fd7942;
	cvt.rn.f64.s32 	%fd7943, %r4254;
	fma.rn.f64 	%fd7944, %fd7943, 0dBFF921FB54442D18, %fd1158;
	fma.rn.f64 	%fd7945, %fd7943, 0dBC91A62633145C00, %fd7944;
	fma.rn.f64 	%fd14203, %fd7943, 0dB97B839A252049C0, %fd7945;
	setp.ltu.f64 	%p832, %fd1159, 0d41E0000000000000;
	@%p832 bra 	$L__BB4_912;
	{ // callseq 521, 0
	.param .b64 param0;
	st.param.f64 	[param0], %fd1158;
	.param .align 16 .b8 retval0[16];
	call.uni (retval0), 
	__internal_trig_reduction_slowpathd, 
	(
	param0
	);
	ld.param.f64 	%fd14203, [retval0];
	ld.param.b32 	%r4254, [retval0+8];
	} // callseq 521
$L__BB4_912:
	setp.neu.f64 	%p833, %fd1121, 0d7FF0000000000000;
	shl.b32 	%r2758, %r4254, 6;
	cvt.u64.u32 	%rd829, %r2758;
	and.b64  	%rd830, %rd829, 64;
	add.s64 	%rd832, %rd647, %rd830;
	mul.rn.f64 	%fd7948, %fd14203, %fd14203;
	and.b32  	%r2759, %r4254, 1;
	setp.eq.b32 	%p834, %r2759, 1;
	selp.f64 	%fd7949, 0dBDA8FF8320FD8164, 0d3DE5DB65F9785EBA, %p834;
	ld.global.nc.v2.f64 	{%fd7950, %fd7951}, [%rd832];
	fma.rn.f64 	%fd7952, %fd7949, %fd7948, %fd7950;
	fma.rn.f64 	%fd7953, %fd7952, %fd7948, %fd7951;
	ld.global.nc.v2.f64 	{%fd7954, %fd7955}, [%rd832+16];
	fma.rn.f64 	%fd7956, %fd7953, %fd7948, %fd7954;
	fma.rn.f64 	%fd7957, %fd7956, %fd7948, %fd7955;
	ld.global.nc.v2.f64 	{%fd7958, %fd7959}, [%rd832+32];
	fma.rn.f64 	%fd7960, %fd7957, %fd7948, %fd7958;
	fma.rn.f64 	%fd7961, %fd7960, %fd7948, %fd7959;
	fma.rn.f64 	%fd7962, %fd7961, %fd14203, %fd14203;
	fma.rn.f64 	%fd7963, %fd7961, %fd7948, 0d3FF0000000000000;
	selp.f64 	%fd7964, %fd7963, %fd7962, %p834;
	and.b32  	%r2760, %r4254, 2;
	setp.eq.s32 	%p835, %r2760, 0;
	mov.f64 	%fd7965, 0d0000000000000000;
	sub.f64 	%fd7966, %fd7965, %fd7964;
	selp.f64 	%fd1250, %fd7964, %fd7966, %p835;
	@%p833 bra 	$L__BB4_914;
	mov.f64 	%fd7972, 0d0000000000000000;
	mul.rn.f64 	%fd14204, %fd1120, %fd7972;
	mov.b32 	%r4255, 0;
	bra.uni 	$L__BB4_916;
$L__BB4_914:
	mul.f64 	%fd7967, %fd1120, 0d3FE45F306DC9C883;
	cvt.rni.s32.f64 	%r4255, %fd7967;
	cvt.rn.f64.s32 	%fd7968, %r4255;
	fma.rn.f64 	%fd7969, %fd7968, 0dBFF921FB54442D18, %fd1120;
	fma.rn.f64 	%fd7970, %fd7968, 0dBC91A62633145C00, %fd7969;
	fma.rn.f64 	%fd14204, %fd7968, 0dB97B839A252049C0, %fd7970;
	setp.ltu.f64 	%p836, %fd1121, 0d41E0000000000000;
	@%p836 bra 	$L__BB4_916;
	{ // callseq 522, 0
	.param .b64 param0;
	st.param.f64 	[param0], %fd1120;
	.param .align 16 .b8 retval0[16];
	call.uni (retval0), 
	__internal_trig_reduction_slowpathd, 
	(
	param0
	);
	ld.param.f64 	%fd14204, [retval0];
	ld.param.b32 	%r4255, [retval0+8];
	} // callseq 522
$L__BB4_916:
	setp.neu.f64 	%p837, %fd736, 0d7FF0000000000000;
	shl.b32 	%r2763, %r4255, 6;
	cvt.u64.u32 	%rd833, %r2763;
	and.b64  	%rd834, %rd833, 64;
	add.s64 	%rd836, %rd647, %rd834;
	mul.rn.f64 	%fd7973, %fd14204, %fd14204;
	and.b32  	%r2764, %r4255, 1;
	setp.eq.b32 	%p838, %r2764, 1;
	selp.f64 	%fd7974, 0dBDA8FF8320FD8164, 0d3DE5DB65F9785EBA, %p838;
	ld.global.nc.v2.f64 	{%fd7975, %fd7976}, [%rd836];
	fma.rn.f64 	%fd7977, %fd7974, %fd7973, %fd7975;
	fma.rn.f64 	%fd7978, %fd7977, %fd7973, %fd7976;
	ld.global.nc.v2.f64 	{%fd7979, %fd7980}, [%rd836+16];
	fma.rn.f64 	%fd7981, %fd7978, %fd7973, %fd7979;
	fma.rn.f64 	%fd7982, %fd7981, %fd7973, %fd7980;
	ld.global.nc.v2.f64 	{%fd7983, %fd7984}, [%rd836+32];
	fma.rn.f64 	%fd7985, %fd7982, %fd7973, %fd7983;
	fma.rn.f64 	%fd7986, %fd7985, %fd7973, %fd7984;
	fma.rn.f64 	%fd7987, %fd7986, %fd14204, %fd14204;
	fma.rn.f64 	%fd7988, %fd7986, %fd7973, 0d3FF0000000000000;
	selp.f64 	%fd7989, %fd7988, %fd7987, %p838;
	and.b32  	%r2765, %r4255, 2;
	setp.eq.s32 	%p839, %r2765, 0;
	mov.f64 	%fd7990, 0d0000000000000000;
	sub.f64 	%fd7991, %fd7990, %fd7989;
	selp.f64 	%fd1255, %fd7989, %fd7991, %p839;
	@%p837 bra 	$L__BB4_918;
	mov.f64 	%fd7997, 0d0000000000000000;
	mul.rn.f64 	%fd14206, %fd735, %fd7997;
	mov.b32 	%r4257, 1;
	bra.uni 	$L__BB4_921;
$L__BB4_918:
	mul.f64 	%fd7992, %fd735, 0d3FE45F306DC9C883;
	cvt.rni.s32.f64 	%r4256, %fd7992;
	cvt.rn.f64.s32 	%fd7993, %r4256;
	fma.rn.f64 	%fd7994, %fd7993, 0dBFF921FB54442D18, %fd735;
	fma.rn.f64 	%fd7995, %fd7993, 0dBC91A62633145C00, %fd7994;
	fma.rn.f64 	%fd14206, %fd7993, 0dB97B839A252049C0, %fd7995;
	setp.ltu.f64 	%p840, %fd736, 0d41E0000000000000;
	@%p840 bra 	$L__BB4_920;
	{ // callseq 523, 0
	.param .b64 param0;
	st.param.f64 	[param0], %fd735;
	.param .align 16 .b8 retval0[16];
	call.uni (retval0), 
	__internal_trig_reduction_slowpathd, 
	(
	param0
	);
	ld.param.f64 	%fd14206, [retval0];
	ld.param.b32 	%r4256, [retval0+8];
	} // callseq 523
$L__BB4_920:
	add.s32 	%r4257, %r4256, 1;
$L__BB4_921:
	setp.neu.f64 	%p841, %fd1135, 0d7FF0000000000000;
	shl.b32 	%r2768, %r4257, 6;
	cvt.u64.u32 	%rd837, %r2768;
	and.b64  	%rd838, %rd837, 64;
	add.s64 	%rd840, %rd647, %rd838;
	mul.rn.f64 	%fd7998, %fd14206, %fd14206;
	and.b32  	%r2769, %r4257, 1;
	setp.eq.b32 	%p842, %r2769, 1;
	selp.f64 	%fd7999, 0dBDA8FF8320FD8164, 0d3DE5DB65F9785EBA, %p842;
	ld.global.nc.v2.f64 	{%fd8000, %fd8001}, [%rd840];
	fma.rn.f64 	%fd8002, %fd7999, %fd7998, %fd8000;
	fma.rn.f64 	%fd8003, %fd8002, %fd7998, %fd8001;
	ld.global.nc.v2.f64 	{%fd8004, %fd8005}, [%rd840+16];
	fma.rn.f64 	%fd8006, %fd8003, %fd7998, %fd8004;
	fma.rn.f64 	%fd8007, %fd8006, %fd7998, %fd8005;
	ld.global.nc.v2.f64 	{%fd8008, %fd8009}, [%rd840+32];
	fma.rn.f64 	%fd8010, %fd8007, %fd7998, %fd8008;
	fma.rn.f64 	%fd8011, %fd8010, %fd7998, %fd8009;
	fma.rn.f64 	%fd8012, %fd8011, %fd14206, %fd14206;
	fma.rn.f64 	%fd8013, %fd8011, %fd7998, 0d3FF0000000000000;
	selp.f64 	%fd8014, %fd8013, %fd8012, %p842;
	and.b32  	%r2770, %r4257, 2;
	setp.eq.s32 	%p843, %r2770, 0;
	mov.f64 	%fd8015, 0d0000000000000000;
	sub.f64 	%fd8016, %fd8015, %fd8014;
	selp.f64 	%fd8017, %fd8014, %fd8016, %p843;
	mul.f64 	%fd1261, %fd1255, %fd8017;
	@%p841 bra 	$L__BB4_923;
	mov.f64 	%fd8023, 0d0000000000000000;
	mul.rn.f64 	%fd14207, %fd1134, %fd8023;
	mov.b32 	%r4258, 0;
	bra.uni 	$L__BB4_925;
$L__BB4_923:
	mul.f64 	%fd8018, %fd1134, 0d3FE45F306DC9C883;
	cvt.rni.s32.f64 	%r4258, %fd8018;
	cvt.rn.f64.s32 	%fd8019, %r4258;
	fma.rn.f64 	%fd8020, %fd8019, 0dBFF921FB54442D18, %fd1134;
	fma.rn.f64 	%fd8021, %fd8019, 0dBC91A62633145C00, %fd8020;
	fma.rn.f64 	%fd14207, %fd8019, 0dB97B839A252049C0, %fd8021;
	setp.ltu.f64 	%p844, %fd1135, 0d41E0000000000000;
	@%p844 bra 	$L__BB4_925;
	{ // callseq 524, 0
	.param .b64 param0;
	st.param.f64 	[param0], %fd1134;
	.param .align 16 .b8 retval0[16];
	call.uni (retval0), 
	__internal_trig_reduction_slowpathd, 
	(
	param0
	);
	ld.param.f64 	%fd14207, [retval0];
	ld.param.b32 	%r4258, [retval0+8];
	} // callseq 524
$L__BB4_925:
	setp.neu.f64 	%p845, %fd736, 0d7FF0000000000000;
	shl.b32 	%r2773, %r4258, 6;
	cvt.u64.u32 	%rd841, %r2773;
	and.b64  	%rd842, %rd841, 64;
	add.s64 	%rd844, %rd647, %rd842;
	mul.rn.f64 	%fd8024, %fd14207, %fd14207;
	and.b32  	%r2774, %r4258, 1;
	setp.eq.b32 	%p846, %r2774, 1;
	selp.f64 	%fd8025, 0dBDA8FF8320FD8164, 0d3DE5DB65F9785EBA, %p846;
	ld.global.nc.v2.f64 	{%fd8026, %fd8027}, [%rd844];
	fma.rn.f64 	%fd8028, %fd8025, %fd8024, %fd8026;
	fma.rn.f64 	%fd8029, %fd8028, %fd8024, %fd8027;
	ld.global.nc.v2.f64 	{%fd8030, %fd8031}, [%rd844+16];
	fma.rn.f64 	%fd8032, %fd8029, %fd8024, %fd8030;
	fma.rn.f64 	%fd8033, %fd8032, %fd8024, %fd8031;
	ld.global.nc.v2.f64 	{%fd8034, %fd8035}, [%rd844+32];
	fma.rn.f64 	%fd8036, %fd8033, %fd8024, %fd8034;
	fma.rn.f64 	%fd8037, %fd8036, %fd8024, %fd8035;
	fma.rn.f64 	%fd8038, %fd8037, %fd14207, %fd14207;
	fma.rn.f64 	%fd8039, %fd8037, %fd8024, 0d3FF0000000000000;
	selp.f64 	%fd8040, %fd8039, %fd8038, %p846;
	and.b32  	%r2775, %r4258, 2;
	setp.eq.s32 	%p847, %r2775, 0;
	mov.f64 	%fd8041, 0d0000000000000000;
	sub.f64 	%fd8042, %fd8041, %fd8040;
	selp.f64 	%fd1266, %fd8040, %fd8042, %p847;
	@%p845 bra 	$L__BB4_927;
	mov.f64 	%fd8048, 0d0000000000000000;
	mul.rn.f64 	%fd14208, %fd735, %fd8048;
	mov.b32 	%r4259, 0;
	bra.uni 	$L__BB4_929;
$L__BB4_927:
	mul.f64 	%fd8043, %fd735, 0d3FE45F306DC9C883;
	cvt.rni.s32.f64 	%r4259, %fd8043;
	cvt.rn.f64.s32 	%fd8044, %r4259;
	fma.rn.f64 	%fd8045, %fd8044, 0dBFF921FB54442D18, %fd735;
	fma.rn.f64 	%fd8046, %fd8044, 0dBC91A62633145C00, %fd8045;
	fma.rn.f64 	%fd14208, %fd8044, 0dB97B839A252049C0, %fd8046;
	setp.ltu.f64 	%p848, %fd736, 0d41E0000000000000;
	@%p848 bra 	$L__BB4_929;
	{ // callseq 525, 0
	.param .b64 param0;
	st.param.f64 	[param0], %fd735;
	.param .align 16 .b8 retval0[16];
	call.uni (retval0), 
	__internal_trig_reduction_slowpathd, 
	(
	param0
	);
	ld.param.f64 	%fd14208, [retval0];
	ld.param.b32 	%r4259, [retval0+8];
	} // callseq 525
$L__BB4_929:
	shl.b32 	%r2778, %r4259, 6;
	cvt.u64.u32 	%rd845, %r2778;
	and.b64  	%rd846, %rd845, 64;
	add.s64 	%rd848, %rd647, %rd846;
	mul.rn.f64 	%fd8049, %fd14208, %fd14208;
	and.b32  	%r2779, %r4259, 1;
	setp.eq.b32 	%p849, %r2779, 1;
	selp.f64 	%fd8050, 0dBDA8FF8320FD8164, 0d3DE5DB65F9785EBA, %p849;
	ld.global.nc.v2.f64 	{%fd8051, %fd8052}, [%rd848];
	fma.rn.f64 	%fd8053, %fd8050, %fd8049, %fd8051;
	fma.rn.f64 	%fd8054, %fd8053, %fd8049, %fd8052;
	ld.global.nc.v2.f64 	{%fd8055, %fd8056}, [%rd848+16];
	fma.rn.f64 	%fd8057, %fd8054, %fd8049, %fd8055;
	fma.rn.f64 	%fd8058, %fd8057, %fd8049, %fd8056;
	ld.global.nc.v2.f64 	{%fd8059, %fd8060}, [%rd848+32];
	fma.rn.f64 	%fd8061, %fd8058, %fd8049, %fd8059;
	fma.rn.f64 	%fd8062, %fd8061, %fd8049, %fd8060;
	fma.rn.f64 	%fd8063, %fd8062, %fd14208, %fd14208;
	fma.rn.f64 	%fd8064, %fd8062, %fd8049, 0d3FF0000000000000;
	selp.f64 	%fd8065, %fd8064, %fd8063, %p849;
	and.b32  	%r2780, %r4259, 2;
	setp.eq.s32 	%p850, %r2780, 0;
	mov.f64 	%fd8066, 0d0000000000000000;
	sub.f64 	%fd8067, %fd8066, %fd8065;
	selp.f64 	%fd8068, %fd8065, %fd8067, %p850;
	mul.f64 	%fd8069, %fd1266, %fd8068;
	sub.f64 	%fd8070, %fd1261, %fd8069;
	mul.f64 	%fd8071, %fd1250, %fd8070;
	fma.rn.f64 	%fd8072, %fd1075, %fd8071, %fd1245;
	mul.f64 	%fd8073, %fd1151, %fd8072;
	div.rn.f64 	%fd8074, %fd8073, %fd9;
	add.f64 	%fd8075, %fd1146, %fd8074;
	add.f64 	%fd8076, %fd1073, %fd8075;
	st.shared.f64 	[%r9], %fd8076;
	add.s32 	%r4114, %r4114, 1;
	setp.ne.s32 	%p851, %r4114, 5000;
	@%p851 bra 	$L__BB4_487;
	setp.lt.s32 	%p852, %r13, 0;
	selp.b32 	%r827, 0, 2146435072, %p852;
	or.b32  	%r828, %r827, -2147483648;
	and.b32  	%r2781, %r13, 2146435072;
	setp.eq.s32 	%p853, %r2781, 1062207488;
	bar.sync 	0;
	ld.shared.f64 	%fd1271, [%r8];
	ld.shared.f64 	%fd8077, [%r6];
	mul.f64 	%fd8078, %fd13, %fd8077;
	fma.rn.f64 	%fd1272, %fd8078, 0d3FE0000000000000, %fd13906;
	bar.sync 	0;
	mul.f64 	%fd8080, %fd667, %fd5269;
	mul.f64 	%fd8082, %fd669, %fd5271;
	sub.f64 	%fd1273, %fd8080, %fd8082;
	bar.sync 	0;
	add.f64 	%fd1274, %fd8080, %fd8082;
	bar.sync 	0;
	mul.f64 	%fd8084, %fd5273, 0d3FE0000000000000;
	sub.f64 	%fd1275, %fd670, %fd8084;
	{
	.reg .b32 %temp; 
	mov.b64 	{%temp, %r829}, %fd1275;
	}
	abs.f64 	%fd1276, %fd1275;
	{ // callseq 526, 0
	.param .b64 param0;
	st.param.f64 	[param0], %fd1276;
	.param .b64 param1;
	st.param.f64 	[param1], 0d4000000000000000;
	.param .b64 retval0;
	call.uni (retval0), 
	__internal_accurate_pow, 
	(
	param0, 
	param1
	);
	ld.param.f64 	%fd8085, [retval0];
	} // callseq 526
	setp.lt.s32 	%p854, %r829, 0;
	neg.f64 	%fd8087, %fd8085;
	selp.f64 	%fd8088, %fd8087, %fd8085, %p853;
	selp.f64 	%fd8089, %fd8088, %fd8085, %p854;
	setp.eq.f64 	%p855, %fd1275, 0d0000000000000000;
	selp.b32 	%r2782, %r829, 0, %p853;
	or.b32  	%r2783, %r2782, 2146435072;
	selp.b32 	%r2784, %r2783, %r2782, %p852;
	mov.b32 	%r2785, 0;
	mov.b64 	%fd8090, {%r2785, %r2784};
	selp.f64 	%fd14215, %fd8090, %fd8089, %p855;
	add.f64 	%fd8091, %fd1275, 0d4000000000000000;
	{
	.reg .b32 %temp; 
	mov.b64 	{%temp, %r2786}, %fd8091;
	}
	and.b32  	%r830, %r2786, 2146435072;
	setp.ne.s32 	%p856, %r830, 2146435072;
	mov.f64 	%fd14209, %fd14215;
	@%p856 bra 	$L__BB4_935;
	setp.num.f64 	%p857, %fd1275, %fd1275;
	@%p857 bra 	$L__BB4_933;
	mov.f64 	%fd8092, 0d4000000000000000;
	add.rn.f64 	%fd14209, %fd1275, %fd8092;
	bra.uni 	$L__BB4_935;
$L__BB4_933:
	setp.neu.f64 	%p858, %fd1276, 0d7FF0000000000000;
	mov.f64 	%fd14209, %fd14215;
	@%p858 bra 	$L__BB4_935;
	setp.lt.s32 	%p859, %r829, 0;
	selp.b32 	%r2787, %r828, %r827, %p2;
	selp.b32 	%r2788, %r2787, %r827, %p859;
	mov.b32 	%r2789, 0;
	mov.b64 	%fd14209, {%r2789, %r2788};
$L__BB4_935:
	setp.eq.f64 	%p860, %fd1275, 0d3FF0000000000000;
	neg.f64 	%fd8093, %fd14209;
	selp.f64 	%fd8094, 0dBFF0000000000000, %fd8093, %p860;
	div.rn.f64 	%fd1281, %fd8094, %fd624;
	fma.rn.f64 	%fd8095, %fd1281, 0d3FF71547652B82FE, 0d4338000000000000;
	{
	.reg .b32 %temp; 
	mov.b64 	{%r831, %temp}, %fd8095;
	}
	mov.f64 	%fd8096, 0dC338000000000000;
	add.rn.f64 	%fd8097, %fd8095, %fd8096;
	fma.rn.f64 	%fd8098, %fd8097, 0dBFE62E42FEFA39EF, %fd1281;
	fma.rn.f64 	%fd8099, %fd8097, 0dBC7ABC9E3B39803F, %fd8098;
	fma.rn.f64 	%fd8100, %fd8099, 0d3E5ADE1569CE2BDF, 0d3E928AF3FCA213EA;
	fma.rn.f64 	%fd8101, %fd8100, %fd8099, 0d3EC71DEE62401315;
	fma.rn.f64 	%fd8102, %fd8101, %fd8099, 0d3EFA01997C89EB71;
	fma.rn.f64 	%fd8103, %fd8102, %fd8099, 0d3F2A01A014761F65;
	fma.rn.f64 	%fd8104, %fd8103, %fd8099, 0d3F56C16C1852B7AF;
	fma.rn.f64 	%fd8105, %fd8104, %fd8099, 0d3F81111111122322;
	fma.rn.f64 	%fd8106, %fd8105, %fd8099, 0d3FA55555555502A1;
	fma.rn.f64 	%fd8107, %fd8106, %fd8099, 0d3FC5555555555511;
	fma.rn.f64 	%fd8108, %fd8107, %fd8099, 0d3FE000000000000B;
	fma.rn.f64 	%fd8109, %fd8108, %fd8099, 0d3FF0000000000000;
	fma.rn.f64 	%fd8110, %fd8109, %fd8099, 0d3FF0000000000000;
	{
	.reg .b32 %temp; 
	mov.b64 	{%r832, %temp}, %fd8110;
	}
	{
	.reg .b32 %temp; 
	mov.b64 	{%temp, %r833}, %fd8110;
	}
	shl.b32 	%r2790, %r831, 20;
	add.s32 	%r2791, %r2790, %r833;
	mov.b64 	%fd14210, {%r832, %r2791};
	{
	.reg .b32 %temp; 
	mov.b64 	{%temp, %r2792}, %fd1281;
	}
	mov.b32 	%f11, %r2792;
	abs.f32 	%f3, %f11;
	setp.lt.f32 	%p861, %f3, 0f4086232B;
	@%p861 bra 	$L__BB4_938;
	setp.lt.f64 	%p862, %fd1281, 0d0000000000000000;
	add.f64 	%fd8111, %fd1281, 0d7FF0000000000000;
	selp.f64 	%fd14210, 0d0000000000000000, %fd8111, %p862;
	setp.geu.f32 	%p863, %f3, 0f40874800;
	@%p863 bra 	$L__BB4_938;
	shr.u32 	%r2793, %r831, 31;
	add.s32 	%r2794, %r831, %r2793;
	shr.s32 	%r2795, %r2794, 1;
	shl.b32 	%r2796, %r2795, 20;
	add.s32 	%r2797, %r833, %r2796;
	mov.b64 	%fd8112, {%r832, %r2797};
	sub.s32 	%r2798, %r831, %r2795;
	shl.b32 	%r2799, %r2798, 20;
	add.s32 	%r2800, %r2799, 1072693248;
	mov.b32 	%r2801, 0;
	mov.b64 	%fd8113, {%r2801, %r2800};
	mul.f64 	%fd14210, %fd8113, %fd8112;
$L__BB4_938:
	mul.f64 	%fd1287, %fd630, %fd14210;
	bar.sync 	0;
	abs.f64 	%fd1288, %fd1273;
	setp.neu.f64 	%p864, %fd1288, 0d7FF0000000000000;
	@%p864 bra 	$L__BB4_940;
	mov.f64 	%fd8119, 0d0000000000000000;
	mul.rn.f64 	%fd14212, %fd1273, %fd8119;
	mov.b32 	%r4261, 1;
	bra.uni 	$L__BB4_943;
$L__BB4_940:
	mul.f64 	%fd8114, %fd1273, 0d3FE45F306DC9C883;
	cvt.rni.s32.f64 	%r4260, %fd8114;
	cvt.rn.f64.s32 	%fd8115, %r4260;
	fma.rn.f64 	%fd8116, %fd8115, 0dBFF921FB54442D18, %fd1273;
	fma.rn.f64 	%fd8117, %fd8115, 0dBC91A62633145C00, %fd8116;
	fma.rn.f64 	%fd14212, %fd8115, 0dB97B839A252049C0, %fd8117;
	setp.ltu.f64 	%p865, %fd1288, 0d41E0000000000000;
	@%p865 bra 	$L__BB4_942;
	{ // callseq 527, 0
	.param .b64 param0;
	st.param.f64 	[param0], %fd1273;
	.param .align 16 .b8 retval0[16];
	call.uni (retval0), 
	__internal_trig_reduction_slowpathd, 
	(
	param0
	);
	ld.param.f64 	%fd14212, [retval0];
	ld.param.b32 	%r4260, [retval0+8];
	} // callseq 527
$L__BB4_942:
	add.s32 	%r4261, %r4260, 1;
$L__BB4_943:
	shl.b32 	%r2804, %r4261, 6;
	cvt.u64.u32 	%rd849, %r2804;
	and.b64  	%rd850, %rd849, 64;
	add.s64 	%rd852, %rd647, %rd850;
	mul.rn.f64 	%fd8120, %fd14212, %fd14212;
	and.b32  	%r2805, %r4261, 1;
	setp.eq.b32 	%p866, %r2805, 1;
	selp.f64 	%fd8121, 0dBDA8FF8320FD8164, 0d3DE5DB65F9785EBA, %p866;
	ld.global.nc.v2.f64 	{%fd8122, %fd8123}, [%rd852];
	fma.rn.f64 	%fd8124, %fd8121, %fd8120, %fd8122;
	fma.rn.f64 	%fd8125, %fd8124, %fd8120, %fd8123;
	ld.global.nc.v2.f64 	{%fd8126, %fd8127}, [%rd852+16];
	fma.rn.f64 	%fd8128, %fd8125, %fd8120, %fd8126;
	fma.rn.f64 	%fd8129, %fd8128, %fd8120, %fd8127;
	ld.global.nc.v2.f64 	{%fd8130, %fd8131}, [%rd852+32];
	fma.rn.f64 	%fd8132, %fd8129, %fd8120, %fd8130;
	fma.rn.f64 	%fd8133, %fd8132, %fd8120, %fd8131;
	fma.rn.f64 	%fd8134, %fd8133, %fd14212, %fd14212;
	fma.rn.f64 	%fd8135, %fd8133, %fd8120, 0d3FF0000000000000;
	selp.f64 	%fd8136, %fd8135, %fd8134, %p866;
	and.b32  	%r2806, %r4261, 2;
	setp.eq.s32 	%p867, %r2806, 0;
	mov.f64 	%fd8137, 0d0000000000000000;
	sub.f64 	%fd8138, %fd8137, %fd8136;
	selp.f64 	%fd1294, %fd8136, %fd8138, %p867;
	abs.f64 	%fd1295, %fd1274;
	setp.neu.f64 	%p868, %fd1295, 0d7FF0000000000000;
	@%p868 bra 	$L__BB4_945;
	mov.f64 	%fd8144, 0d0000000000000000;
	mul.rn.f64 	%fd14214, %fd1274, %fd8144;
	mov.b32 	%r4263, 1;
	bra.uni 	$L__BB4_948;
$L__BB4_945:
	mul.f64 	%fd8139, %fd1274, 0d3FE45F306DC9C883;
	cvt.rni.s32.f64 	%r4262, %fd8139;
	cvt.rn.f64.s32 	%fd8140, %r4262;
	fma.rn.f64 	%fd8141, %fd8140, 0dBFF921FB54442D18, %fd1274;
	fma.rn.f64 	%fd8142, %fd8140, 0dBC91A62633145C00, %fd8141;
	fma.rn.f64 	%fd14214, %fd8140, 0dB97B839A252049C0, %fd8142;
	setp.ltu.f64 	%p869, %fd1295, 0d41E0000000000000;
	@%p869 bra 	$L__BB4_947;
	{ // callseq 528, 0
	.param .b64 param0;
	st.param.f64 	[param0], %fd1274;
	.param .align 16 .b8 retval0[16];
	call.uni (retval0), 
	__internal_trig_reduction_slowpathd, 
	(
	param0
	);
	ld.param.f64 	%fd14214, [retval0];
	ld.param.b32 	%r4262, [retval0+8];
	} // callseq 528
$L__BB4_947:
	add.s32 	%r4263, %r4262, 1;
$L__BB4_948:
	setp.ne.s32 	%p870, %r830, 2146435072;
	shl.b32 	%r2809, %r4263, 6;
	cvt.u64.u32 	%rd853, %r2809;
	and.b64  	%rd854, %rd853, 64;
	add.s64 	%rd856, %rd647, %rd854;
	mul.rn.f64 	%fd8145, %fd14214, %fd14214;
	and.b32  	%r2810, %r4263, 1;
	setp.eq.b32 	%p871, %r2810, 1;
	selp.f64 	%fd8146, 0dBDA8FF8320FD8164, 0d3DE5DB65F9785EBA, %p871;
	ld.global.nc.v2.f64 	{%fd8147, %fd8148}, [%rd856];
	fma.rn.f64 	%fd8149, %fd8146, %fd8145, %fd8147;
	fma.rn.f64 	%fd8150, %fd8149, %fd8145, %fd8148;
	ld.global.nc.v2.f64 	{%fd8151, %fd8152}, [%rd856+16];
	fma.rn.f64 	%fd8153, %fd8150, %fd8145, %fd8151;
	fma.rn.f64 	%fd8154, %fd8153, %fd8145, %fd8152;
	ld.global.nc.v2.f64 	{%fd8155, %fd8156}, [%rd856+32];
	fma.rn.f64 	%fd8157, %fd8154, %fd8145, %fd8155;
	fma.rn.f64 	%fd8158, %fd8157, %fd8145, %fd8156;
	fma.rn.f64 	%fd8159, %fd8158, %fd14214, %fd14214;
	fma.rn.f64 	%fd8160, %fd8158, %fd8145, 0d3FF0000000000000;
	selp.f64 	%fd8161, %fd8160, %fd8159, %p871;
	and.b32  	%r2811, %r4263, 2;
	setp.eq.s32 	%p872, %r2811, 0;
	mov.f64 	%fd8162, 0d0000000000000000;
	sub.f64 	%fd8163, %fd8162, %fd8161;
	selp.f64 	%fd8164, %fd8161, %fd8163, %p872;
	sub.f64 	%fd8165, %fd1294, %fd8164;
	mul.f64 	%fd8166, %fd1287, %fd2658;
	mul.f64 	%fd8167, %fd8166, %fd8165;
	mul.f64 	%fd8168, %fd1272, %fd8167;
	div.rn.f64 	%fd8169, %fd8168, %fd9;
	add.f64 	%fd8170, %fd1271, %fd8169;
	st.shared.f64 	[%r8], %fd8170;
	bar.sync 	0;
	ld.shared.f64 	%fd1301, [%r9];
	ld.shared.f64 	%fd8171, [%r5];
	mul.f64 	%fd8172, %fd13, %fd8171;
	fma.rn.f64 	%fd1302, %fd8172, 0d3FE0000000000000, %fd13905;
	bar.sync 	0;
	bar.sync 	0;
	bar.sync 	0;
	@%p870 bra 	$L__BB4_953;
	setp.num.f64 	%p873, %fd1275, %fd1275;
	@%p873 bra 	$L__BB4_951;
	mov.f64 	%fd8173, 0d4000000000000000;
	add.rn.f64 	%fd14215, %fd1275, %fd8173;
	bra.uni 	$L__BB4_953;
$L__BB4_951:
	setp.neu.f64 	%p874, %fd1276, 0d7FF0000000000000;
	@%p874 bra 	$L__BB4_953;
	setp.lt.s32 	%p875, %r829, 0;
	selp.b32 	%r2812, %r828, %r827, %p2;
	selp.b32 	%r2813, %r2812, %r827, %p875;
	mov.b32 	%r2814, 0;
	mov.b64 	%fd14215, {%r2814, %r2813};
$L__BB4_953:
	setp.eq.f64 	%p876, %fd1275, 0d3FF0000000000000;
	neg.f64 	%fd8174, %fd14215;
	selp.f64 	%fd8175, 0dBFF0000000000000, %fd8174, %p876;
	div.rn.f64 	%fd1306, %fd8175, %fd624;
	fma.rn.f64 	%fd8176, %fd1306, 0d3FF71547652B82FE, 0d4338000000000000;
	{
	.reg .b32 %temp; 
	mov.b64 	{%r844, %temp}, %fd8176;
	}
	mov.f64 	%fd8177, 0dC338000000000000;
	add.rn.f64 	%fd8178, %fd8176, %fd8177;
	fma.rn.f64 	%fd8179, %fd8178, 0dBFE62E42FEFA39EF, %fd1306;
	fma.rn.f64 	%fd8180, %fd8178, 0dBC7ABC9E3B39803F, %fd8179;
	fma.rn.f64 	%fd8181, %fd8180, 0d3E5ADE1569CE2BDF, 0d3E928AF3FCA213EA;
	fma.rn.f64 	%fd8182, %fd8181, %fd8180, 0d3EC71DEE62401315;
	fma.rn.f64 	%fd8183, %fd8182, %fd8180, 0d3EFA01997C89EB71;
	fma.rn.f64 	%fd8184, %fd8183, %fd8180, 0d3F2A01A014761F65;
	fma.rn.f64 	%fd8185, %fd8184, %fd8180, 0d3F56C16C1852B7AF;
	fma.rn.f64 	%fd8186, %fd8185, %fd8180, 0d3F81111111122322;
	fma.rn.f64 	%fd8187, %fd8186, %fd8180, 0d3FA55555555502A1;
	fma.rn.f64 	%fd8188, %fd8187, %fd8180, 0d3FC5555555555511;
	fma.rn.f64 	%fd8189, %fd8188, %fd8180, 0d3FE000000000000B;
	fma.rn.f64 	%fd8190, %fd8189, %fd8180, 0d3FF0000000000000;
	fma.rn.f64 	%fd8191, %fd8190, %fd8180, 0d3FF0000000000000;
	{
	.reg .b32 %temp; 
	mov.b64 	{%r845, %temp}, %fd8191;
	}
	{
	.reg .b32 %temp; 
	mov.b64 	{%temp, %r846}, %fd8191;
	}
	shl.b32 	%r2815, %r844, 20;
	add.s32 	%r2816, %r2815, %r846;
	mov.b64 	%fd14216, {%r845, %r2816};
	{
	.reg .b32 %temp; 
	mov.b64 	{%temp, %r2817}, %fd1306;
	}
	mov.b32 	%f12, %r2817;
	abs.f32 	%f4, %f12;
	setp.lt.f32 	%p877, %f4, 0f4086232B;
	@%p877 bra 	$L__BB4_956;
	setp.lt.f64 	%p878, %fd1306, 0d0000000000000000;
	add.f64 	%fd8192, %fd1306, 0d7FF0000000000000;
	selp.f64 	%fd14216, 0d0000000000000000, %fd8192, %p878;
	setp.geu.f32 	%p879, %f4, 0f40874800;
	@%p879 bra 	$L__BB4_956;
	shr.u32 	%r2818, %r844, 31;
	add.s32 	%r2819, %r844, %r2818;
	shr.s32 	%r2820, %r2819, 1;
	shl.b32 	%r2821, %r2820, 20;
	add.s32 	%r2822, %r846, %r2821;
	mov.b64 	%fd8193, {%r845, %r2822};
	sub.s32 	%r2823, %r844, %r2820;
	shl.b32 	%r2824, %r2823, 20;
	add.s32 	%r2825, %r2824, 1072693248;
	mov.b32 	%r2826, 0;
	mov.b64 	%fd8194, {%r2826, %r2825};
	mul.f64 	%fd14216, %fd8194, %fd8193;
$L__BB4_956:
	setp.neu.f64 	%p880, %fd1288, 0d7FF0000000000000;
	mul.f64 	%fd1311, %fd630, %fd14216;
	bar.sync 	0;
	@%p880 bra 	$L__BB4_958;
	mov.f64 	%fd8200, 0d0000000000000000;
	mul.rn.f64 	%fd14218, %fd1273, %fd8200;
	mov.b32 	%r4265, 1;
	bra.uni 	$L__BB4_961;
$L__BB4_958:
	mul.f64 	%fd8195, %fd1273, 0d3FE45F306DC9C883;
	cvt.rni.s32.f64 	%r4264, %fd8195;
	cvt.rn.f64.s32 	%fd8196, %r4264;
	fma.rn.f64 	%fd8197, %fd8196, 0dBFF921FB54442D18, %fd1273;
	fma.rn.f64 	%fd8198, %fd8196, 0dBC91A62633145C00, %fd8197;
	fma.rn.f64 	%fd14218, %fd8196, 0dB97B839A252049C0, %fd8198;
	setp.ltu.f64 	%p881, %fd1288, 0d41E0000000000000;
	@%p881 bra 	$L__BB4_960;
	{ // callseq 529, 0
	.param .b64 param0;
	st.param.f64 	[param0], %fd1273;
	.param .align 16 .b8 retval0[16];
	call.uni (retval0), 
	__internal_trig_reduction_slowpathd, 
	(
	param0
	);
	ld.param.f64 	%fd14218, [retval0];
	ld.param.b32 	%r4264, [retval0+8];
	} // callseq 529
$L__BB4_960:
	add.s32 	%r4265, %r4264, 1;
$L__BB4_961:
	setp.neu.f64 	%p882, %fd1295, 0d7FF0000000000000;
	shl.b32 	%r2829, %r4265, 6;
	cvt.u64.u32 	%rd857, %r2829;
	and.b64  	%rd858, %rd857, 64;
	add.s64 	%rd860, %rd647, %rd858;
	mul.rn.f64 	%fd8201, %fd14218, %fd14218;
	and.b32  	%r2830, %r4265, 1;
	setp.eq.b32 	%p883, %r2830, 1;
	selp.f64 	%fd8202, 0dBDA8FF8320FD8164, 0d3DE5DB65F9785EBA, %p883;
	ld.global.nc.v2.f64 	{%fd8203, %fd8204}, [%rd860];
	fma.rn.f64 	%fd8205, %fd8202, %fd8201, %fd8203;
	fma.rn.f64 	%fd8206, %fd8205, %fd8201, %fd8204;
	ld.global.nc.v2.f64 	{%fd8207, %fd8208}, [%rd860+16];
	fma.rn.f64 	%fd8209, %fd8206, %fd8201, %fd8207;
	fma.rn.f64 	%fd8210, %fd8209, %fd8201, %fd8208;
	ld.global.nc.v2.f64 	{%fd8211, %fd8212}, [%rd860+32];
	fma.rn.f64 	%fd8213, %fd8210, %fd8201, %fd8211;
	fma.rn.f64 	%fd8214, %fd8213, %fd8201, %fd8212;
	fma.rn.f64 	%fd8215, %fd8214, %fd14218, %fd14218;
	fma.rn.f64 	%fd8216, %fd8214, %fd8201, 0d3FF0000000000000;
	selp.f64 	%fd8217, %fd8216, %fd8215, %p883;
	and.b32  	%r2831, %r4265, 2;
	setp.eq.s32 	%p884, %r2831, 0;
	mov.f64 	%fd8218, 0d0000000000000000;
	sub.f64 	%fd8219, %fd8218, %fd8217;
	selp.f64 	%fd1317, %fd8217, %fd8219, %p884;
	@%p882 bra 	$L__BB4_963;
	mov.f64 	%fd8225, 0d0000000000000000;
	mul.rn.f64 	%fd14220, %fd1274, %fd8225;
	mov.b32 	%r4267, 1;
	bra.uni 	$L__BB4_966;
$L__BB4_963:
	mul.f64 	%fd8220, %fd1274, 0d3FE45F306DC9C883;
	cvt.rni.s32.f64 	%r4266, %fd8220;
	cvt.rn.f64.s32 	%fd8221, %r4266;
	fma.rn.f64 	%fd8222, %fd8221, 0dBFF921FB54442D18, %fd1274;
	fma.rn.f64 	%fd8223, %fd8221, 0dBC91A62633145C00, %fd8222;
	fma.rn.f64 	%fd14220, %fd8221, 0dB97B839A252049C0, %fd8223;
	setp.ltu.f64 	%p885, %fd1295, 0d41E0000000000000;
	@%p885 bra 	$L__BB4_965;
	{ // callseq 530, 0
	.param .b64 param0;
	st.param.f64 	[param0], %fd1274;
	.param .align 16 .b8 retval0[16];
	call.uni (retval0), 
	__internal_trig_reduction_slowpathd, 
	(
	param0
	);
	ld.param.f64 	%fd14220, [retval0];
	ld.param.b32 	%r4266, [retval0+8];
	} // callseq 530
$L__BB4_965:
	add.s32 	%r4267, %r4266, 1;
$L__BB4_966:
	mul.f64 	%fd8226, %fd1311, %fd2658;
	shl.b32 	%r2835, %r4267, 6;
	cvt.u64.u32 	%rd861, %r2835;
	and.b64  	%rd862, %rd861, 64;
	add.s64 	%rd864, %rd647, %rd862;
	mul.rn.f64 	%fd8227, %fd14220, %fd14220;
	and.b32  	%r2836, %r4267, 1;
	setp.eq.b32 	%p886, %r2836, 1;
	selp.f64 	%fd8228, 0dBDA8FF8320FD8164, 0d3DE5DB65F9785EBA, %p886;
	ld.global.nc.v2.f64 	{%fd8229, %fd8230}, [%rd864];
	fma.rn.f64 	%fd8231, %fd8228, %fd8227, %fd8229;
	fma.rn.f64 	%fd8232, %fd8231, %fd8227, %fd8230;
	ld.global.nc.v2.f64 	{%fd8233, %fd8234}, [%rd864+16];
	fma.rn.f64 	%fd8235, %fd8232, %fd8227, %fd8233;
	fma.rn.f64 	%fd8236, %fd8235, %fd8227, %fd8234;
	ld.global.nc.v2.f64 	{%fd8237, %fd8238}, [%rd864+32];
	fma.rn.f64 	%fd8239, %fd8236, %fd8227, %fd8237;
	fma.rn.f64 	%fd8240, %fd8239, %fd8227, %fd8238;
	fma.rn.f64 	%fd8241, %fd8240, %fd14220, %fd14220;
	fma.rn.f64 	%fd8242, %fd8240, %fd8227, 0d3FF0000000000000;
	selp.f64 	%fd8243, %fd8242, %fd8241, %p886;
	and.b32  	%r2837, %r4267, 2;
	setp.eq.s32 	%p887, %r2837, 0;
	mov.f64 	%fd8244, 0d0000000000000000;
	sub.f64 	%fd8245, %fd8244, %fd8243;
	selp.f64 	%fd8246, %fd8243, %fd8245, %p887;
	add.f64 	%fd8247, %fd1317, %fd8246;
	mul.f64 	%fd8248, %fd8226, %fd8247;
	div.rn.f64 	%fd8250, %fd8248, %fd2659;
	sub.f64 	%fd8251, %fd1317, %fd8246;
	mul.f64 	%fd8252, %fd8226, %fd8251;
	mul.f64 	%fd8253, %fd1302, %fd8252;
	div.rn.f64 	%fd8254, %fd8253, %fd9;
	sub.f64 	%fd8255, %fd8250, %fd8254;
	add.f64 	%fd8256, %fd1301, %fd8255;
	st.shared.f64 	[%r9], %fd8256;
	bar.sync 	0;
	ld.shared.f64 	%fd8257, [%r4];
	mul.f64 	%fd8258, %fd13, %fd8257;
	fma.rn.f64 	%fd1323, %fd8258, 0d3FE0000000000000, %fd13904;
	bar.sync 	0;
	ld.shared.f64 	%fd8259, [%r5];
	mul.f64 	%fd8260, %fd13, %fd8259;
	fma.rn.f64 	%fd1324, %fd8260, 0d3FE0000000000000, %fd13905;
	bar.sync 	0;
	ld.shared.f64 	%fd8261, [%r6];
	mul.f64 	%fd8262, %fd13, %fd8261;
	fma.rn.f64 	%fd1325, %fd8262, 0d3FE0000000000000, %fd13906;
	mul.f64 	%fd8263, %fd1323, %fd13;
	fma.rn.f64 	%fd1326, %fd8263, 0d3FE0000000000000, %fd13901;
	mul.f64 	%fd8264, %fd1324, %fd13;
	fma.rn.f64 	%fd1327, %fd8264, 0d3FE0000000000000, %fd13902;
	mul.f64 	%fd8265, %fd1325, %fd13;
	fma.rn.f64 	%fd1328, %fd8265, 0d3FE0000000000000, %fd13903;
	mov.b32 	%r4268, 0;
$L__BB4_967:
	ld.param.u64 	%rd1726, [_Z9paths_rk4PdS_S__param_1];
	ld.param.u64 	%rd1720, [_Z9paths_rk4PdS_S__param_0];
	bar.sync 	0;
	ld.shared.f64 	%fd1329, [%r10];
	cvt.u64.u32 	%rd13, %r4268;
	cvta.to.global.u64 	%rd865, %rd1720;
	mul.wide.u32 	%rd866, %r4268, 8;
	add.s64 	%rd14, %rd865, %rd866;
	cvta.to.global.u64 	%rd867, %rd1726;
	add.s64 	%rd15, %rd867, %rd866;
	ld.shared.f64 	%fd8266, [%r8];
	mul.f64 	%fd8267, %fd13, %fd8266;
	fma.rn.f64 	%fd1330, %fd8267, 0d3FE0000000000000, %fd13905;
	ld.shared.f64 	%fd8268, [%r9];
	mul.f64 	%fd8269, %fd13, %fd8268;
	fma.rn.f64 	%fd1331, %fd8269, 0d3FE0000000000000, %fd13906;
	bar.sync 	0;
	ld.global.f64 	%fd8270, [%rd14];
	mul.f64 	%fd1332, %fd8270, %fd5;
	bar.sync 	0;
	ld.global.f64 	%fd1333, [%rd14];
	ld.global.f64 	%fd1334, [%rd15];
	abs.f64 	%fd1335, %fd1334;
	setp.neu.f64 	%p888, %fd1335, 0d7FF0000000000000;
	@%p888 bra 	$L__BB4_969;
	mov.f64 	%fd8276, 0d0000000000000000;
	mul.rn.f64 	%fd14221, %fd1334, %fd8276;
	mov.b32 	%r4269, 0;
	bra.uni 	$L__BB4_971;
$L__BB4_969:
	mul.f64 	%fd8271, %fd1334, 0d3FE45F306DC9C883;
	cvt.rni.s32.f64 	%r4269, %fd8271;
	cvt.rn.f64.s32 	%fd8272, %r4269;
	fma.rn.f64 	%fd8273, %fd8272, 0dBFF921FB54442D18, %fd1334;
	fma.rn.f64 	%fd8274, %fd8272, 0dBC91A62633145C00, %fd8273;
	fma.rn.f64 	%fd14221, %fd8272, 0dB97B839A252049C0, %fd8274;
	setp.ltu.f64 	%p889, %fd1335, 0d41E0000000000000;
	@%p889 bra 	$L__BB4_971;
	{ // callseq 531, 0
	.param .b64 param0;
	st.param.f64 	[param0], %fd1334;
	.param .align 16 .b8 retval0[16];
	call.uni (retval0), 
	__internal_trig_reduction_slowpathd, 
	(
	param0
	);
	ld.param.f64 	%fd14221, [retval0];
	ld.param.b32 	%r4269, [retval0+8];
	} // callseq 531
$L__BB4_971:
	shl.b32 	%r2840, %r4269, 6;
	cvt.u64.u32 	%rd868, %r2840;
	and.b64  	%rd869, %rd868, 64;
	mov.u64 	%rd870, __cudart_sin_cos_coeffs;
	add.s64 	%rd871, %rd870, %rd869;
	mul.rn.f64 	%fd8277, %fd14221, %fd14221;
	and.b32  	%r2841, %r4269, 1;
	setp.eq.b32 	%p890, %r2841, 1;
	selp.f64 	%fd8278, 0dBDA8FF8320FD8164, 0d3DE5DB65F9785EBA, %p890;
	ld.global.nc.v2.f64 	{%fd8279, %fd8280}, [%rd871];
	fma.rn.f64 	%fd8281, %fd8278, %fd8277, %fd8279;
	fma.rn.f64 	%fd8282, %fd8281, %fd8277, %fd8280;
	ld.global.nc.v2.f64 	{%fd8283, %fd8284}, [%rd871+16];
	fma.rn.f64 	%fd8285, %fd8282, %fd8277, %fd8283;
	fma.rn.f64 	%fd8286, %fd8285, %fd8277, %fd8284;
	ld.global.nc.v2.f64 	{%fd8287, %fd8288}, [%rd871+32];
	fma.rn.f64 	%fd8289, %fd8286, %fd8277, %fd8287;
	fma.rn.f64 	%fd8290, %fd8289, %fd8277, %fd8288;
	fma.rn.f64 	%fd8291, %fd8290, %fd14221, %fd14221;
	fma.rn.f64 	%fd8292, %fd8290, %fd8277, 0d3FF0000000000000;
	selp.f64 	%fd8293, %fd8292, %fd8291, %p890;
	and.b32  	%r2842, %r4269, 2;
	setp.eq.s32 	%p891, %r2842, 0;
	mov.f64 	%fd8294, 0d0000000000000000;
	sub.f64 	%fd8295, %fd8294, %fd8293;
	selp.f64 	%fd1340, %fd8293, %fd8295, %p891;
	ld.global.f64 	%fd1341, [%rd15+40000];
	abs.f64 	%fd1342, %fd1341;
	setp.neu.f64 	%p892, %fd1342, 0d7FF0000000000000;
	@%p892 bra 	$L__BB4_973;
	mov.f64 	%fd8301, 0d0000000000000000;
	mul.rn.f64 	%fd14223, %fd1341, %fd8301;
	mov.b32 	%r4271, 1;
	bra.uni 	$L__BB4_976;
$L__BB4_973:
	mul.f64 	%fd8296, %fd1341, 0d3FE45F306DC9C883;
	cvt.rni.s32.f64 	%r4270, %fd8296;
	cvt.rn.f64.s32 	%fd8297, %r4270;
	fma.rn.f64 	%fd8298, %fd8297, 0dBFF921FB54442D18, %fd1341;
	fma.rn.f64 	%fd8299, %fd8297, 0dBC91A62633145C00, %fd8298;
	fma.rn.f64 	%fd14223, %fd8297, 0dB97B839A252049C0, %fd8299;
	setp.ltu.f64 	%p893, %fd1342, 0d41E0000000000000;
	@%p893 bra 	$L__BB4_975;
	{ // callseq 532, 0
	.param .b64 param0;
	st.param.f64 	[param0], %fd1341;
	.param .align 16 .b8 retval0[16];
	call.uni (retval0), 
	__internal_trig_reduction_slowpathd, 
	(
	param0
	);
	ld.param.f64 	%fd14223, [retval0];
	ld.param.b32 	%r4270, [retval0+8];
	} // callseq 532
$L__BB4_975:
	add.s32 	%r4271, %r4270, 1;
$L__BB4_976:
	shl.b32 	%r2845, %r4271, 6;
	cvt.u64.u32 	%rd872, %r2845;
	and.b64  	%rd873, %rd872, 64;
	add.s64 	%rd875, %rd870, %rd873;
	mul.rn.f64 	%fd8302, %fd14223, %fd14223;
	and.b32  	%r2846, %r4271, 1;
	setp.eq.b32 	%p895, %r2846, 1;
	selp.f64 	%fd8303, 0dBDA8FF8320FD8164, 0d3DE5DB65F9785EBA, %p895;
	ld.global.nc.v2.f64 	{%fd8304, %fd8305}, [%rd875];
	fma.rn.f64 	%fd8306, %fd8303, %fd8302, %fd8304;
	fma.rn.f64 	%fd8307, %fd8306, %fd8302, %fd8305;
	ld.global.nc.v2.f64 	{%fd8308, %fd8309}, [%rd875+16];
	fma.rn.f64 	%fd8310, %fd8307, %fd8302, %fd8308;
	fma.rn.f64 	%fd8311, %fd8310, %fd8302, %fd8309;
	ld.global.nc.v2.f64 	{%fd8312, %fd8313}, [%rd875+32];
	fma.rn.f64 	%fd8314, %fd8311, %fd8302, %fd8312;
	fma.rn.f64 	%fd8315, %fd8314, %fd8302, %fd8313;
	fma.rn.f64 	%fd8316, %fd8315, %fd14223, %fd14223;
	fma.rn.f64 	%fd8317, %fd8315, %fd8302, 0d3FF0000000000000;
	selp.f64 	%fd8318, %fd8317, %fd8316, %p895;
	and.b32  	%r2847, %r4271, 2;
	setp.eq.s32 	%p896, %r2847, 0;
	mov.f64 	%fd8319, 0d0000000000000000;
	sub.f64 	%fd8320, %fd8319, %fd8318;
	selp.f64 	%fd8321, %fd8318, %fd8320, %p896;
	mul.f64 	%fd1348, %fd1340, %fd8321;
	@%p892 bra 	$L__BB4_978;
	mov.f64 	%fd8327, 0d0000000000000000;
	mul.rn.f64 	%fd14224, %fd1341, %fd8327;
	mov.b32 	%r4272, 0;
	bra.uni 	$L__BB4_980;
$L__BB4_978:
	mul.f64 	%fd8322, %fd1341, 0d3FE45F306DC9C883;
	cvt.rni.s32.f64 	%r4272, %fd8322;
	cvt.rn.f64.s32 	%fd8323, %r4272;
	fma.rn.f64 	%fd8324, %fd8323, 0dBFF921FB54442D18, %fd1341;
	fma.rn.f64 	%fd8325, %fd8323, 0dBC91A62633145C00, %fd8324;
	fma.rn.f64 	%fd14224, %fd8323, 0dB97B839A252049C0, %fd8325;
	setp.ltu.f64 	%p897, %fd1342, 0d41E0000000000000;
	@%p897 bra 	$L__BB4_980;
	{ // callseq 533, 0
	.param .b64 param0;
	st.param.f64 	[param0], %fd1341;
	.param .align 16 .b8 retval0[16];
	call.uni (retval0), 
	__internal_trig_reduction_slowpathd, 
	(
	param0
	);
	ld.param.f64 	%fd14224, [retval0];
	ld.param.b32 	%r4272, [retval0+8];
	} // callseq 533
$L__BB4_980:
	setp.neu.f64 	%p898, %fd1335, 0d7FF0000000000000;
	shl.b32 	%r2850, %r4272, 6;
	cvt.u64.u32 	%rd876, %r2850;
	and.b64  	%rd877, %rd876, 64;
	add.s64 	%rd879, %rd870, %rd877;
	mul.rn.f64 	%fd8328, %fd14224, %fd14224;
	and.b32  	%r2851, %r4272, 1;
	setp.eq.b32 	%p899, %r2851, 1;
	selp.f64 	%fd8329, 0dBDA8FF8320FD8164, 0d3DE5DB65F9785EBA, %p899;
	ld.global.nc.v2.f64 	{%fd8330, %fd8331}, [%rd879];
	fma.rn.f64 	%fd8332, %fd8329, %fd8328, %fd8330;
	fma.rn.f64 	%fd8333, %fd8332, %fd8328, %fd8331;
	ld.global.nc.v2.f64 	{%fd8334, %fd8335}, [%rd879+16];
	fma.rn.f64 	%fd8336, %fd8333, %fd8328, %fd8334;
	fma.rn.f64 	%fd8337, %fd8336, %fd8328, %fd8335;
	ld.global.nc.v2.f64 	{%fd8338, %fd8339}, [%rd879+32];
	fma.rn.f64 	%fd8340, %fd8337, %fd8328, %fd8338;
	fma.rn.f64 	%fd8341, %fd8340, %fd8328, %fd8339;
	fma.rn.f64 	%fd8342, %fd8341, %fd14224, %fd14224;
	fma.rn.f64 	%fd8343, %fd8341, %fd8328, 0d3FF0000000000000;
	selp.f64 	%fd8344, %fd8343, %fd8342, %p899;
	and.b32  	%r2852, %r4272, 2;
	setp.eq.s32 	%p900, %r2852, 0;
	mov.f64 	%fd8345, 0d0000000000000000;
	sub.f64 	%fd8346, %fd8345, %fd8344;
	selp.f64 	%fd8347, %fd8344, %fd8346, %p900;
	mul.f64 	%fd8348, %fd1340, %fd8347;
	mul.f64 	%fd8349, %fd1327, %fd8348;
	fma.rn.f64 	%fd1353, %fd1326, %fd1348, %fd8349;
	@%p898 bra 	$L__BB4_982;
	mov.f64 	%fd8355, 0d0000000000000000;
	mul.rn.f64 	%fd14226, %fd1334, %fd8355;
	mov.b32 	%r4274, 1;
	bra.uni 	$L__BB4_985;
$L__BB4_982:
	mul.f64 	%fd8350, %fd1334, 0d3FE45F306DC9C883;
	cvt.rni.s32.f64 	%r4273, %fd8350;
	cvt.rn.f64.s32 	%fd8351, %r4273;
	fma.rn.f64 	%fd8352, %fd8351, 0dBFF921FB54442D18, %fd1334;
	fma.rn.f64 	%fd8353, %fd8351, 0dBC91A62633145C00, %fd8352;
	fma.rn.f64 	%fd14226, %fd8351, 0dB97B839A252049C0, %fd8353;
	setp.ltu.f64 	%p901, %fd1335, 0d41E0000000000000;
	@%p901 bra 	$L__BB4_984;
	{ // callseq 534, 0
	.param .b64 param0;
	st.param.f64 	[param0], %fd1334;
	.param .align 16 .b8 retval0[16];
	call.uni (retval0), 
	__internal_trig_reduction_slowpathd, 
	(
	param0
	);
	ld.param.f64 	%fd14226, [retval0];
	ld.param.b32 	%r4273, [retval0+8];
	} // callseq 534
$L__BB4_984:
	add.s32 	%r4274, %r4273, 1;
$L__BB4_985:
	shl.b32 	%r2855, %r4274, 6;
	cvt.u64.u32 	%rd880, %r2855;
	and.b64  	%rd881, %rd880, 64;
	add.s64 	%rd883, %rd870, %rd881;
	mul.rn.f64 	%fd8356, %fd14226, %fd14226;
	and.b32  	%r2856, %r4274, 1;
	setp.eq.b32 	%p902, %r2856, 1;
	selp.f64 	%fd8357, 0dBDA8FF8320FD8164, 0d3DE5DB65F9785EBA, %p902;
	ld.global.nc.v2.f64 	{%fd8358, %fd8359}, [%rd883];
	fma.rn.f64 	%fd8360, %fd8357, %fd8356, %fd8358;
	fma.rn.f64 	%fd8361, %fd8360, %fd8356, %fd8359;
	ld.global.nc.v2.f64 	{%fd8362, %fd8363}, [%rd883+16];
	fma.rn.f64 	%fd8364, %fd8361, %fd8356, %fd8362;
	fma.rn.f64 	%fd8365, %fd8364, %fd8356, %fd8363;
	ld.global.nc.v2.f64 	{%fd8366, %fd8367}, [%rd883+32];
	fma.rn.f64 	%fd8368, %fd8365, %fd8356, %fd8366;
	fma.rn.f64 	%fd8369, %fd8368, %fd8356, %fd8367;
	fma.rn.f64 	%fd8370, %fd8369, %fd14226, %fd14226;
	fma.rn.f64 	%fd8371, %fd8369, %fd8356, 0d3FF0000000000000;
	selp.f64 	%fd8372, %fd8371, %fd8370, %p902;
	and.b32  	%r2857, %r4274, 2;
	setp.eq.s32 	%p903, %r2857, 0;
	mov.f64 	%fd8373, 0d0000000000000000;
	sub.f64 	%fd8374, %fd8373, %fd8372;
	selp.f64 	%fd8375, %fd8372, %fd8374, %p903;
	fma.rn.f64 	%fd8376, %fd1328, %fd8375, %fd1353;
	mul.f64 	%fd1359, %fd1333, %fd8376;
	bar.sync 	0;
	mul.f64 	%fd8377, %fd1332, %fd6;
	div.rn.f64 	%fd8378, %fd8377, %fd7;
	sqrt.rn.f64 	%fd8379, %fd8378;
	bar.sync 	0;
	mul.f64 	%fd1360, %fd8, %fd8379;
	abs.f64 	%fd1361, %fd1359;
	setp.neu.f64 	%p904, %fd1361, 0d7FF0000000000000;
	@%p904 bra 	$L__BB4_987;
	mov.f64 	%fd8385, 0d0000000000000000;
	mul.rn.f64 	%fd14228, %fd1359, %fd8385;
	mov.b32 	%r4276, 1;
	bra.uni 	$L__BB4_990;
$L__BB4_987:
	mul.f64 	%fd8380, %fd1359, 0d3FE45F306DC9C883;
	cvt.rni.s32.f64 	%r4275, %fd8380;
	cvt.rn.f64.s32 	%fd8381, %r4275;
	fma.rn.f64 	%fd8382, %fd8381, 0dBFF921FB54442D18, %fd1359;
	fma.rn.f64 	%fd8383, %fd8381, 0dBC91A62633145C00, %fd8382;
	fma.rn.f64 	%fd14228, %fd8381, 0dB97B839A252049C0, %fd8383;
	setp.ltu.f64 	%p905, %fd1361, 0d41E0000000000000;
	@%p905 bra 	$L__BB4_989;
	{ // callseq 535, 0
	.param .b64 param0;
	st.param.f64 	[param0], %fd1359;
	.param .align 16 .b8 retval0[16];
	call.uni (retval0), 
	__internal_trig_reduction_slowpathd, 
	(
	param0
	);
	ld.param.f64 	%fd14228, [retval0];
	ld.param.b32 	%r4275, [retval0+8];
	} // callseq 535
$L__BB4_989:
	add.s32 	%r4276, %r4275, 1;
$L__BB4_990:
	shl.b32 	%r2860, %r4276, 6;
	cvt.u64.u32 	%rd884, %r2860;
	and.b64  	%rd885, %rd884, 64;
	add.s64 	%rd887, %rd870, %rd885;
	mul.rn.f64 	%fd8386, %fd14228, %fd14228;
	and.b32  	%r2861, %r4276, 1;
	setp.eq.b32 	%p906, %r2861, 1;
	selp.f64 	%fd8387, 0dBDA8FF8320FD8164, 0d3DE5DB65F9785EBA, %p906;
	ld.global.nc.v2.f64 	{%fd8388, %fd8389}, [%rd887];
	fma.rn.f64 	%fd8390, %fd8387, %fd8386, %fd8388;
	fma.rn.f64 	%fd8391, %fd8390, %fd8386, %fd8389;
	ld.global.nc.v2.f64 	{%fd8392, %fd8393}, [%rd887+16];
	fma.rn.f64 	%fd8394, %fd8391, %fd8386, %fd8392;
	fma.rn.f64 	%fd8395, %fd8394, %fd8386, %fd8393;
	ld.global.nc.v2.f64 	{%fd8396, %fd8397}, [%rd887+32];
	fma.rn.f64 	%fd8398, %fd8395, %fd8386, %fd8396;
	fma.rn.f64 	%fd8399, %fd8398, %fd8386, %fd8397;
	fma.rn.f64 	%fd8400, %fd8399, %fd14228, %fd14228;
	fma.rn.f64 	%fd8401, %fd8399, %fd8386, 0d3FF0000000000000;
	selp.f64 	%fd8402, %fd8401, %fd8400, %p906;
	and.b32  	%r2862, %r4276, 2;
	setp.eq.s32 	%p907, %r2862, 0;
	mov.f64 	%fd8403, 0d0000000000000000;
	sub.f64 	%fd8404, %fd8403, %fd8402;
	selp.f64 	%fd1367, %fd8402, %fd8404, %p907;
	ld.global.f64 	%fd1368, [%rd15];
	abs.f64 	%fd1369, %fd1368;
	setp.neu.f64 	%p908, %fd1369, 0d7FF0000000000000;
	@%p908 bra 	$L__BB4_992;
	mov.f64 	%fd8410, 0d0000000000000000;
	mul.rn.f64 	%fd14230, %fd1368, %fd8410;
	mov.b32 	%r4278, 1;
	bra.uni 	$L__BB4_995;
$L__BB4_992:
	mul.f64 	%fd8405, %fd1368, 0d3FE45F306DC9C883;
	cvt.rni.s32.f64 	%r4277, %fd8405;
	cvt.rn.f64.s32 	%fd8406, %r4277;
	fma.rn.f64 	%fd8407, %fd8406, 0dBFF921FB54442D18, %fd1368;
	fma.rn.f64 	%fd8408, %fd8406, 0dBC91A62633145C00, %fd8407;
	fma.rn.f64 	%fd14230, %fd8406, 0dB97B839A252049C0, %fd8408;
	setp.ltu.f64 	%p909, %fd1369, 0d41E0000000000000;
	@%p909 bra 	$L__BB4_994;
	{ // callseq 536, 0
	.param .b64 param0;
	st.param.f64 	[param0], %fd1368;
	.param .align 16 .b8 retval0[16];
	call.uni (retval0), 
	__internal_trig_reduction_slowpathd, 
	(
	param0
	);
	ld.param.f64 	%fd14230, [retval0];
	ld.param.b32 	%r4277, [retval0+8];
	} // callseq 536
$L__BB4_994:
	add.s32 	%r4278, %r4277, 1;
$L__BB4_995:
	shl.b32 	%r2865, %r4278, 6;
	cvt.u64.u32 	%rd888, %r2865;
	and.b64  	%rd889, %rd888, 64;
	add.s64 	%rd891, %rd870, %rd889;
	mul.rn.f64 	%fd8411, %fd14230, %fd14230;
	and.b32  	%r2866, %r4278, 1;
	setp.eq.b32 	%p910, %r2866, 1;
	selp.f64 	%fd8412, 0dBDA8FF8320FD8164, 0d3DE5DB65F9785EBA, %p910;
	ld.global.nc.v2.f64 	{%fd8413, %fd8414}, [%rd891];
	fma.rn.f64 	%fd8415, %fd8412, %fd8411, %fd8413;
	fma.rn.f64 	%fd8416, %fd8415, %fd8411, %fd8414;
	ld.global.nc.v2.f64 	{%fd8417, %fd8418}, [%rd891+16];
	fma.rn.f64 	%fd8419, %fd8416, %fd8411, %fd8417;
	fma.rn.f64 	%fd8420, %fd8419, %fd8411, %fd8418;
	ld.global.nc.v2.f64 	{%fd8421, %fd8422}, [%rd891+32];
	fma.rn.f64 	%fd8423, %fd8420, %fd8411, %fd8421;
	fma.rn.f64 	%fd8424, %fd8423, %fd8411, %fd8422;
	fma.rn.f64 	%fd8425, %fd8424, %fd14230, %fd14230;
	fma.rn.f64 	%fd8426, %fd8424, %fd8411, 0d3FF0000000000000;
	selp.f64 	%fd8427, %fd8426, %fd8425, %p910;
	and.b32  	%r2867, %r4278, 2;
	setp.eq.s32 	%p911, %r2867, 0;
	mov.f64 	%fd8428, 0d0000000000000000;
	sub.f64 	%fd8429, %fd8428, %fd8427;
	selp.f64 	%fd1375, %fd8427, %fd8429, %p911;
	ld.global.f64 	%fd1376, [%rd15+40000];
	abs.f64 	%fd1377, %fd1376;
	setp.neu.f64 	%p912, %fd1377, 0d7FF0000000000000;
	@%p912 bra 	$L__BB4_997;
	mov.f64 	%fd8435, 0d0000000000000000;
	mul.rn.f64 	%fd14232, %fd1376, %fd8435;
	mov.b32 	%r4280, 1;
	bra.uni 	$L__BB4_1000;
$L__BB4_997:
	mul.f64 	%fd8430, %fd1376, 0d3FE45F306DC9C883;
	cvt.rni.s32.f64 	%r4279, %fd8430;
	cvt.rn.f64.s32 	%fd8431, %r4279;
	fma.rn.f64 	%fd8432, %fd8431, 0dBFF921FB54442D18, %fd1376;
	fma.rn.f64 	%fd8433, %fd8431, 0dBC91A62633145C00, %fd8432;
	fma.rn.f64 	%fd14232, %fd8431, 0dB97B839A252049C0, %fd8433;
	setp.ltu.f64 	%p913, %fd1377, 0d41E0000000000000;
	@%p913 bra 	$L__BB4_999;
	{ // callseq 537, 0
	.param .b64 param0;
	st.param.f64 	[param0], %fd1376;
	.param .align 16 .b8 retval0[16];
	call.uni (retval0), 
	__internal_trig_reduction_slowpathd, 
	(
	param0
	);
	ld.param.f64 	%fd14232, [retval0];
	ld.param.b32 	%r4279, [retval0+8];
	} // callseq 537
$L__BB4_999:
	add.s32 	%r4280, %r4279, 1;
$L__BB4_1000:
	shl.b32 	%r2870, %r4280, 6;
	cvt.u64.u32 	%rd892, %r2870;
	and.b64  	%rd893, %rd892, 64;
	add.s64 	%rd895, %rd870, %rd893;
	mul.rn.f64 	%fd8436, %fd14232, %fd14232;
	and.b32  	%r2871, %r4280, 1;
	setp.eq.b32 	%p914, %r2871, 1;
	selp.f64 	%fd8437, 0dBDA8FF8320FD8164, 0d3DE5DB65F9785EBA, %p914;
	ld.global.nc.v2.f64 	{%fd8438, %fd8439}, [%rd895];
	fma.rn.f64 	%fd8440, %fd8437, %fd8436, %fd8438;
	fma.rn.f64 	%fd8441, %fd8440, %fd8436, %fd8439;
	ld.global.nc.v2.f64 	{%fd8442, %fd8443}, [%rd895+16];
	fma.rn.f64 	%fd8444, %fd8441, %fd8436, %fd8442;
	fma.rn.f64 	%fd8445, %fd8444, %fd8436, %fd8443;
	ld.global.nc.v2.f64 	{%fd8446, %fd8447}, [%rd895+32];
	fma.rn.f64 	%fd8448, %fd8445, %fd8436, %fd8446;
	fma.rn.f64 	%fd8449, %fd8448, %fd8436, %fd8447;
	fma.rn.f64 	%fd8450, %fd8449, %fd14232, %fd14232;
	fma.rn.f64 	%fd8451, %fd8449, %fd8436, 0d3FF0000000000000;
	selp.f64 	%fd8452, %fd8451, %fd8450, %p914;
	and.b32  	%r2872, %r4280, 2;
	setp.eq.s32 	%p915, %r2872, 0;
	mov.f64 	%fd8453, 0d0000000000000000;
	sub.f64 	%fd8454, %fd8453, %fd8452;
	selp.f64 	%fd8455, %fd8452, %fd8454, %p915;
	mul.f64 	%fd1383, %fd1375, %fd8455;
	mul.f64 	%fd1384, %fd667, %fd1332;
	ld.global.f64 	%fd8456, [%rd15+80000];
	add.f64 	%fd1385, %fd1384, %fd8456;
	abs.f64 	%fd1386, %fd1385;
	setp.neu.f64 	%p916, %fd1386, 0d7FF0000000000000;
	@%p916 bra 	$L__BB4_1002;
	mov.f64 	%fd8462, 0d0000000000000000;
	mul.rn.f64 	%fd14234, %fd1385, %fd8462;
	mov.b32 	%r4282, 1;
	bra.uni 	$L__BB4_1005;
$L__BB4_1002:
	mul.f64 	%fd8457, %fd1385, 0d3FE45F306DC9C883;
	cvt.rni.s32.f64 	%r4281, %fd8457;
	cvt.rn.f64.s32 	%fd8458, %r4281;
	fma.rn.f64 	%fd8459, %fd8458, 0dBFF921FB54442D18, %fd1385;
	fma.rn.f64 	%fd8460, %fd8458, 0dBC91A62633145C00, %fd8459;
	fma.rn.f64 	%fd14234, %fd8458, 0dB97B839A252049C0, %fd8460;
	setp.ltu.f64 	%p917, %fd1386, 0d41E0000000000000;
	@%p917 bra 	$L__BB4_1004;
	{ // callseq 538, 0
	.param .b64 param0;
	st.param.f64 	[param0], %fd1385;
	.param .align 16 .b8 retval0[16];
	call.uni (retval0), 
	__internal_trig_reduction_slowpathd, 
	(
	param0
	);
	ld.param.f64 	%fd14234, [retval0];
	ld.param.b32 	%r4281, [retval0+8];
	} // callseq 538
$L__BB4_1004:
	add.s32 	%r4282, %r4281, 1;
$L__BB4_1005:
	shl.b32 	%r2875, %r4282, 6;
	cvt.u64.u32 	%rd896, %r2875;
	and.b64  	%rd897, %rd896, 64;
	add.s64 	%rd899, %rd870, %rd897;
	mul.rn.f64 	%fd8463, %fd14234, %fd14234;
	and.b32  	%r2876, %r4282, 1;
	setp.eq.b32 	%p918, %r2876, 1;
	selp.f64 	%fd8464, 0dBDA8FF8320FD8164, 0d3DE5DB65F9785EBA, %p918;
	ld.global.nc.v2.f64 	{%fd8465, %fd8466}, [%rd899];
	fma.rn.f64 	%fd8467, %fd8464, %fd8463, %fd8465;
	fma.rn.f64 	%fd8468, %fd8467, %fd8463, %fd8466;
	ld.global.nc.v2.f64 	{%fd8469, %fd8470}, [%rd899+16];
	fma.rn.f64 	%fd8471, %fd8468, %fd8463, %fd8469;
	fma.rn.f64 	%fd8472, %fd8471, %fd8463, %fd8470;
	ld.global.nc.v2.f64 	{%fd8473, %fd8474}, [%rd899+32];
	fma.rn.f64 	%fd8475, %fd8472, %fd8463, %fd8473;
	fma.rn.f64 	%fd8476, %fd8475, %fd8463, %fd8474;
	fma.rn.f64 	%fd8477, %fd8476, %fd14234, %fd14234;
	fma.rn.f64 	%fd8478, %fd8476, %fd8463, 0d3FF0000000000000;
	selp.f64 	%fd8479, %fd8478, %fd8477, %p918;
	and.b32  	%r2877, %r4282, 2;
	setp.eq.s32 	%p919, %r2877, 0;
	mov.f64 	%fd8480, 0d0000000000000000;
	sub.f64 	%fd8481, %fd8480, %fd8479;
	selp.f64 	%fd1392, %fd8479, %fd8481, %p919;
	shl.b64 	%rd900, %rd13, 3;
	mov.u64 	%rd901, xi;
	add.s64 	%rd902, %rd901, %rd900;
	ld.const.f64 	%fd1393, [%rd902];
	abs.f64 	%fd1394, %fd1393;
	setp.neu.f64 	%p920, %fd1394, 0d7FF0000000000000;
	@%p920 bra 	$L__BB4_1007;
	mov.f64 	%fd8487, 0d0000000000000000;
	mul.rn.f64 	%fd14236, %fd1393, %fd8487;
	mov.b32 	%r4284, 1;
	bra.uni 	$L__BB4_1010;
$L__BB4_1007:
	mul.f64 	%fd8482, %fd1393, 0d3FE45F306DC9C883;
	cvt.rni.s32.f64 	%r4283, %fd8482;
	cvt.rn.f64.s32 	%fd8483, %r4283;
	fma.rn.f64 	%fd8484, %fd8483, 0dBFF921FB54442D18, %fd1393;
	fma.rn.f64 	%fd8485, %fd8483, 0dBC91A62633145C00, %fd8484;
	fma.rn.f64 	%fd14236, %fd8483, 0dB97B839A252049C0, %fd8485;
	setp.ltu.f64 	%p921, %fd1394, 0d41E0000000000000;
	@%p921 bra 	$L__BB4_1009;
	{ // callseq 539, 0
	.param .b64 param0;
	st.param.f64 	[param0], %fd1393;
	.param .align 16 .b8 retval0[16];
	call.uni (retval0), 
	__internal_trig_reduction_slowpathd, 
	(
	param0
	);
	ld.param.f64 	%fd14236, [retval0];
	ld.param.b32 	%r4283, [retval0+8];
	} // callseq 539
$L__BB4_1009:
	add.s32 	%r4284, %r4283, 1;
$L__BB4_1010:
	shl.b32 	%r2880, %r4284, 6;
	cvt.u64.u32 	%rd903, %r2880;
	and.b64  	%rd904, %rd903, 64;
	mov.u64 	%rd905, __cudart_sin_cos_coeffs;
	add.s64 	%rd906, %rd905, %rd904;
	mul.rn.f64 	%fd8488, %fd14236, %fd14236;
	and.b32  	%r2881, %r4284, 1;
	setp.eq.b32 	%p922, %r2881, 1;
	selp.f64 	%fd8489, 0dBDA8FF8320FD8164, 0d3DE5DB65F9785EBA, %p922;
	ld.global.nc.v2.f64 	{%fd8490, %fd8491}, [%rd906];
	fma.rn.f64 	%fd8492, %fd8489, %fd8488, %fd8490;
	fma.rn.f64 	%fd8493, %fd8492, %fd8488, %fd8491;
	ld.global.nc.v2.f64 	{%fd8494, %fd8495}, [%rd906+16];
	fma.rn.f64 	%fd8496, %fd8493, %fd8488, %fd8494;
	fma.rn.f64 	%fd8497, %fd8496, %fd8488, %fd8495;
	ld.global.nc.v2.f64 	{%fd8498, %fd8499}, [%rd906+32];
	fma.rn.f64 	%fd8500, %fd8497, %fd8488, %fd8498;
	fma.rn.f64 	%fd8501, %fd8500, %fd8488, %fd8499;
	fma.rn.f64 	%fd8502, %fd8501, %fd14236, %fd14236;
	fma.rn.f64 	%fd8503, %fd8501, %fd8488, 0d3FF0000000000000;
	selp.f64 	%fd8504, %fd8503, %fd8502, %p922;
	and.b32  	%r2882, %r4284, 2;
	setp.eq.s32 	%p923, %r2882, 0;
	mov.f64 	%fd8505, 0d0000000000000000;
	sub.f64 	%fd8506, %fd8505, %fd8504;
	selp.f64 	%fd8507, %fd8504, %fd8506, %p923;
	mul.f64 	%fd1400, %fd1392, %fd8507;
	ld.global.f64 	%fd8508, [%rd15+120000];
	add.f64 	%fd1401, %fd1384, %fd8508;
	abs.f64 	%fd1402, %fd1401;
	setp.neu.f64 	%p924, %fd1402, 0d7FF0000000000000;
	@%p924 bra 	$L__BB4_1012;
	mov.f64 	%fd8514, 0d0000000000000000;
	mul.rn.f64 	%fd14238, %fd1401, %fd8514;
	mov.b32 	%r4286, 1;
	bra.uni 	$L__BB4_1015;
$L__BB4_1012:
	mul.f64 	%fd8509, %fd1401, 0d3FE45F306DC9C883;
	cvt.rni.s32.f64 	%r4285, %fd8509;
	cvt.rn.f64.s32 	%fd8510, %r4285;
	fma.rn.f64 	%fd8511, %fd8510, 0dBFF921FB54442D18, %fd1401;
	fma.rn.f64 	%fd8512, %fd8510, 0dBC91A62633145C00, %fd8511;
	fma.rn.f64 	%fd14238, %fd8510, 0dB97B839A252049C0, %fd8512;
	setp.ltu.f64 	%p925, %fd1402, 0d41E0000000000000;
	@%p925 bra 	$L__BB4_1014;
	{ // callseq 540, 0
	.param .b64 param0;
	st.param.f64 	[param0], %fd1401;
	.param .align 16 .b8 retval0[16];
	call.uni (retval0), 
	__internal_trig_reduction_slowpathd, 
	(
	param0
	);
	ld.param.f64 	%fd14238, [retval0];
	ld.param.b32 	%r4285, [retval0+8];
	} // callseq 540
$L__BB4_1014:
	add.s32 	%r4286, %r4285, 1;
$L__BB4_1015:
	shl.b32 	%r2885, %r4286, 6;
	cvt.u64.u32 	%rd907, %r2885;
	and.b64  	%rd908, %rd907, 64;
	mov.u64 	%rd909, __cudart_sin_cos_coeffs;
	add.s64 	%rd910, %rd909, %rd908;
	mul.rn.f64 	%fd8515, %fd14238, %fd14238;
	and.b32  	%r2886, %r4286, 1;
	setp.eq.b32 	%p927, %r2886, 1;
	selp.f64 	%fd8516, 0dBDA8FF8320FD8164, 0d3DE5DB65F9785EBA, %p927;
	ld.global.nc.v2.f64 	{%fd8517, %fd8518}, [%rd910];
	fma.rn.f64 	%fd8519, %fd8516, %fd8515, %fd8517;
	fma.rn.f64 	%fd8520, %fd8519, %fd8515, %fd8518;
	ld.global.nc.v2.f64 	{%fd8521, %fd8522}, [%rd910+16];
	fma.rn.f64 	%fd8523, %fd8520, %fd8515, %fd8521;
	fma.rn.f64 	%fd8524, %fd8523, %fd8515, %fd8522;
	ld.global.nc.v2.f64 	{%fd8525, %fd8526}, [%rd910+32];
	fma.rn.f64 	%fd8527, %fd8524, %fd8515, %fd8525;
	fma.rn.f64 	%fd8528, %fd8527, %fd8515, %fd8526;
	fma.rn.f64 	%fd8529, %fd8528, %fd14238, %fd14238;
	fma.rn.f64 	%fd8530, %fd8528, %fd8515, 0d3FF0000000000000;
	selp.f64 	%fd8531, %fd8530, %fd8529, %p927;
	and.b32  	%r2887, %r4286, 2;
	setp.eq.s32 	%p928, %r2887, 0;
	mov.f64 	%fd8532, 0d0000000000000000;
	sub.f64 	%fd8533, %fd8532, %fd8531;
	selp.f64 	%fd1408, %fd8531, %fd8533, %p928;
	@%p920 bra 	$L__BB4_1017;
	mov.f64 	%fd8539, 0d0000000000000000;
	mul.rn.f64 	%fd14239, %fd1393, %fd8539;
	mov.b32 	%r4287, 0;
	bra.uni 	$L__BB4_1019;
$L__BB4_1017:
	mul.f64 	%fd8534, %fd1393, 0d3FE45F306DC9C883;
	cvt.rni.s32.f64 	%r4287, %fd8534;
	cvt.rn.f64.s32 	%fd8535, %r4287;
	fma.rn.f64 	%fd8536, %fd8535, 0dBFF921FB54442D18, %fd1393;
	fma.rn.f64 	%fd8537, %fd8535, 0dBC91A62633145C00, %fd8536;
	fma.rn.f64 	%fd14239, %fd8535, 0dB97B839A252049C0, %fd8537;
	setp.ltu.f64 	%p929, %fd1394, 0d41E0000000000000;
	@%p929 bra 	$L__BB4_1019;
	{ // callseq 541, 0
	.param .b64 param0;
	st.param.f64 	[param0], %fd1393;
	.param .align 16 .b8 retval0[16];
	call.uni (retval0), 
	__internal_trig_reduction_slowpathd, 
	(
	param0
	);
	ld.param.f64 	%fd14239, [retval0];
	ld.param.b32 	%r4287, [retval0+8];
	} // callseq 541
$L__BB4_1019:
	shl.b32 	%r2890, %r4287, 6;
	cvt.u64.u32 	%rd911, %r2890;
	and.b64  	%rd912, %rd911, 64;
	mov.u64 	%rd913, __cudart_sin_cos_coeffs;
	add.s64 	%rd914, %rd913, %rd912;
	mul.rn.f64 	%fd8540, %fd14239, %fd14239;
	and.b32  	%r2891, %r4287, 1;
	setp.eq.b32 	%p931, %r2891, 1;
	selp.f64 	%fd8541, 0dBDA8FF8320FD8164, 0d3DE5DB65F9785EBA, %p931;
	ld.global.nc.v2.f64 	{%fd8542, %fd8543}, [%rd914];
	fma.rn.f64 	%fd8544, %fd8541, %fd8540, %fd8542;
	fma.rn.f64 	%fd8545, %fd8544, %fd8540, %fd8543;
	ld.global.nc.v2.f64 	{%fd8546, %fd8547}, [%rd914+16];
	fma.rn.f64 	%fd8548, %fd8545, %fd8540, %fd8546;
	fma.rn.f64 	%fd8549, %fd8548, %fd8540, %fd8547;
	ld.global.nc.v2.f64 	{%fd8550, %fd8551}, [%rd914+32];
	fma.rn.f64 	%fd8552, %fd8549, %fd8540, %fd8550;
	fma.rn.f64 	%fd8553, %fd8552, %fd8540, %fd8551;
	fma.rn.f64 	%fd8554, %fd8553, %fd14239, %fd14239;
	fma.rn.f64 	%fd8555, %fd8553, %fd8540, 0d3FF0000000000000;
	selp.f64 	%fd8556, %fd8555, %fd8554, %p931;
	and.b32  	%r2892, %r4287, 2;
	setp.eq.s32 	%p932, %r2892, 0;
	mov.f64 	%fd8557, 0d0000000000000000;
	sub.f64 	%fd8558, %fd8557, %fd8556;
	selp.f64 	%fd8559, %fd8556, %fd8558, %p932;
	mul.f64 	%fd8560, %fd1408, %fd8559;
	sub.f64 	%fd8561, %fd1400, %fd8560;
	mul.f64 	%fd1413, %fd1383, %fd8561;
	@%p912 bra 	$L__BB4_1021;
	mov.f64 	%fd8567, 0d0000000000000000;
	mul.rn.f64 	%fd14240, %fd1376, %fd8567;
	mov.b32 	%r4288, 0;
	bra.uni 	$L__BB4_1023;
$L__BB4_1021:
	mul.f64 	%fd8562, %fd1376, 0d3FE45F306DC9C883;
	cvt.rni.s32.f64 	%r4288, %fd8562;
	cvt.rn.f64.s32 	%fd8563, %r4288;
	fma.rn.f64 	%fd8564, %fd8563, 0dBFF921FB54442D18, %fd1376;
	fma.rn.f64 	%fd8565, %fd8563, 0dBC91A62633145C00, %fd8564;
	fma.rn.f64 	%fd14240, %fd8563, 0dB97B839A252049C0, %fd8565;
	setp.ltu.f64 	%p933, %fd1377, 0d41E0000000000000;
	@%p933 bra 	$L__BB4_1023;
	{ // callseq 542, 0
	.param .b64 param0;
	st.param.f64 	[param0], %fd1376;
	.param .align 16 .b8 retval0[16];
	call.uni (retval0), 
	__internal_trig_reduction_slowpathd, 
	(
	param0
	);
	ld.param.f64 	%fd14240, [retval0];
	ld.param.b32 	%r4288, [retval0+8];
	} // callseq 542
$L__BB4_1023:
	shl.b32 	%r2895, %r4288, 6;
	cvt.u64.u32 	%rd915, %r2895;
	and.b64  	%rd916, %rd915, 64;
	mov.u64 	%rd917, __cudart_sin_cos_coeffs;
	add.s64 	%rd918, %rd917, %rd916;
	mul.rn.f64 	%fd8568, %fd14240, %fd14240;
	and.b32  	%r2896, %r4288, 1;
	setp.eq.b32 	%p935, %r2896, 1;
	selp.f64 	%fd8569, 0dBDA8FF8320FD8164, 0d3DE5DB65F9785EBA, %p935;
	ld.global.nc.v2.f64 	{%fd8570, %fd8571}, [%rd918];
	fma.rn.f64 	%fd8572, %fd8569, %fd8568, %fd8570;
	fma.rn.f64 	%fd8573, %fd8572, %fd8568, %fd8571;
	ld.global.nc.v2.f64 	{%fd8574, %fd8575}, [%rd918+16];
	fma.rn.f64 	%fd8576, %fd8573, %fd8568, %fd8574;
	fma.rn.f64 	%fd8577, %fd8576, %fd8568, %fd8575;
	ld.global.nc.v2.f64 	{%fd8578, %fd8579}, [%rd918+32];
	fma.rn.f64 	%fd8580, %fd8577, %fd8568, %fd8578;
	fma.rn.f64 	%fd8581, %fd8580, %fd8568, %fd8579;
	fma.rn.f64 	%fd8582, %fd8581, %fd14240, %fd14240;
	fma.rn.f64 	%fd8583, %fd8581, %fd8568, 0d3FF0000000000000;
	selp.f64 	%fd8584, %fd8583, %fd8582, %p935;
	and.b32  	%r2897, %r4288, 2;
	setp.eq.s32 	%p936, %r2897, 0;
	mov.f64 	%fd8585, 0d0000000000000000;
	sub.f64 	%fd8586, %fd8585, %fd8584;
	selp.f64 	%fd1418, %fd8584, %fd8586, %p936;
	@%p916 bra 	$L__BB4_1025;
	mov.f64 	%fd8592, 0d0000000000000000;
	mul.rn.f64 	%fd14242, %fd1385, %fd8592;
	mov.b32 	%r4290, 1;
	bra.uni 	$L__BB4_1028;
$L__BB4_1025:
	mul.f64 	%fd8587, %fd1385, 0d3FE45F306DC9C883;
	cvt.rni.s32.f64 	%r4289, %fd8587;
	cvt.rn.f64.s32 	%fd8588, %r4289;
	fma.rn.f64 	%fd8589, %fd8588, 0dBFF921FB54442D18, %fd1385;
	fma.rn.f64 	%fd8590, %fd8588, 0dBC91A62633145C00, %fd8589;
	fma.rn.f64 	%fd14242, %fd8588, 0dB97B839A252049C0, %fd8590;
	setp.ltu.f64 	%p937, %fd1386, 0d41E0000000000000;
	@%p937 bra 	$L__BB4_1027;
	{ // callseq 543, 0
	.param .b64 param0;
	st.param.f64 	[param0], %fd1385;
	.param .align 16 .b8 retval0[16];
	call.uni (retval0), 
	__internal_trig_reduction_slowpathd, 
	(
	param0
	);
	ld.param.f64 	%fd14242, [retval0];
	ld.param.b32 	%r4289, [retval0+8];
	} // callseq 543
$L__BB4_1027:
	add.s32 	%r4290, %r4289, 1;
$L__BB4_1028:
	setp.neu.f64 	%p938, %fd1394, 0d7FF0000000000000;
	shl.b32 	%r2900, %r4290, 6;
	cvt.u64.u32 	%rd919, %r2900;
	and.b64  	%rd920, %rd919, 64;
	mov.u64 	%rd921, __cudart_sin_cos_coeffs;
	add.s64 	%rd922, %rd921, %rd920;
	mul.rn.f64 	%fd8593, %fd14242, %fd14242;
	and.b32  	%r2901, %r4290, 1;
	setp.eq.b32 	%p939, %r2901, 1;
	selp.f64 	%fd8594, 0dBDA8FF8320FD8164, 0d3DE5DB65F9785EBA, %p939;
	ld.global.nc.v2.f64 	{%fd8595, %fd8596}, [%rd922];
	fma.rn.f64 	%fd8597, %fd8594, %fd8593, %fd8595;
	fma.rn.f64 	%fd8598, %fd8597, %fd8593, %fd8596;
	ld.global.nc.v2.f64 	{%fd8599, %fd8600}, [%rd922+16];
	fma.rn.f64 	%fd8601, %fd8598, %fd8593, %fd8599;
	fma.rn.f64 	%fd8602, %fd8601, %fd8593, %fd8600;
	ld.global.nc.v2.f64 	{%fd8603, %fd8604}, [%rd922+32];
	fma.rn.f64 	%fd8605, %fd8602, %fd8593, %fd8603;
	fma.rn.f64 	%fd8606, %fd8605, %fd8593, %fd8604;
	fma.rn.f64 	%fd8607, %fd8606, %fd14242, %fd14242;
	fma.rn.f64 	%fd8608, %fd8606, %fd8593, 0d3FF0000000000000;
	selp.f64 	%fd8609, %fd8608, %fd8607, %p939;
	and.b32  	%r2902, %r4290, 2;
	setp.eq.s32 	%p940, %r2902, 0;
	mov.f64 	%fd8610, 0d0000000000000000;
	sub.f64 	%fd8611, %fd8610, %fd8609;
	selp.f64 	%fd1424, %fd8609, %fd8611, %p940;
	@%p938 bra 	$L__BB4_1030;
	mov.f64 	%fd8617, 0d0000000000000000;
	mul.rn.f64 	%fd14243, %fd1393, %fd8617;
	mov.b32 	%r4291, 0;
	bra.uni 	$L__BB4_1032;
$L__BB4_1030:
	mul.f64 	%fd8612, %fd1393, 0d3FE45F306DC9C883;
	cvt.rni.s32.f64 	%r4291, %fd8612;
	cvt.rn.f64.s32 	%fd8613, %r4291;
	fma.rn.f64 	%fd8614, %fd8613, 0dBFF921FB54442D18, %fd1393;
	fma.rn.f64 	%fd8615, %fd8613, 0dBC91A62633145C00, %fd8614;
	fma.rn.f64 	%fd14243, %fd8613, 0dB97B839A252049C0, %fd8615;
	setp.ltu.f64 	%p941, %fd1394, 0d41E0000000000000;
	@%p941 bra 	$L__BB4_1032;
	{ // callseq 544, 0
	.param .b64 param0;
	st.param.f64 	[param0], %fd1393;
	.param .align 16 .b8 retval0[16];
	call.uni (retval0), 
	__internal_trig_reduction_slowpathd, 
	(
	param0
	);
	ld.param.f64 	%fd14243, [retval0];
	ld.param.b32 	%r4291, [retval0+8];
	} // callseq 544
$L__BB4_1032:
	setp.neu.f64 	%p942, %fd1402, 0d7FF0000000000000;
	shl.b32 	%r2905, %r4291, 6;
	cvt.u64.u32 	%rd923, %r2905;
	and.b64  	%rd924, %rd923, 64;
	mov.u64 	%rd925, __cudart_sin_cos_coeffs;
	add.s64 	%rd926, %rd925, %rd924;
	mul.rn.f64 	%fd8618, %fd14243, %fd14243;
	and.b32  	%r2906, %r4291, 1;
	setp.eq.b32 	%p943, %r2906, 1;
	selp.f64 	%fd8619, 0dBDA8FF8320FD8164, 0d3DE5DB65F9785EBA, %p943;
	ld.global.nc.v2.f64 	{%fd8620, %fd8621}, [%rd926];
	fma.rn.f64 	%fd8622, %fd8619, %fd8618, %fd8620;
	fma.rn.f64 	%fd8623, %fd8622, %fd8618, %fd8621;
	ld.global.nc.v2.f64 	{%fd8624, %fd8625}, [%rd926+16];
	fma.rn.f64 	%fd8626, %fd8623, %fd8618, %fd8624;
	fma.rn.f64 	%fd8627, %fd8626, %fd8618, %fd8625;
	ld.global.nc.v2.f64 	{%fd8628, %fd8629}, [%rd926+32];
	fma.rn.f64 	%fd8630, %fd8627, %fd8618, %fd8628;
	fma.rn.f64 	%fd8631, %fd8630, %fd8618, %fd8629;
	fma.rn.f64 	%fd8632, %fd8631, %fd14243, %fd14243;
	fma.rn.f64 	%fd8633, %fd8631, %fd8618, 0d3FF0000000000000;
	selp.f64 	%fd8634, %fd8633, %fd8632, %p943;
	and.b32  	%r2907, %r4291, 2;
	setp.eq.s32 	%p944, %r2907, 0;
	mov.f64 	%fd8635, 0d0000000000000000;
	sub.f64 	%fd8636, %fd8635, %fd8634;
	selp.f64 	%fd8637, %fd8634, %fd8636, %p944;
	mul.f64 	%fd1429, %fd1424, %fd8637;
	@%p942 bra 	$L__BB4_1034;
	mov.f64 	%fd8643, 0d0000000000000000;
	mul.rn.f64 	%fd14245, %fd1401, %fd8643;
	mov.b32 	%r4293, 1;
	bra.uni 	$L__BB4_1037;
$L__BB4_1034:
	mul.f64 	%fd8638, %fd1401, 0d3FE45F306DC9C883;
	cvt.rni.s32.f64 	%r4292, %fd8638;
	cvt.rn.f64.s32 	%fd8639, %r4292;
	fma.rn.f64 	%fd8640, %fd8639, 0dBFF921FB54442D18, %fd1401;
	fma.rn.f64 	%fd8641, %fd8639, 0dBC91A62633145C00, %fd8640;
	fma.rn.f64 	%fd14245, %fd8639, 0dB97B839A252049C0, %fd8641;
	setp.ltu.f64 	%p945, %fd1402, 0d41E0000000000000;
	@%p945 bra 	$L__BB4_1036;
	{ // callseq 545, 0
	.param .b64 param0;
	st.param.f64 	[param0], %fd1401;
	.param .align 16 .b8 retval0[16];
	call.uni (retval0), 
	__internal_trig_reduction_slowpathd, 
	(
	param0
	);
	ld.param.f64 	%fd14245, [retval0];
	ld.param.b32 	%r4292, [retval0+8];
	} // callseq 545
$L__BB4_1036:
	add.s32 	%r4293, %r4292, 1;
$L__BB4_1037:
	shl.b32 	%r2910, %r4293, 6;
	cvt.u64.u32 	%rd927, %r2910;
	and.b64  	%rd928, %rd927, 64;
	mov.u64 	%rd929, __cudart_sin_cos_coeffs;
	add.s64 	%rd930, %rd929, %rd928;
	mul.rn.f64 	%fd8644, %fd14245, %fd14245;
	and.b32  	%r2911, %r4293, 1;
	setp.eq.b32 	%p947, %r2911, 1;
	selp.f64 	%fd8645, 0dBDA8FF8320FD8164, 0d3DE5DB65F9785EBA, %p947;
	ld.global.nc.v2.f64 	{%fd8646, %fd8647}, [%rd930];
	fma.rn.f64 	%fd8648, %fd8645, %fd8644, %fd8646;
	fma.rn.f64 	%fd8649, %fd8648, %fd8644, %fd8647;
	ld.global.nc.v2.f64 	{%fd8650, %fd8651}, [%rd930+16];
	fma.rn.f64 	%fd8652, %fd8649, %fd8644, %fd8650;
	fma.rn.f64 	%fd8653, %fd8652, %fd8644, %fd8651;
	ld.global.nc.v2.f64 	{%fd8654, %fd8655}, [%rd930+32];
	fma.rn.f64 	%fd8656, %fd8653, %fd8644, %fd8654;
	fma.rn.f64 	%fd8657, %fd8656, %fd8644, %fd8655;
	fma.rn.f64 	%fd8658, %fd8657, %fd14245, %fd14245;
	fma.rn.f64 	%fd8659, %fd8657, %fd8644, 0d3FF0000000000000;
	selp.f64 	%fd8660, %fd8659, %fd8658, %p947;
	and.b32  	%r2912, %r4293, 2;
	setp.eq.s32 	%p948, %r2912, 0;
	mov.f64 	%fd8661, 0d0000000000000000;
	sub.f64 	%fd8662, %fd8661, %fd8660;
	selp.f64 	%fd1435, %fd8660, %fd8662, %p948;
	@%p938 bra 	$L__BB4_1039;
	mov.f64 	%fd8668, 0d0000000000000000;
	mul.rn.f64 	%fd14247, %fd1393, %fd8668;
	mov.b32 	%r4295, 1;
	bra.uni 	$L__BB4_1042;
$L__BB4_1039:
	mul.f64 	%fd8663, %fd1393, 0d3FE45F306DC9C883;
	cvt.rni.s32.f64 	%r4294, %fd8663;
	cvt.rn.f64.s32 	%fd8664, %r4294;
	fma.rn.f64 	%fd8665, %fd8664, 0dBFF921FB54442D18, %fd1393;
	fma.rn.f64 	%fd8666, %fd8664, 0dBC91A62633145C00, %fd8665;
	fma.rn.f64 	%fd14247, %fd8664, 0dB97B839A252049C0, %fd8666;
	setp.ltu.f64 	%p949, %fd1394, 0d41E0000000000000;
	@%p949 bra 	$L__BB4_1041;
	{ // callseq 546, 0
	.param .b64 param0;
	st.param.f64 	[param0], %fd1393;
	.param .align 16 .b8 retval0[16];
	call.uni (retval0), 
	__internal_trig_reduction_slowpathd, 
	(
	param0
	);
	ld.param.f64 	%fd14247, [retval0];
	ld.param.b32 	%r4294, [retval0+8];
	} // callseq 546
$L__BB4_1041:
	add.s32 	%r4295, %r4294, 1;
$L__BB4_1042:
	setp.neu.f64 	%p950, %fd1361, 0d7FF0000000000000;
	shl.b32 	%r2915, %r4295, 6;
	cvt.u64.u32 	%rd931, %r2915;
	and.b64  	%rd932, %rd931, 64;
	mov.u64 	%rd933, __cudart_sin_cos_coeffs;
	add.s64 	%rd934, %rd933, %rd932;
	mul.rn.f64 	%fd8669, %fd14247, %fd14247;
	and.b32  	%r2916, %r4295, 1;
	setp.eq.b32 	%p951, %r2916, 1;
	selp.f64 	%fd8670, 0dBDA8FF8320FD8164, 0d3DE5DB65F9785EBA, %p951;
	ld.global.nc.v2.f64 	{%fd8671, %fd8672}, [%rd934];
	fma.rn.f64 	%fd8673, %fd8670, %fd8669, %fd8671;
	fma.rn.f64 	%fd8674, %fd8673, %fd8669, %fd8672;
	ld.global.nc.v2.f64 	{%fd8675, %fd8676}, [%rd934+16];
	fma.rn.f64 	%fd8677, %fd8674, %fd8669, %fd8675;
	fma.rn.f64 	%fd8678, %fd8677, %fd8669, %fd8676;
	ld.global.nc.v2.f64 	{%fd8679, %fd8680}, [%rd934+32];
	fma.rn.f64 	%fd8681, %fd8678, %fd8669, %fd8679;
	fma.rn.f64 	%fd8682, %fd8681, %fd8669, %fd8680;
	fma.rn.f64 	%fd8683, %fd8682, %fd14247, %fd14247;
	fma.rn.f64 	%fd8684, %fd8682, %fd8669, 0d3FF0000000000000;
	selp.f64 	%fd8685, %fd8684, %fd8683, %p951;
	and.b32  	%r2917, %r4295, 2;
	setp.eq.s32 	%p952, %r2917, 0;
	mov.f64 	%fd8686, 0d0000000000000000;
	sub.f64 	%fd8687, %fd8686, %fd8685;
	selp.f64 	%fd8688, %fd8685, %fd8687, %p952;
	fma.rn.f64 	%fd8689, %fd1435, %fd8688, %fd1429;
	mul.f64 	%fd8690, %fd1418, %fd8689;
	sub.f64 	%fd8691, %fd1413, %fd8690;
	mul.f64 	%fd8692, %fd1360, %fd1367;
	mul.f64 	%fd1441, %fd8692, %fd8691;
	@%p950 bra 	$L__BB4_1044;
	mov.f64 	%fd8698, 0d0000000000000000;
	mul.rn.f64 	%fd14248, %fd1359, %fd8698;
	mov.b32 	%r4296, 0;
	bra.uni 	$L__BB4_1046;
$L__BB4_1044:
	mul.f64 	%fd8693, %fd1359, 0d3FE45F306DC9C883;
	cvt.rni.s32.f64 	%r4296, %fd8693;
	cvt.rn.f64.s32 	%fd8694, %r4296;
	fma.rn.f64 	%fd8695, %fd8694, 0dBFF921FB54442D18, %fd1359;
	fma.rn.f64 	%fd8696, %fd8694, 0dBC91A62633145C00, %fd8695;
	fma.rn.f64 	%fd14248, %fd8694, 0dB97B839A252049C0, %fd8696;
	setp.ltu.f64 	%p953, %fd1361, 0d41E0000000000000;
	@%p953 bra 	$L__BB4_1046;
	{ // callseq 547, 0
	.param .b64 param0;
	st.param.f64 	[param0], %fd1359;
	.param .align 16 .b8 retval0[16];
	call.uni (retval0), 
	__internal_trig_reduction_slowpathd, 
	(
	param0
	);
	ld.param.f64 	%fd14248, [retval0];
	ld.param.b32 	%r4296, [retval0+8];
	} // callseq 547
$L__BB4_1046:
	setp.neu.f64 	%p954, %fd1369, 0d7FF0000000000000;
	shl.b32 	%r2920, %r4296, 6;
	cvt.u64.u32 	%rd935, %r2920;
	and.b64  	%rd936, %rd935, 64;
	add.s64 	%rd938, %rd933, %rd936;
	mul.rn.f64 	%fd8699, %fd14248, %fd14248;
	and.b32  	%r2921, %r4296, 1;
	setp.eq.b32 	%p955, %r2921, 1;
	selp.f64 	%fd8700, 0dBDA8FF8320FD8164, 0d3DE5DB65F9785EBA, %p955;
	ld.global.nc.v2.f64 	{%fd8701, %fd8702}, [%rd938];
	fma.rn.f64 	%fd8703, %fd8700, %fd8699, %fd8701;
	fma.rn.f64 	%fd8704, %fd8703, %fd8699, %fd8702;
	ld.global.nc.v2.f64 	{%fd8705, %fd8706}, [%rd938+16];
	fma.rn.f64 	%fd8707, %fd8704, %fd8699, %fd8705;
	fma.rn.f64 	%fd8708, %fd8707, %fd8699, %fd8706;
	ld.global.nc.v2.f64 	{%fd8709, %fd8710}, [%rd938+32];
	fma.rn.f64 	%fd8711, %fd8708, %fd8699, %fd8709;
	fma.rn.f64 	%fd8712, %fd8711, %fd8699, %fd8710;
	fma.rn.f64 	%fd8713, %fd8712, %fd14248, %fd14248;
	fma.rn.f64 	%fd8714, %fd8712, %fd8699, 0d3FF0000000000000;
	selp.f64 	%fd8715, %fd8714, %fd8713, %p955;
	and.b32  	%r2922, %r4296, 2;
	setp.eq.s32 	%p956, %r2922, 0;
	mov.f64 	%fd8716, 0d0000000000000000;
	sub.f64 	%fd8717, %fd8716, %fd8715;
	selp.f64 	%fd8718, %fd8715, %fd8717, %p956;
	mul.f64 	%fd1446, %fd1360, %fd8718;
	@%p954 bra 	$L__BB4_1048;
	mov.f64 	%fd8724, 0d0000000000000000;
	mul.rn.f64 	%fd14249, %fd1368, %fd8724;
	mov.b32 	%r4297, 0;
	bra.uni 	$L__BB4_1050;
$L__BB4_1048:
	mul.f64 	%fd8719, %fd1368, 0d3FE45F306DC9C883;
	cvt.rni.s32.f64 	%r4297, %fd8719;
	cvt.rn.f64.s32 	%fd8720, %r4297;
	fma.rn.f64 	%fd8721, %fd8720, 0dBFF921FB54442D18, %fd1368;
	fma.rn.f64 	%fd8722, %fd8720, 0dBC91A62633145C00, %fd8721;
	fma.rn.f64 	%fd14249, %fd8720, 0dB97B839A252049C0, %fd8722;
	setp.ltu.f64 	%p957, %fd1369, 0d41E0000000000000;
	@%p957 bra 	$L__BB4_1050;
	{ // callseq 548, 0
	.param .b64 param0;
	st.param.f64 	[param0], %fd1368;
	.param .align 16 .b8 retval0[16];
	call.uni (retval0), 
	__internal_trig_reduction_slowpathd, 
	(
	param0
	);
	ld.param.f64 	%fd14249, [retval0];
	ld.param.b32 	%r4297, [retval0+8];
	} // callseq 548
$L__BB4_1050:
	setp.neu.f64 	%p958, %fd1386, 0d7FF0000000000000;
	shl.b32 	%r2925, %r4297, 6;
	cvt.u64.u32 	%rd939, %r2925;
	and.b64  	%rd940, %rd939, 64;
	add.s64 	%rd942, %rd933, %rd940;
	mul.rn.f64 	%fd8725, %fd14249, %fd14249;
	and.b32  	%r2926, %r4297, 1;
	setp.eq.b32 	%p959, %r2926, 1;
	selp.f64 	%fd8726, 0dBDA8FF8320FD8164, 0d3DE5DB65F9785EBA, %p959;
	ld.global.nc.v2.f64 	{%fd8727, %fd8728}, [%rd942];
	fma.rn.f64 	%fd8729, %fd8726, %fd8725, %fd8727;
	fma.rn.f64 	%fd8730, %fd8729, %fd8725, %fd8728;
	ld.global.nc.v2.f64 	{%fd8731, %fd8732}, [%rd942+16];
	fma.rn.f64 	%fd8733, %fd8730, %fd8725, %fd8731;
	fma.rn.f64 	%fd8734, %fd8733, %fd8725, %fd8732;
	ld.global.nc.v2.f64 	{%fd8735, %fd8736}, [%rd942+32];
	fma.rn.f64 	%fd8737, %fd8734, %fd8725, %fd8735;
	fma.rn.f64 	%fd8738, %fd8737, %fd8725, %fd8736;
	fma.rn.f64 	%fd8739, %fd8738, %fd14249, %fd14249;
	fma.rn.f64 	%fd8740, %fd8738, %fd8725, 0d3FF0000000000000;
	selp.f64 	%fd8741, %fd8740, %fd8739, %p959;
	and.b32  	%r2927, %r4297, 2;
	setp.eq.s32 	%p960, %r2927, 0;
	mov.f64 	%fd8742, 0d0000000000000000;
	sub.f64 	%fd8743, %fd8742, %fd8741;
	selp.f64 	%fd1451, %fd8741, %fd8743, %p960;
	@%p958 bra 	$L__BB4_1052;
	mov.f64 	%fd8749, 0d0000000000000000;
	mul.rn.f64 	%fd14250, %fd1385, %fd8749;
	mov.b32 	%r4298, 0;
	bra.uni 	$L__BB4_1054;
$L__BB4_1052:
	mul.f64 	%fd8744, %fd1385, 0d3FE45F306DC9C883;
	cvt.rni.s32.f64 	%r4298, %fd8744;
	cvt.rn.f64.s32 	%fd8745, %r4298;
	fma.rn.f64 	%fd8746, %fd8745, 0dBFF921FB54442D18, %fd1385;
	fma.rn.f64 	%fd8747, %fd8745, 0dBC91A62633145C00, %fd8746;
	fma.rn.f64 	%fd14250, %fd8745, 0dB97B839A252049C0, %fd8747;
	setp.ltu.f64 	%p961, %fd1386, 0d41E0000000000000;
	@%p961 bra 	$L__BB4_1054;
	{ // callseq 549, 0
	.param .b64 param0;
	st.param.f64 	[param0], %fd1385;
	.param .align 16 .b8 retval0[16];
	call.uni (retval0), 
	__internal_trig_reduction_slowpathd, 
	(
	param0
	);
	ld.param.f64 	%fd14250, [retval0];
	ld.param.b32 	%r4298, [retval0+8];
	} // callseq 549
$L__BB4_1054:
	shl.b32 	%r2930, %r4298, 6;
	cvt.u64.u32 	%rd943, %r2930;
	and.b64  	%rd944, %rd943, 64;
	add.s64 	%rd946, %rd933, %rd944;
	mul.rn.f64 	%fd8750, %fd14250, %fd14250;
	and.b32  	%r2931, %r4298, 1;
	setp.eq.b32 	%p963, %r2931, 1;
	selp.f64 	%fd8751, 0dBDA8FF8320FD8164, 0d3DE5DB65F9785EBA, %p963;
	ld.global.nc.v2.f64 	{%fd8752, %fd8753}, [%rd946];
	fma.rn.f64 	%fd8754, %fd8751, %fd8750, %fd8752;
	fma.rn.f64 	%fd8755, %fd8754, %fd8750, %fd8753;
	ld.global.nc.v2.f64 	{%fd8756, %fd8757}, [%rd946+16];
	fma.rn.f64 	%fd8758, %fd8755, %fd8750, %fd8756;
	fma.rn.f64 	%fd8759, %fd8758, %fd8750, %fd8757;
	ld.global.nc.v2.f64 	{%fd8760, %fd8761}, [%rd946+32];
	fma.rn.f64 	%fd8762, %fd8759, %fd8750, %fd8760;
	fma.rn.f64 	%fd8763, %fd8762, %fd8750, %fd8761;
	fma.rn.f64 	%fd8764, %fd8763, %fd14250, %fd14250;
	fma.rn.f64 	%fd8765, %fd8763, %fd8750, 0d3FF0000000000000;
	selp.f64 	%fd8766, %fd8765, %fd8764, %p963;
	and.b32  	%r2932, %r4298, 2;
	setp.eq.s32 	%p964, %r2932, 0;
	mov.f64 	%fd8767, 0d0000000000000000;
	sub.f64 	%fd8768, %fd8767, %fd8766;
	selp.f64 	%fd1456, %fd8766, %fd8768, %p964;
	@%p938 bra 	$L__BB4_1056;
	mov.f64 	%fd8774, 0d0000000000000000;
	mul.rn.f64 	%fd14251, %fd1393, %fd8774;
	mov.b32 	%r4299, 0;
	bra.uni 	$L__BB4_1058;
$L__BB4_1056:
	mul.f64 	%fd8769, %fd1393, 0d3FE45F306DC9C883;
	cvt.rni.s32.f64 	%r4299, %fd8769;
	cvt.rn.f64.s32 	%fd8770, %r4299;
	fma.rn.f64 	%fd8771, %fd8770, 0dBFF921FB54442D18, %fd1393;
	fma.rn.f64 	%fd8772, %fd8770, 0dBC91A62633145C00, %fd8771;
	fma.rn.f64 	%fd14251, %fd8770, 0dB97B839A252049C0, %fd8772;
	setp.ltu.f64 	%p965, %fd1394, 0d41E0000000000000;
	@%p965 bra 	$L__BB4_1058;
	{ // callseq 550, 0
	.param .b64 param0;
	st.param.f64 	[param0], %fd1393;
	.param .align 16 .b8 retval0[16];
	call.uni (retval0), 
	__internal_trig_reduction_slowpathd, 
	(
	param0
	);
	ld.param.f64 	%fd14251, [retval0];
	ld.param.b32 	%r4299, [retval0+8];
	} // callseq 550
$L__BB4_1058:
	shl.b32 	%r2935, %r4299, 6;
	cvt.u64.u32 	%rd947, %r2935;
	and.b64  	%rd948, %rd947, 64;
	mov.u64 	%rd949, __cudart_sin_cos_coeffs;
	add.s64 	%rd950, %rd949, %rd948;
	mul.rn.f64 	%fd8775, %fd14251, %fd14251;
	and.b32  	%r2936, %r4299, 1;
	setp.eq.b32 	%p967, %r2936, 1;
	selp.f64 	%fd8776, 0dBDA8FF8320FD8164, 0d3DE5DB65F9785EBA, %p967;
	ld.global.nc.v2.f64 	{%fd8777, %fd8778}, [%rd950];
	fma.rn.f64 	%fd8779, %fd8776, %fd8775, %fd8777;
	fma.rn.f64 	%fd8780, %fd8779, %fd8775, %fd8778;
	ld.global.nc.v2.f64 	{%fd8781, %fd8782}, [%rd950+16];
	fma.rn.f64 	%fd8783, %fd8780, %fd8775, %fd8781;
	fma.rn.f64 	%fd8784, %fd8783, %fd8775, %fd8782;
	ld.global.nc.v2.f64 	{%fd8785, %fd8786}, [%rd950+32];
	fma.rn.f64 	%fd8787, %fd8784, %fd8775, %fd8785;
	fma.rn.f64 	%fd8788, %fd8787, %fd8775, %fd8786;
	fma.rn.f64 	%fd8789, %fd8788, %fd14251, %fd14251;
	fma.rn.f64 	%fd8790, %fd8788, %fd8775, 0d3FF0000000000000;
	selp.f64 	%fd8791, %fd8790, %fd8789, %p967;
	and.b32  	%r2937, %r4299, 2;
	setp.eq.s32 	%p968, %r2937, 0;
	mov.f64 	%fd8792, 0d0000000000000000;
	sub.f64 	%fd8793, %fd8792, %fd8791;
	selp.f64 	%fd8794, %fd8791, %fd8793, %p968;
	mul.f64 	%fd1461, %fd1456, %fd8794;
	@%p942 bra 	$L__BB4_1060;
	mov.f64 	%fd8800, 0d0000000000000000;
	mul.rn.f64 	%fd14252, %fd1401, %fd8800;
	mov.b32 	%r4300, 0;
	bra.uni 	$L__BB4_1062;
$L__BB4_1060:
	mul.f64 	%fd8795, %fd1401, 0d3FE45F306DC9C883;
	cvt.rni.s32.f64 	%r4300, %fd8795;
	cvt.rn.f64.s32 	%fd8796, %r4300;
	fma.rn.f64 	%fd8797, %fd8796, 0dBFF921FB54442D18, %fd1401;
	fma.rn.f64 	%fd8798, %fd8796, 0dBC91A62633145C00, %fd8797;
	fma.rn.f64 	%fd14252, %fd8796, 0dB97B839A252049C0, %fd8798;
	setp.ltu.f64 	%p969, %fd1402, 0d41E0000000000000;
	@%p969 bra 	$L__BB4_1062;
	{ // callseq 551, 0
	.param .b64 param0;
	st.param.f64 	[param0], %fd1401;
	.param .align 16 .b8 retval0[16];
	call.uni (retval0), 
	__internal_trig_reduction_slowpathd, 
	(
	param0
	);
	ld.param.f64 	%fd14252, [retval0];
	ld.param.b32 	%r4300, [retval0+8];
	} // callseq 551
$L__BB4_1062:
	shl.b32 	%r2940, %r4300, 6;
	cvt.u64.u32 	%rd951, %r2940;
	and.b64  	%rd952, %rd951, 64;
	mov.u64 	%rd953, __cudart_sin_cos_coeffs;
	add.s64 	%rd954, %rd953, %rd952;
	mul.rn.f64 	%fd8801, %fd14252, %fd14252;
	and.b32  	%r2941, %r4300, 1;
	setp.eq.b32 	%p971, %r2941, 1;
	selp.f64 	%fd8802, 0dBDA8FF8320FD8164, 0d3DE5DB65F9785EBA, %p971;
	ld.global.nc.v2.f64 	{%fd8803, %fd8804}, [%rd954];
	fma.rn.f64 	%fd8805, %fd8802, %fd8801, %fd8803;
	fma.rn.f64 	%fd8806, %fd8805, %fd8801, %fd8804;
	ld.global.nc.v2.f64 	{%fd8807, %fd8808}, [%rd954+16];
	fma.rn.f64 	%fd8809, %fd8806, %fd8801, %fd8807;
	fma.rn.f64 	%fd8810, %fd8809, %fd8801, %fd8808;
	ld.global.nc.v2.f64 	{%fd8811, %fd8812}, [%rd954+32];
	fma.rn.f64 	%fd8813, %fd8810, %fd8801, %fd8811;
	fma.rn.f64 	%fd8814, %fd8813, %fd8801, %fd8812;
	fma.rn.f64 	%fd8815, %fd8814, %fd14252, %fd14252;
	fma.rn.f64 	%fd8816, %fd8814, %fd8801, 0d3FF0000000000000;
	selp.f64 	%fd8817, %fd8816, %fd8815, %p971;
	and.b32  	%r2942, %r4300, 2;
	setp.eq.s32 	%p972, %r2942, 0;
	mov.f64 	%fd8818, 0d0000000000000000;
	sub.f64 	%fd8819, %fd8818, %fd8817;
	selp.f64 	%fd1466, %fd8817, %fd8819, %p972;
	@%p938 bra 	$L__BB4_1064;
	mov.f64 	%fd8825, 0d0000000000000000;
	mul.rn.f64 	%fd14254, %fd1393, %fd8825;
	mov.b32 	%r4302, 1;
	bra.uni 	$L__BB4_1067;
$L__BB4_1064:
	mul.f64 	%fd8820, %fd1393, 0d3FE45F306DC9C883;
	cvt.rni.s32.f64 	%r4301, %fd8820;
	cvt.rn.f64.s32 	%fd8821, %r4301;
	fma.rn.f64 	%fd8822, %fd8821, 0dBFF921FB54442D18, %fd1393;
	fma.rn.f64 	%fd8823, %fd8821, 0dBC91A62633145C00, %fd8822;
	fma.rn.f64 	%fd14254, %fd8821, 0dB97B839A252049C0, %fd8823;
	setp.ltu.f64 	%p973, %fd1394, 0d41E0000000000000;
	@%p973 bra 	$L__BB4_1066;
	{ // callseq 552, 0
	.param .b64 param0;
	st.param.f64 	[param0], %fd1393;
	.param .align 16 .b8 retval0[16];
	call.uni (retval0), 
	__internal_trig_reduction_slowpathd, 
	(
	param0
	);
	ld.param.f64 	%fd14254, [retval0];
	ld.param.b32 	%r4301, [retval0+8];
	} // callseq 552
$L__BB4_1066:
	add.s32 	%r4302, %r4301, 1;
$L__BB4_1067:
	shl.b32 	%r2945, %r4302, 6;
	cvt.u64.u32 	%rd955, %r2945;
	and.b64  	%rd956, %rd955, 64;
	mov.u64 	%rd957, __cudart_sin_cos_coeffs;
	add.s64 	%rd958, %rd957, %rd956;
	mul.rn.f64 	%fd8826, %fd14254, %fd14254;
	and.b32  	%r2946, %r4302, 1;
	setp.eq.b32 	%p975, %r2946, 1;
	selp.f64 	%fd8827, 0dBDA8FF8320FD8164, 0d3DE5DB65F9785EBA, %p975;
	ld.global.nc.v2.f64 	{%fd8828, %fd8829}, [%rd958];
	fma.rn.f64 	%fd8830, %fd8827, %fd8826, %fd8828;
	fma.rn.f64 	%fd8831, %fd8830, %fd8826, %fd8829;
	ld.global.nc.v2.f64 	{%fd8832, %fd8833}, [%rd958+16];
	fma.rn.f64 	%fd8834, %fd8831, %fd8826, %fd8832;
	fma.rn.f64 	%fd8835, %fd8834, %fd8826, %fd8833;
	ld.global.nc.v2.f64 	{%fd8836, %fd8837}, [%rd958+32];
	fma.rn.f64 	%fd8838, %fd8835, %fd8826, %fd8836;
	fma.rn.f64 	%fd8839, %fd8838, %fd8826, %fd8837;
	fma.rn.f64 	%fd8840, %fd8839, %fd14254, %fd14254;
	fma.rn.f64 	%fd8841, %fd8839, %fd8826, 0d3FF0000000000000;
	selp.f64 	%fd8842, %fd8841, %fd8840, %p975;
	and.b32  	%r2947, %r4302, 2;
	setp.eq.s32 	%p976, %r2947, 0;
	mov.f64 	%fd8843, 0d0000000000000000;
	sub.f64 	%fd8844, %fd8843, %fd8842;
	selp.f64 	%fd8845, %fd8842, %fd8844, %p976;
	fma.rn.f64 	%fd8846, %fd1466, %fd8845, %fd1461;
	mul.f64 	%fd8847, %fd1451, %fd8846;
	mul.f64 	%fd1472, %fd1330, %fd8847;
	@%p954 bra 	$L__BB4_1069;
	mov.f64 	%fd8853, 0d0000000000000000;
	mul.rn.f64 	%fd14256, %fd1368, %fd8853;
	mov.b32 	%r4304, 1;
	bra.uni 	$L__BB4_1072;
$L__BB4_1069:
	mul.f64 	%fd8848, %fd1368, 0d3FE45F306DC9C883;
	cvt.rni.s32.f64 	%r4303, %fd8848;
	cvt.rn.f64.s32 	%fd8849, %r4303;
	fma.rn.f64 	%fd8850, %fd8849, 0dBFF921FB54442D18, %fd1368;
	fma.rn.f64 	%fd8851, %fd8849, 0dBC91A62633145C00, %fd8850;
	fma.rn.f64 	%fd14256, %fd8849, 0dB97B839A252049C0, %fd8851;
	setp.ltu.f64 	%p977, %fd1369, 0d41E0000000000000;
	@%p977 bra 	$L__BB4_1071;
	{ // callseq 553, 0
	.param .b64 param0;
	st.param.f64 	[param0], %fd1368;
	.param .align 16 .b8 retval0[16];
	call.uni (retval0), 
	__internal_trig_reduction_slowpathd, 
	(
	param0
	);
	ld.param.f64 	%fd14256, [retval0];
	ld.param.b32 	%r4303, [retval0+8];
	} // callseq 553
$L__BB4_1071:
	add.s32 	%r4304, %r4303, 1;
$L__BB4_1072:
	setp.neu.f64 	%p978, %fd1377, 0d7FF0000000000000;
	shl.b32 	%r2950, %r4304, 6;
	cvt.u64.u32 	%rd959, %r2950;
	and.b64  	%rd960, %rd959, 64;
	add.s64 	%rd962, %rd957, %rd960;
	mul.rn.f64 	%fd8854, %fd14256, %fd14256;
	and.b32  	%r2951, %r4304, 1;
	setp.eq.b32 	%p979, %r2951, 1;
	selp.f64 	%fd8855, 0dBDA8FF8320FD8164, 0d3DE5DB65F9785EBA, %p979;
	ld.global.nc.v2.f64 	{%fd8856, %fd8857}, [%rd962];
	fma.rn.f64 	%fd8858, %fd8855, %fd8854, %fd8856;
	fma.rn.f64 	%fd8859, %fd8858, %fd8854, %fd8857;
	ld.global.nc.v2.f64 	{%fd8860, %fd8861}, [%rd962+16];
	fma.rn.f64 	%fd8862, %fd8859, %fd8854, %fd8860;
	fma.rn.f64 	%fd8863, %fd8862, %fd8854, %fd8861;
	ld.global.nc.v2.f64 	{%fd8864, %fd8865}, [%rd962+32];
	fma.rn.f64 	%fd8866, %fd8863, %fd8854, %fd8864;
	fma.rn.f64 	%fd8867, %fd8866, %fd8854, %fd8865;
	fma.rn.f64 	%fd8868, %fd8867, %fd14256, %fd14256;
	fma.rn.f64 	%fd8869, %fd8867, %fd8854, 0d3FF0000000000000;
	selp.f64 	%fd8870, %fd8869, %fd8868, %p979;
	and.b32  	%r2952, %r4304, 2;
	setp.eq.s32 	%p980, %r2952, 0;
	mov.f64 	%fd8871, 0d0000000000000000;
	sub.f64 	%fd8872, %fd8871, %fd8870;
	selp.f64 	%fd1478, %fd8870, %fd8872, %p980;
	@%p978 bra 	$L__BB4_1074;
	mov.f64 	%fd8878, 0d0000000000000000;
	mul.rn.f64 	%fd14257, %fd1376, %fd8878;
	mov.b32 	%r4305, 0;
	bra.uni 	$L__BB4_1076;
$L__BB4_1074:
	mul.f64 	%fd8873, %fd1376, 0d3FE45F306DC9C883;
	cvt.rni.s32.f64 	%r4305, %fd8873;
	cvt.rn.f64.s32 	%fd8874, %r4305;
	fma.rn.f64 	%fd8875, %fd8874, 0dBFF921FB54442D18, %fd1376;
	fma.rn.f64 	%fd8876, %fd8874, 0dBC91A62633145C00, %fd8875;
	fma.rn.f64 	%fd14257, %fd8874, 0dB97B839A252049C0, %fd8876;
	setp.ltu.f64 	%p981, %fd1377, 0d41E0000000000000;
	@%p981 bra 	$L__BB4_1076;
	{ // callseq 554, 0
	.param .b64 param0;
	st.param.f64 	[param0], %fd1376;
	.param .align 16 .b8 retval0[16];
	call.uni (retval0), 
	__internal_trig_reduction_slowpathd, 
	(
	param0
	);
	ld.param.f64 	%fd14257, [retval0];
	ld.param.b32 	%r4305, [retval0+8];
	} // callseq 554
$L__BB4_1076:
	setp.neu.f64 	%p982, %fd1386, 0d7FF0000000000000;
	shl.b32 	%r2955, %r4305, 6;
	cvt.u64.u32 	%rd963, %r2955;
	and.b64  	%rd964, %rd963, 64;
	add.s64 	%rd966, %rd957, %rd964;
	mul.rn.f64 	%fd8879, %fd14257, %fd14257;
	and.b32  	%r2956, %r4305, 1;
	setp.eq.b32 	%p983, %r2956, 1;
	selp.f64 	%fd8880, 0dBDA8FF8320FD8164, 0d3DE5DB65F9785EBA, %p983;
	ld.global.nc.v2.f64 	{%fd8881, %fd8882}, [%rd966];
	fma.rn.f64 	%fd8883, %fd8880, %fd8879, %fd8881;
	fma.rn.f64 	%fd8884, %fd8883, %fd8879, %fd8882;
	ld.global.nc.v2.f64 	{%fd8885, %fd8886}, [%rd966+16];
	fma.rn.f64 	%fd8887, %fd8884, %fd8879, %fd8885;
	fma.rn.f64 	%fd8888, %fd8887, %fd8879, %fd8886;
	ld.global.nc.v2.f64 	{%fd8889, %fd8890}, [%rd966+32];
	fma.rn.f64 	%fd8891, %fd8888, %fd8879, %fd8889;
	fma.rn.f64 	%fd8892, %fd8891, %fd8879, %fd8890;
	fma.rn.f64 	%fd8893, %fd8892, %fd14257, %fd14257;
	fma.rn.f64 	%fd8894, %fd8892, %fd8879, 0d3FF0000000000000;
	selp.f64 	%fd8895, %fd8894, %fd8893, %p983;
	and.b32  	%r2957, %r4305, 2;
	setp.eq.s32 	%p984, %r2957, 0;
	mov.f64 	%fd8896, 0d0000000000000000;
	sub.f64 	%fd8897, %fd8896, %fd8895;
	selp.f64 	%fd8898, %fd8895, %fd8897, %p984;
	mul.f64 	%fd1483, %fd1478, %fd8898;
	@%p982 bra 	$L__BB4_1078;
	mov.f64 	%fd8904, 0d0000000000000000;
	mul.rn.f64 	%fd14258, %fd1385, %fd8904;
	mov.b32 	%r4306, 0;
	bra.uni 	$L__BB4_1080;
$L__BB4_1078:
	mul.f64 	%fd8899, %fd1385, 0d3FE45F306DC9C883;
	cvt.rni.s32.f64 	%r4306, %fd8899;
	cvt.rn.f64.s32 	%fd8900, %r4306;
	fma.rn.f64 	%fd8901, %fd8900, 0dBFF921FB54442D18, %fd1385;
	fma.rn.f64 	%fd8902, %fd8900, 0dBC91A62633145C00, %fd8901;
	fma.rn.f64 	%fd14258, %fd8900, 0dB97B839A252049C0, %fd8902;
	setp.ltu.f64 	%p985, %fd1386, 0d41E0000000000000;
	@%p985 bra 	$L__BB4_1080;
	{ // callseq 555, 0
	.param .b64 param0;
	st.param.f64 	[param0], %fd1385;
	.param .align 16 .b8 retval0[16];
	call.uni (retval0), 
	__internal_trig_reduction_slowpathd, 
	(
	param0
	);
	ld.param.f64 	%fd14258, [retval0];
	ld.param.b32 	%r4306, [retval0+8];
	} // callseq 555
$L__BB4_1080:
	setp.neu.f64 	%p986, %fd1394, 0d7FF0000000000000;
	shl.b32 	%r2960, %r4306, 6;
	cvt.u64.u32 	%rd967, %r2960;
	and.b64  	%rd968, %rd967, 64;
	add.s64 	%rd970, %rd957, %rd968;
	mul.rn.f64 	%fd8905, %fd14258, %fd14258;
	and.b32  	%r2961, %r4306, 1;
	setp.eq.b32 	%p987, %r2961, 1;
	selp.f64 	%fd8906, 0dBDA8FF8320FD8164, 0d3DE5DB65F9785EBA, %p987;
	ld.global.nc.v2.f64 	{%fd8907, %fd8908}, [%rd970];
	fma.rn.f64 	%fd8909, %fd8906, %fd8905, %fd8907;
	fma.rn.f64 	%fd8910, %fd8909, %fd8905, %fd8908;
	ld.global.nc.v2.f64 	{%fd8911, %fd8912}, [%rd970+16];
	fma.rn.f64 	%fd8913, %fd8910, %fd8905, %fd8911;
	fma.rn.f64 	%fd8914, %fd8913, %fd8905, %fd8912;
	ld.global.nc.v2.f64 	{%fd8915, %fd8916}, [%rd970+32];
	fma.rn.f64 	%fd8917, %fd8914, %fd8905, %fd8915;
	fma.rn.f64 	%fd8918, %fd8917, %fd8905, %fd8916;
	fma.rn.f64 	%fd8919, %fd8918, %fd14258, %fd14258;
	fma.rn.f64 	%fd8920, %fd8918, %fd8905, 0d3FF0000000000000;
	selp.f64 	%fd8921, %fd8920, %fd8919, %p987;
	and.b32  	%r2962, %r4306, 2;
	setp.eq.s32 	%p988, %r2962, 0;
	mov.f64 	%fd8922, 0d0000000000000000;
	sub.f64 	%fd8923, %fd8922, %fd8921;
	selp.f64 	%fd1488, %fd8921, %fd8923, %p988;
	@%p986 bra 	$L__BB4_1082;
	mov.f64 	%fd8929, 0d0000000000000000;
	mul.rn.f64 	%fd14259, %fd1393, %fd8929;
	mov.b32 	%r4307, 0;
	bra.uni 	$L__BB4_1084;
$L__BB4_1082:
	mul.f64 	%fd8924, %fd1393, 0d3FE45F306DC9C883;
	cvt.rni.s32.f64 	%r4307, %fd8924;
	cvt.rn.f64.s32 	%fd8925, %r4307;
	fma.rn.f64 	%fd8926, %fd8925, 0dBFF921FB54442D18, %fd1393;
	fma.rn.f64 	%fd8927, %fd8925, 0dBC91A62633145C00, %fd8926;
	fma.rn.f64 	%fd14259, %fd8925, 0dB97B839A252049C0, %fd8927;
	setp.ltu.f64 	%p989, %fd1394, 0d41E0000000000000;
	@%p989 bra 	$L__BB4_1084;
	{ // callseq 556, 0
	.param .b64 param0;
	st.param.f64 	[param0], %fd1393;
	.param .align 16 .b8 retval0[16];
	call.uni (retval0), 
	__internal_trig_reduction_slowpathd, 
	(
	param0
	);
	ld.param.f64 	%fd14259, [retval0];
	ld.param.b32 	%r4307, [retval0+8];
	} // callseq 556
$L__BB4_1084:
	setp.neu.f64 	%p990, %fd1402, 0d7FF0000000000000;
	shl.b32 	%r2965, %r4307, 6;
	cvt.u64.u32 	%rd971, %r2965;
	and.b64  	%rd972, %rd971, 64;
	add.s64 	%rd974, %rd957, %rd972;
	mul.rn.f64 	%fd8930, %fd14259, %fd14259;
	and.b32  	%r2966, %r4307, 1;
	setp.eq.b32 	%p991, %r2966, 1;
	selp.f64 	%fd8931, 0dBDA8FF8320FD8164, 0d3DE5DB65F9785EBA, %p991;
	ld.global.nc.v2.f64 	{%fd8932, %fd8933}, [%rd974];
	fma.rn.f64 	%fd8934, %fd8931, %fd8930, %fd8932;
	fma.rn.f64 	%fd8935, %fd8934, %fd8930, %fd8933;
	ld.global.nc.v2.f64 	{%fd8936, %fd8937}, [%rd974+16];
	fma.rn.f64 	%fd8938, %fd8935, %fd8930, %fd8936;
	fma.rn.f64 	%fd8939, %fd8938, %fd8930, %fd8937;
	ld.global.nc.v2.f64 	{%fd8940, %fd8941}, [%rd974+32];
	fma.rn.f64 	%fd8942, %fd8939, %fd8930, %fd8940;
	fma.rn.f64 	%fd8943, %fd8942, %fd8930, %fd8941;
	fma.rn.f64 	%fd8944, %fd8943, %fd14259, %fd14259;
	fma.rn.f64 	%fd8945, %fd8943, %fd8930, 0d3FF0000000000000;
	selp.f64 	%fd8946, %fd8945, %fd8944, %p991;
	and.b32  	%r2967, %r4307, 2;
	setp.eq.s32 	%p992, %r2967, 0;
	mov.f64 	%fd8947, 0d0000000000000000;
	sub.f64 	%fd8948, %fd8947, %fd8946;
	selp.f64 	%fd8949, %fd8946, %fd8948, %p992;
	mul.f64 	%fd1493, %fd1488, %fd8949;
	@%p990 bra 	$L__BB4_1086;
	mov.f64 	%fd8955, 0d0000000000000000;
	mul.rn.f64 	%fd14260, %fd1401, %fd8955;
	mov.b32 	%r4308, 0;
	bra.uni 	$L__BB4_1088;
$L__BB4_1086:
	mul.f64 	%fd8950, %fd1401, 0d3FE45F306DC9C883;
	cvt.rni.s32.f64 	%r4308, %fd8950;
	cvt.rn.f64.s32 	%fd8951, %r4308;
	fma.rn.f64 	%fd8952, %fd8951, 0dBFF921FB54442D18, %fd1401;
	fma.rn.f64 	%fd8953, %fd8951, 0dBC91A62633145C00, %fd8952;
	fma.rn.f64 	%fd14260, %fd8951, 0dB97B839A252049C0, %fd8953;
	setp.ltu.f64 	%p993, %fd1402, 0d41E0000000000000;
	@%p993 bra 	$L__BB4_1088;
	{ // callseq 557, 0
	.param .b64 param0;
	st.param.f64 	[param0], %fd1401;
	.param .align 16 .b8 retval0[16];
	call.uni (retval0), 
	__internal_trig_reduction_slowpathd, 
	(
	param0
	);
	ld.param.f64 	%fd14260, [retval0];
	ld.param.b32 	%r4308, [retval0+8];
	} // callseq 557
$L__BB4_1088:
	shl.b32 	%r2970, %r4308, 6;
	cvt.u64.u32 	%rd975, %r2970;
	and.b64  	%rd976, %rd975, 64;
	add.s64 	%rd978, %rd957, %rd976;
	mul.rn.f64 	%fd8956, %fd14260, %fd14260;
	and.b32  	%r2971, %r4308, 1;
	setp.eq.b32 	%p995, %r2971, 1;
	selp.f64 	%fd8957, 0dBDA8FF8320FD8164, 0d3DE5DB65F9785EBA, %p995;
	ld.global.nc.v2.f64 	{%fd8958, %fd8959}, [%rd978];
	fma.rn.f64 	%fd8960, %fd8957, %fd8956, %fd8958;
	fma.rn.f64 	%fd8961, %fd8960, %fd8956, %fd8959;
	ld.global.nc.v2.f64 	{%fd8962, %fd8963}, [%rd978+16];
	fma.rn.f64 	%fd8964, %fd8961, %fd8956, %fd8962;
	fma.rn.f64 	%fd8965, %fd8964, %fd8956, %fd8963;
	ld.global.nc.v2.f64 	{%fd8966, %fd8967}, [%rd978+32];
	fma.rn.f64 	%fd8968, %fd8965, %fd8956, %fd8966;
	fma.rn.f64 	%fd8969, %fd8968, %fd8956, %fd8967;
	fma.rn.f64 	%fd8970, %fd8969, %fd14260, %fd14260;
	fma.rn.f64 	%fd8971, %fd8969, %fd8956, 0d3FF0000000000000;
	selp.f64 	%fd8972, %fd8971, %fd8970, %p995;
	and.b32  	%r2972, %r4308, 2;
	setp.eq.s32 	%p996, %r2972, 0;
	mov.f64 	%fd8973, 0d0000000000000000;
	sub.f64 	%fd8974, %fd8973, %fd8972;
	selp.f64 	%fd1498, %fd8972, %fd8974, %p996;
	@%p986 bra 	$L__BB4_1090;
	mov.f64 	%fd8980, 0d0000000000000000;
	mul.rn.f64 	%fd14262, %fd1393, %fd8980;
	mov.b32 	%r4310, 1;
	bra.uni 	$L__BB4_1093;
$L__BB4_1090:
	mul.f64 	%fd8975, %fd1393, 0d3FE45F306DC9C883;
	cvt.rni.s32.f64 	%r4309, %fd8975;
	cvt.rn.f64.s32 	%fd8976, %r4309;
	fma.rn.f64 	%fd8977, %fd8976, 0dBFF921FB54442D18, %fd1393;
	fma.rn.f64 	%fd8978, %fd8976, 0dBC91A62633145C00, %fd8977;
	fma.rn.f64 	%fd14262, %fd8976, 0dB97B839A252049C0, %fd8978;
	setp.ltu.f64 	%p997, %fd1394, 0d41E0000000000000;
	@%p997 bra 	$L__BB4_1092;
	{ // callseq 558, 0
	.param .b64 param0;
	st.param.f64 	[param0], %fd1393;
	.param .align 16 .b8 retval0[16];
	call.uni (retval0), 
	__internal_trig_reduction_slowpathd, 
	(
	param0
	);
	ld.param.f64 	%fd14262, [retval0];
	ld.param.b32 	%r4309, [retval0+8];
	} // callseq 558
$L__BB4_1092:
	add.s32 	%r4310, %r4309, 1;
$L__BB4_1093:
	shl.b32 	%r2975, %r4310, 6;
	cvt.u64.u32 	%rd979, %r2975;
	and.b64  	%rd980, %rd979, 64;
	add.s64 	%rd982, %rd957, %rd980;
	mul.rn.f64 	%fd8981, %fd14262, %fd14262;
	and.b32  	%r2976, %r4310, 1;
	setp.eq.b32 	%p999, %r2976, 1;
	selp.f64 	%fd8982, 0dBDA8FF8320FD8164, 0d3DE5DB65F9785EBA, %p999;
	ld.global.nc.v2.f64 	{%fd8983, %fd8984}, [%rd982];
	fma.rn.f64 	%fd8985, %fd8982, %fd8981, %fd8983;
	fma.rn.f64 	%fd8986, %fd8985, %fd8981, %fd8984;
	ld.global.nc.v2.f64 	{%fd8987, %fd8988}, [%rd982+16];
	fma.rn.f64 	%fd8989, %fd8986, %fd8981, %fd8987;
	fma.rn.f64 	%fd8990, %fd8989, %fd8981, %fd8988;
	ld.global.nc.v2.f64 	{%fd8991, %fd8992}, [%rd982+32];
	fma.rn.f64 	%fd8993, %fd8990, %fd8981, %fd8991;
	fma.rn.f64 	%fd8994, %fd8993, %fd8981, %fd8992;
	fma.rn.f64 	%fd8995, %fd8994, %fd14262, %fd14262;
	fma.rn.f64 	%fd8996, %fd8994, %fd8981, 0d3FF0000000000000;
	selp.f64 	%fd8997, %fd8996, %fd8995, %p999;
	and.b32  	%r2977, %r4310, 2;
	setp.eq.s32 	%p1000, %r2977, 0;
	mov.f64 	%fd8998, 0d0000000000000000;
	sub.f64 	%fd8999, %fd8998, %fd8997;
	selp.f64 	%fd9000, %fd8997, %fd8999, %p1000;
	fma.rn.f64 	%fd9001, %fd1498, %fd9000, %fd1493;
	mul.f64 	%fd9002, %fd1483, %fd9001;
	fma.rn.f64 	%fd1504, %fd1331, %fd9002, %fd1472;
	@%p978 bra 	$L__BB4_1095;
	mov.f64 	%fd9008, 0d0000000000000000;
	mul.rn.f64 	%fd14264, %fd1376, %fd9008;
	mov.b32 	%r4312, 1;
	bra.uni 	$L__BB4_1098;
$L__BB4_1095:
	mul.f64 	%fd9003, %fd1376, 0d3FE45F306DC9C883;
	cvt.rni.s32.f64 	%r4311, %fd9003;
	cvt.rn.f64.s32 	%fd9004, %r4311;
	fma.rn.f64 	%fd9005, %fd9004, 0dBFF921FB54442D18, %fd1376;
	fma.rn.f64 	%fd9006, %fd9004, 0dBC91A62633145C00, %fd9005;
	fma.rn.f64 	%fd14264, %fd9004, 0dB97B839A252049C0, %fd9006;
	setp.ltu.f64 	%p1001, %fd1377, 0d41E0000000000000;
	@%p1001 bra 	$L__BB4_1097;
	{ // callseq 559, 0
	.param .b64 param0;
	st.param.f64 	[param0], %fd1376;
	.param .align 16 .b8 retval0[16];
	call.uni (retval0), 
	__internal_trig_reduction_slowpathd, 
	(
	param0
	);
	ld.param.f64 	%fd14264, [retval0];
	ld.param.b32 	%r4311, [retval0+8];
	} // callseq 559
$L__BB4_1097:
	add.s32 	%r4312, %r4311, 1;
$L__BB4_1098:
	shl.b32 	%r2980, %r4312, 6;
	cvt.u64.u32 	%rd983, %r2980;
	and.b64  	%rd984, %rd983, 64;
	add.s64 	%rd986, %rd957, %rd984;
	mul.rn.f64 	%fd9009, %fd14264, %fd14264;
	and.b32  	%r2981, %r4312, 1;
	setp.eq.b32 	%p1003, %r2981, 1;
	selp.f64 	%fd9010, 0dBDA8FF8320FD8164, 0d3DE5DB65F9785EBA, %p1003;
	ld.global.nc.v2.f64 	{%fd9011, %fd9012}, [%rd986];
	fma.rn.f64 	%fd9013, %fd9010, %fd9009, %fd9011;
	fma.rn.f64 	%fd9014, %fd9013, %fd9009, %fd9012;
	ld.global.nc.v2.f64 	{%fd9015, %fd9016}, [%rd986+16];
	fma.rn.f64 	%fd9017, %fd9014, %fd9009, %fd9015;
	fma.rn.f64 	%fd9018, %fd9017, %fd9009, %fd9016;
	ld.global.nc.v2.f64 	{%fd9019, %fd9020}, [%rd986+32];
	fma.rn.f64 	%fd9021, %fd9018, %fd9009, %fd9019;
	fma.rn.f64 	%fd9022, %fd9021, %fd9009, %fd9020;
	fma.rn.f64 	%fd9023, %fd9022, %fd14264, %fd14264;
	fma.rn.f64 	%fd9024, %fd9022, %fd9009, 0d3FF0000000000000;
	selp.f64 	%fd9025, %fd9024, %fd9023, %p1003;
	and.b32  	%r2982, %r4312, 2;
	setp.eq.s32 	%p1004, %r2982, 0;
	mov.f64 	%fd9026, 0d0000000000000000;
	sub.f64 	%fd9027, %fd9026, %fd9025;
	selp.f64 	%fd1510, %fd9025, %fd9027, %p1004;
	@%p982 bra 	$L__BB4_1100;
	mov.f64 	%fd9033, 0d0000000000000000;
	mul.rn.f64 	%fd14265, %fd1385, %fd9033;
	mov.b32 	%r4313, 0;
	bra.uni 	$L__BB4_1102;
$L__BB4_1100:
	mul.f64 	%fd9028, %fd1385, 0d3FE45F306DC9C883;
	cvt.rni.s32.f64 	%r4313, %fd9028;
	cvt.rn.f64.s32 	%fd9029, %r4313;
	fma.rn.f64 	%fd9030, %fd9029, 0dBFF921FB54442D18, %fd1385;
	fma.rn.f64 	%fd9031, %fd9029, 0dBC91A62633145C00, %fd9030;
	fma.rn.f64 	%fd14265, %fd9029, 0dB97B839A252049C0, %fd9031;
	setp.ltu.f64 	%p1005, %fd1386, 0d41E0000000000000;
	@%p1005 bra 	$L__BB4_1102;
	{ // callseq 560, 0
	.param .b64 param0;
	st.param.f64 	[param0], %fd1385;
	.param .align 16 .b8 retval0[16];
	call.uni (retval0), 
	__internal_trig_reduction_slowpathd, 
	(
	param0
	);
	ld.param.f64 	%fd14265, [retval0];
	ld.param.b32 	%r4313, [retval0+8];
	} // callseq 560
$L__BB4_1102:
	setp.neu.f64 	%p1006, %fd1394, 0d7FF0000000000000;
	shl.b32 	%r2985, %r4313, 6;
	cvt.u64.u32 	%rd987, %r2985;
	and.b64  	%rd988, %rd987, 64;
	add.s64 	%rd990, %rd957, %rd988;
	mul.rn.f64 	%fd9034, %fd14265, %fd14265;
	and.b32  	%r2986, %r4313, 1;
	setp.eq.b32 	%p1007, %r2986, 1;
	selp.f64 	%fd9035, 0dBDA8FF8320FD8164, 0d3DE5DB65F9785EBA, %p1007;
	ld.global.nc.v2.f64 	{%fd9036, %fd9037}, [%rd990];
	fma.rn.f64 	%fd9038, %fd9035, %fd9034, %fd9036;
	fma.rn.f64 	%fd9039, %fd9038, %fd9034, %fd9037;
	ld.global.nc.v2.f64 	{%fd9040, %fd9041}, [%rd990+16];
	fma.rn.f64 	%fd9042, %fd9039, %fd9034, %fd9040;
	fma.rn.f64 	%fd9043, %fd9042, %fd9034, %fd9041;
	ld.global.nc.v2.f64 	{%fd9044, %fd9045}, [%rd990+32];
	fma.rn.f64 	%fd9046, %fd9043, %fd9034, %fd9044;
	fma.rn.f64 	%fd9047, %fd9046, %fd9034, %fd9045;
	fma.rn.f64 	%fd9048, %fd9047, %fd14265, %fd14265;
	fma.rn.f64 	%fd9049, %fd9047, %fd9034, 0d3FF0000000000000;
	selp.f64 	%fd9050, %fd9049, %fd9048, %p1007;
	and.b32  	%r2987, %r4313, 2;
	setp.eq.s32 	%p1008, %r2987, 0;
	mov.f64 	%fd9051, 0d0000000000000000;
	sub.f64 	%fd9052, %fd9051, %fd9050;
	selp.f64 	%fd1515, %fd9050, %fd9052, %p1008;
	@%p1006 bra 	$L__BB4_1104;
	mov.f64 	%fd9058, 0d0000000000000000;
	mul.rn.f64 	%fd14267, %fd1393, %fd9058;
	mov.b32 	%r4315, 1;
	bra.uni 	$L__BB4_1107;
$L__BB4_1104:
	mul.f64 	%fd9053, %fd1393, 0d3FE45F306DC9C883;
	cvt.rni.s32.f64 	%r4314, %fd9053;
	cvt.rn.f64.s32 	%fd9054, %r4314;
	fma.rn.f64 	%fd9055, %fd9054, 0dBFF921FB54442D18, %fd1393;
	fma.rn.f64 	%fd9056, %fd9054, 0dBC91A62633145C00, %fd9055;
	fma.rn.f64 	%fd14267, %fd9054, 0dB97B839A252049C0, %fd9056;
	setp.ltu.f64 	%p1009, %fd1394, 0d41E0000000000000;
	@%p1009 bra 	$L__BB4_1106;
	{ // callseq 561, 0
	.param .b64 param0;
	st.param.f64 	[param0], %fd1393;
	.param .align 16 .b8 retval0[16];
	call.uni (retval0), 
	__internal_trig_reduction_slowpathd, 
	(
	param0
	);
	ld.param.f64 	%fd14267, [retval0];
	ld.param.b32 	%r4314, [retval0+8];
	} // callseq 561
$L__BB4_1106:
	add.s32 	%r4315, %r4314, 1;
$L__BB4_1107:
	setp.neu.f64 	%p1010, %fd1402, 0d7FF0000000000000;
	shl.b32 	%r2990, %r4315, 6;
	cvt.u64.u32 	%rd991, %r2990;
	and.b64  	%rd992, %rd991, 64;
	add.s64 	%rd994, %rd957, %rd992;
	mul.rn.f64 	%fd9059, %fd14267, %fd14267;
	and.b32  	%r2991, %r4315, 1;
	setp.eq.b32 	%p1011, %r2991, 1;
	selp.f64 	%fd9060, 0dBDA8FF8320FD8164, 0d3DE5DB65F9785EBA, %p1011;
	ld.global.nc.v2.f64 	{%fd9061, %fd9062}, [%rd994];
	fma.rn.f64 	%fd9063, %fd9060, %fd9059, %fd9061;
	fma.rn.f64 	%fd9064, %fd9063, %fd9059, %fd9062;
	ld.global.nc.v2.f64 	{%fd9065, %fd9066}, [%rd994+16];
	fma.rn.f64 	%fd9067, %fd9064, %fd9059, %fd9065;
	fma.rn.f64 	%fd9068, %fd9067, %fd9059, %fd9066;
	ld.global.nc.v2.f64 	{%fd9069, %fd9070}, [%rd994+32];
	fma.rn.f64 	%fd9071, %fd9068, %fd9059, %fd9069;
	fma.rn.f64 	%fd9072, %fd9071, %fd9059, %fd9070;
	fma.rn.f64 	%fd9073, %fd9072, %fd14267, %fd14267;
	fma.rn.f64 	%fd9074, %fd9072, %fd9059, 0d3FF0000000000000;
	selp.f64 	%fd9075, %fd9074, %fd9073, %p1011;
	and.b32  	%r2992, %r4315, 2;
	setp.eq.s32 	%p1012, %r2992, 0;
	mov.f64 	%fd9076, 0d0000000000000000;
	sub.f64 	%fd9077, %fd9076, %fd9075;
	selp.f64 	%fd9078, %fd9075, %fd9077, %p1012;
	mul.f64 	%fd1521, %fd1515, %fd9078;
	@%p1010 bra 	$L__BB4_1109;
	mov.f64 	%fd9084, 0d0000000000000000;
	mul.rn.f64 	%fd14268, %fd1401, %fd9084;
	mov.b32 	%r4316, 0;
	bra.uni 	$L__BB4_1111;
$L__BB4_1109:
	mul.f64 	%fd9079, %fd1401, 0d3FE45F306DC9C883;
	cvt.rni.s32.f64 	%r4316, %fd9079;
	cvt.rn.f64.s32 	%fd9080, %r4316;
	fma.rn.f64 	%fd9081, %fd9080, 0dBFF921FB54442D18, %fd1401;
	fma.rn.f64 	%fd9082, %fd9080, 0dBC91A62633145C00, %fd9081;
	fma.rn.f64 	%fd14268, %fd9080, 0dB97B839A252049C0, %fd9082;
	setp.ltu.f64 	%p1013, %fd1402, 0d41E0000000000000;
	@%p1013 bra 	$L__BB4_1111;
	{ // callseq 562, 0
	.param .b64 param0;
	st.param.f64 	[param0], %fd1401;
	.param .align 16 .b8 retval0[16];
	call.uni (retval0), 
	__internal_trig_reduction_slowpathd, 
	(
	param0
	);
	ld.param.f64 	%fd14268, [retval0];
	ld.param.b32 	%r4316, [retval0+8];
	} // callseq 562
$L__BB4_1111:
	setp.neu.f64 	%p1014, %fd1394, 0d7FF0000000000000;
	shl.b32 	%r2995, %r4316, 6;
	cvt.u64.u32 	%rd995, %r2995;
	and.b64  	%rd996, %rd995, 64;
	add.s64 	%rd998, %rd957, %rd996;
	mul.rn.f64 	%fd9085, %fd14268, %fd14268;
	and.b32  	%r2996, %r4316, 1;
	setp.eq.b32 	%p1015, %r2996, 1;
	selp.f64 	%fd9086, 0dBDA8FF8320FD8164, 0d3DE5DB65F9785EBA, %p1015;
	ld.global.nc.v2.f64 	{%fd9087, %fd9088}, [%rd998];
	fma.rn.f64 	%fd9089, %fd9086, %fd9085, %fd9087;
	fma.rn.f64 	%fd9090, %fd9089, %fd9085, %fd9088;
	ld.global.nc.v2.f64 	{%fd9091, %fd9092}, [%rd998+16];
	fma.rn.f64 	%fd9093, %fd9090, %fd9085, %fd9091;
	fma.rn.f64 	%fd9094, %fd9093, %fd9085, %fd9092;
	ld.global.nc.v2.f64 	{%fd9095, %fd9096}, [%rd998+32];
	fma.rn.f64 	%fd9097, %fd9094, %fd9085, %fd9095;
	fma.rn.f64 	%fd9098, %fd9097, %fd9085, %fd9096;
	fma.rn.f64 	%fd9099, %fd9098, %fd14268, %fd14268;
	fma.rn.f64 	%fd9100, %fd9098, %fd9085, 0d3FF0000000000000;
	selp.f64 	%fd9101, %fd9100, %fd9099, %p1015;
	and.b32  	%r2997, %r4316, 2;
	setp.eq.s32 	%p1016, %r2997, 0;
	mov.f64 	%fd9102, 0d0000000000000000;
	sub.f64 	%fd9103, %fd9102, %fd9101;
	selp.f64 	%fd1526, %fd9101, %fd9103, %p1016;
	@%p1014 bra 	$L__BB4_1113;
	mov.f64 	%fd9109, 0d0000000000000000;
	mul.rn.f64 	%fd14269, %fd1393, %fd9109;
	mov.b32 	%r4317, 0;
	bra.uni 	$L__BB4_1115;
$L__BB4_1113:
	mul.f64 	%fd9104, %fd1393, 0d3FE45F306DC9C883;
	cvt.rni.s32.f64 	%r4317, %fd9104;
	cvt.rn.f64.s32 	%fd9105, %r4317;
	fma.rn.f64 	%fd9106, %fd9105, 0dBFF921FB54442D18, %fd1393;
	fma.rn.f64 	%fd9107, %fd9105, 0dBC91A62633145C00, %fd9106;
	fma.rn.f64 	%fd14269, %fd9105, 0dB97B839A252049C0, %fd9107;
	setp.ltu.f64 	%p1017, %fd1394, 0d41E0000000000000;
	@%p1017 bra 	$L__BB4_1115;
	{ // callseq 563, 0
	.param .b64 param0;
	st.param.f64 	[param0], %fd1393;
	.param .align 16 .b8 retval0[16];
	call.uni (retval0), 
	__internal_trig_reduction_slowpathd, 
	(
	param0
	);
	ld.param.f64 	%fd14269, [retval0];
	ld.param.b32 	%r4317, [retval0+8];
	} // callseq 563
$L__BB4_1115:
	shl.b32 	%r3000, %r4317, 6;
	cvt.u64.u32 	%rd999, %r3000;
	and.b64  	%rd1000, %rd999, 64;
	add.s64 	%rd1002, %rd957, %rd1000;
	mul.rn.f64 	%fd9110, %fd14269, %fd14269;
	and.b32  	%r3001, %r4317, 1;
	setp.eq.b32 	%p1018, %r3001, 1;
	selp.f64 	%fd9111, 0dBDA8FF8320FD8164, 0d3DE5DB65F9785EBA, %p1018;
	ld.global.nc.v2.f64 	{%fd9112, %fd9113}, [%rd1002];
	fma.rn.f64 	%fd9114, %fd9111, %fd9110, %fd9112;
	fma.rn.f64 	%fd9115, %fd9114, %fd9110, %fd9113;
	ld.global.nc.v2.f64 	{%fd9116, %fd9117}, [%rd1002+16];
	fma.rn.f64 	%fd9118, %fd9115, %fd9110, %fd9116;
	fma.rn.f64 	%fd9119, %fd9118, %fd9110, %fd9117;
	ld.global.nc.v2.f64 	{%fd9120, %fd9121}, [%rd1002+32];
	fma.rn.f64 	%fd9122, %fd9119, %fd9110, %fd9120;
	fma.rn.f64 	%fd9123, %fd9122, %fd9110, %fd9121;
	fma.rn.f64 	%fd9124, %fd9123, %fd14269, %fd14269;
	fma.rn.f64 	%fd9125, %fd9123, %fd9110, 0d3FF0000000000000;
	selp.f64 	%fd9126, %fd9125, %fd9124, %p1018;
	and.b32  	%r3002, %r4317, 2;
	setp.eq.s32 	%p1019, %r3002, 0;
	mov.f64 	%fd9127, 0d0000000000000000;
	sub.f64 	%fd9128, %fd9127, %fd9126;
	selp.f64 	%fd9129, %fd9126, %fd9128, %p1019;
	mul.f64 	%fd9130, %fd1526, %fd9129;
	sub.f64 	%fd9131, %fd1521, %fd9130;
	mul.f64 	%fd9132, %fd1510, %fd9131;
	mul.f64 	%fd9133, %fd1331, %fd9132;
	sub.f64 	%fd9134, %fd1504, %fd9133;
	mul.f64 	%fd9135, %fd1446, %fd9134;
	div.rn.f64 	%fd9136, %fd9135, %fd9;
	add.f64 	%fd9137, %fd1441, %fd9136;
	add.f64 	%fd9138, %fd1329, %fd9137;
	st.shared.f64 	[%r10], %fd9138;
	bar.sync 	0;
	ld.shared.f64 	%fd1531, [%r11];
	ld.shared.f64 	%fd9139, [%r7];
	mul.f64 	%fd9140, %fd13, %fd9139;
	fma.rn.f64 	%fd1532, %fd9140, 0d3FE0000000000000, %fd13904;
	ld.shared.f64 	%fd9141, [%r9];
	mul.f64 	%fd9142, %fd13, %fd9141;
	fma.rn.f64 	%fd1533, %fd9142, 0d3FE0000000000000, %fd13906;
	bar.sync 	0;
	ld.global.f64 	%fd9143, [%rd14];
	mul.f64 	%fd1534, %fd9143, %fd5;
	bar.sync 	0;
	ld.global.f64 	%fd1535, [%rd14];
	ld.global.f64 	%fd1536, [%rd15];
	abs.f64 	%fd1537, %fd1536;
	setp.neu.f64 	%p1020, %fd1537, 0d7FF0000000000000;
	@%p1020 bra 	$L__BB4_1117;
	mov.f64 	%fd9149, 0d0000000000000000;
	mul.rn.f64 	%fd14270, %fd1536, %fd9149;
	mov.b32 	%r4318, 0;
	bra.uni 	$L__BB4_1119;
$L__BB4_1117:
	mul.f64 	%fd9144, %fd1536, 0d3FE45F306DC9C883;
	cvt.rni.s32.f64 	%r4318, %fd9144;
	cvt.rn.f64.s32 	%fd9145, %r4318;
	fma.rn.f64 	%fd9146, %fd9145, 0dBFF921FB54442D18, %fd1536;
	fma.rn.f64 	%fd9147, %fd9145, 0dBC91A62633145C00, %fd9146;
	fma.rn.f64 	%fd14270, %fd9145, 0dB97B839A252049C0, %fd9147;
	setp.ltu.f64 	%p1021, %fd1537, 0d41E0000000000000;
	@%p1021 bra 	$L__BB4_1119;
	{ // callseq 564, 0
	.param .b64 param0;
	st.param.f64 	[param0], %fd1536;
	.param .align 16 .b8 retval0[16];
	call.uni (retval0), 
	__internal_trig_reduction_slowpathd, 
	(
	param0
	);
	ld.param.f64 	%fd14270, [retval0];
	ld.param.b32 	%r4318, [retval0+8];
	} // callseq 564
$L__BB4_1119:
	shl.b32 	%r3005, %r4318, 6;
	cvt.u64.u32 	%rd1003, %r3005;
	and.b64  	%rd1004, %rd1003, 64;
	add.s64 	%rd1006, %rd957, %rd1004;
	mul.rn.f64 	%fd9150, %fd14270, %fd14270;
	and.b32  	%r3006, %r4318, 1;
	setp.eq.b32 	%p1022, %r3006, 1;
	selp.f64 	%fd9151, 0dBDA8FF8320FD8164, 0d3DE5DB65F9785EBA, %p1022;
	ld.global.nc.v2.f64 	{%fd9152, %fd9153}, [%rd1006];
	fma.rn.f64 	%fd9154, %fd9151, %fd9150, %fd9152;
	fma.rn.f64 	%fd9155, %fd9154, %fd9150, %fd9153;
	ld.global.nc.v2.f64 	{%fd9156, %fd9157}, [%rd1006+16];
	fma.rn.f64 	%fd9158, %fd9155, %fd9150, %fd9156;
	fma.rn.f64 	%fd9159, %fd9158, %fd9150, %fd9157;
	ld.global.nc.v2.f64 	{%fd9160, %fd9161}, [%rd1006+32];
	fma.rn.f64 	%fd9162, %fd9159, %fd9150, %fd9160;
	fma.rn.f64 	%fd9163, %fd9162, %fd9150, %fd9161;
	fma.rn.f64 	%fd9164, %fd9163, %fd14270, %fd14270;
	fma.rn.f64 	%fd9165, %fd9163, %fd9150, 0d3FF0000000000000;
	selp.f64 	%fd9166, %fd9165, %fd9164, %p1022;
	and.b32  	%r3007, %r4318, 2;
	setp.eq.s32 	%p1023, %r3007, 0;
	mov.f64 	%fd9167, 0d0000000000000000;
	sub.f64 	%fd9168, %fd9167, %fd9166;
	selp.f64 	%fd1542, %fd9166, %fd9168, %p1023;
	ld.global.f64 	%fd1543, [%rd15+40000];
	abs.f64 	%fd1544, %fd1543;
	setp.neu.f64 	%p1024, %fd1544, 0d7FF0000000000000;
	@%p1024 bra 	$L__BB4_1121;
	mov.f64 	%fd9174, 0d0000000000000000;
	mul.rn.f64 	%fd14272, %fd1543, %fd9174;
	mov.b32 	%r4320, 1;
	bra.uni 	$L__BB4_1124;
$L__BB4_1121:
	mul.f64 	%fd9169, %fd1543, 0d3FE45F306DC9C883;
	cvt.rni.s32.f64 	%r4319, %fd9169;
	cvt.rn.f64.s32 	%fd9170, %r4319;
	fma.rn.f64 	%fd9171, %fd9170, 0dBFF921FB54442D18, %fd1543;
	fma.rn.f64 	%fd9172, %fd9170, 0dBC91A62633145C00, %fd9171;
	fma.rn.f64 	%fd14272, %fd9170, 0dB97B839A252049C0, %fd9172;
	setp.ltu.f64 	%p1025, %fd1544, 0d41E0000000000000;
	@%p1025 bra 	$L__BB4_1123;
	{ // callseq 565, 0
	.param .b64 param0;
	st.param.f64 	[param0], %fd1543;
	.param .align 16 .b8 retval0[16];
	call.uni (retval0), 
	__internal_trig_reduction_slowpathd, 
	(
	param0
	);
	ld.param.f64 	%fd14272, [retval0];
	ld.param.b32 	%r4319, [retval0+8];
	} // callseq 565
$L__BB4_1123:
	add.s32 	%r4320, %r4319, 1;
$L__BB4_1124:
	shl.b32 	%r3010, %r4320, 6;
	cvt.u64.u32 	%rd1007, %r3010;
	and.b64  	%rd1008, %rd1007, 64;
	add.s64 	%rd1010, %rd957, %rd1008;
	mul.rn.f64 	%fd9175, %fd14272, %fd14272;
	and.b32  	%r3011, %r4320, 1;
	setp.eq.b32 	%p1027, %r3011, 1;
	selp.f64 	%fd9176, 0dBDA8FF8320FD8164, 0d3DE5DB65F9785EBA, %p1027;
	ld.global.nc.v2.f64 	{%fd9177, %fd9178}, [%rd1010];
	fma.rn.f64 	%fd9179, %fd9176, %fd9175, %fd9177;
	fma.rn.f64 	%fd9180, %fd9179, %fd9175, %fd9178;
	ld.global.nc.v2.f64 	{%fd9181, %fd9182}, [%rd1010+16];
	fma.rn.f64 	%fd9183, %fd9180, %fd9175, %fd9181;
	fma.rn.f64 	%fd9184, %fd9183, %fd9175, %fd9182;
	ld.global.nc.v2.f64 	{%fd9185, %fd9186}, [%rd1010+32];
	fma.rn.f64 	%fd9187, %fd9184, %fd9175, %fd9185;
	fma.rn.f64 	%fd9188, %fd9187, %fd9175, %fd9186;
	fma.rn.f64 	%fd9189, %fd9188, %fd14272, %fd14272;
	fma.rn.f64 	%fd9190, %fd9188, %fd9175, 0d3FF0000000000000;
	selp.f64 	%fd9191, %fd9190, %fd9189, %p1027;
	and.b32  	%r3012, %r4320, 2;
	setp.eq.s32 	%p1028, %r3012, 0;
	mov.f64 	%fd9192, 0d0000000000000000;
	sub.f64 	%fd9193, %fd9192, %fd9191;
	selp.f64 	%fd9194, %fd9191, %fd9193, %p1028;
	mul.f64 	%fd1550, %fd1542, %fd9194;
	@%p1024 bra 	$L__BB4_1126;
	mov.f64 	%fd9200, 0d0000000000000000;
	mul.rn.f64 	%fd14273, %fd1543, %fd9200;
	mov.b32 	%r4321, 0;
	bra.uni 	$L__BB4_1128;
$L__BB4_1126:
	mul.f64 	%fd9195, %fd1543, 0d3FE45F306DC9C883;
	cvt.rni.s32.f64 	%r4321, %fd9195;
	cvt.rn.f64.s32 	%fd9196, %r4321;
	fma.rn.f64 	%fd9197, %fd9196, 0dBFF921FB54442D18, %fd1543;
	fma.rn.f64 	%fd9198, %fd9196, 0dBC91A62633145C00, %fd9197;
	fma.rn.f64 	%fd14273, %fd9196, 0dB97B839A252049C0, %fd9198;
	setp.ltu.f64 	%p1029, %fd1544, 0d41E0000000000000;
	@%p1029 bra 	$L__BB4_1128;
	{ // callseq 566, 0
	.param .b64 param0;
	st.param.f64 	[param0], %fd1543;
	.param .align 16 .b8 retval0[16];
	call.uni (retval0), 
	__internal_trig_reduction_slowpathd, 
	(
	param0
	);
	ld.param.f64 	%fd14273, [retval0];
	ld.param.b32 	%r4321, [retval0+8];
	} // callseq 566
$L__BB4_1128:
	setp.neu.f64 	%p1030, %fd1537, 0d7FF0000000000000;
	shl.b32 	%r3015, %r4321, 6;
	cvt.u64.u32 	%rd1011, %r3015;
	and.b64  	%rd1012, %rd1011, 64;
	add.s64 	%rd1014, %rd957, %rd1012;
	mul.rn.f64 	%fd9201, %fd14273, %fd14273;
	and.b32  	%r3016, %r4321, 1;
	setp.eq.b32 	%p1031, %r3016, 1;
	selp.f64 	%fd9202, 0dBDA8FF8320FD8164, 0d3DE5DB65F9785EBA, %p1031;
	ld.global.nc.v2.f64 	{%fd9203, %fd9204}, [%rd1014];
	fma.rn.f64 	%fd9205, %fd9202, %fd9201, %fd9203;
	fma.rn.f64 	%fd9206, %fd9205, %fd9201, %fd9204;
	ld.global.nc.v2.f64 	{%fd9207, %fd9208}, [%rd1014+16];
	fma.rn.f64 	%fd9209, %fd9206, %fd9201, %fd9207;
	fma.rn.f64 	%fd9210, %fd9209, %fd9201, %fd9208;
	ld.global.nc.v2.f64 	{%fd9211, %fd9212}, [%rd1014+32];
	fma.rn.f64 	%fd9213, %fd9210, %fd9201, %fd9211;
	fma.rn.f64 	%fd9214, %fd9213, %fd9201, %fd9212;
	fma.rn.f64 	%fd9215, %fd9214, %fd14273, %fd14273;
	fma.rn.f64 	%fd9216, %fd9214, %fd9201, 0d3FF0000000000000;
	selp.f64 	%fd9217, %fd9216, %fd9215, %p1031;
	and.b32  	%r3017, %r4321, 2;
	setp.eq.s32 	%p1032, %r3017, 0;
	mov.f64 	%fd9218, 0d0000000000000000;
	sub.f64 	%fd9219, %fd9218, %fd9217;
	selp.f64 	%fd9220, %fd9217, %fd9219, %p1032;
	mul.f64 	%fd9221, %fd1542, %fd9220;
	mul.f64 	%fd9222, %fd1327, %fd9221;
	fma.rn.f64 	%fd1555, %fd1326, %fd1550, %fd9222;
	@%p1030 bra 	$L__BB4_1130;
	mov.f64 	%fd9228, 0d0000000000000000;
	mul.rn.f64 	%fd14275, %fd1536, %fd9228;
	mov.b32 	%r4323, 1;
	bra.uni 	$L__BB4_1133;
$L__BB4_1130:
	mul.f64 	%fd9223, %fd1536, 0d3FE45F306DC9C883;
	cvt.rni.s32.f64 	%r4322, %fd9223;
	cvt.rn.f64.s32 	%fd9224, %r4322;
	fma.rn.f64 	%fd9225, %fd9224, 0dBFF921FB54442D18, %fd1536;
	fma.rn.f64 	%fd9226, %fd9224, 0dBC91A62633145C00, %fd9225;
	fma.rn.f64 	%fd14275, %fd9224, 0dB97B839A252049C0, %fd9226;
	setp.ltu.f64 	%p1033, %fd1537, 0d41E0000000000000;
	@%p1033 bra 	$L__BB4_1132;
	{ // callseq 567, 0
	.param .b64 param0;
	st.param.f64 	[param0], %fd1536;
	.param .align 16 .b8 retval0[16];
	call.uni (retval0), 
	__internal_trig_reduction_slowpathd, 
	(
	param0
	);
	ld.param.f64 	%fd14275, [retval0];
	ld.param.b32 	%r4322, [retval0+8];
	} // callseq 567
$L__BB4_1132:
	add.s32 	%r4323, %r4322, 1;
$L__BB4_1133:
	shl.b32 	%r3020, %r4323, 6;
	cvt.u64.u32 	%rd1015, %r3020;
	and.b64  	%rd1016, %rd1015, 64;
	add.s64 	%rd1018, %rd957, %rd1016;
	mul.rn.f64 	%fd9229, %fd14275, %fd14275;
	and.b32  	%r3021, %r4323, 1;
	setp.eq.b32 	%p1034, %r3021, 1;
	selp.f64 	%fd9230, 0dBDA8FF8320FD8164, 0d3DE5DB65F9785EBA, %p1034;
	ld.global.nc.v2.f64 	{%fd9231, %fd9232}, [%rd1018];
	fma.rn.f64 	%fd9233, %fd9230, %fd9229, %fd9231;
	fma.rn.f64 	%fd9234, %fd9233, %fd9229, %fd9232;
	ld.global.nc.v2.f64 	{%fd9235, %fd9236}, [%rd1018+16];
	fma.rn.f64 	%fd9237, %fd9234, %fd9229, %fd9235;
	fma.rn.f64 	%fd9238, %fd9237, %fd9229, %fd9236;
	ld.global.nc.v2.f64 	{%fd9239, %fd9240}, [%rd1018+32];
	fma.rn.f64 	%fd9241, %fd9238, %fd9229, %fd9239;
	fma.rn.f64 	%fd9242, %fd9241, %fd9229, %fd9240;
	fma.rn.f64 	%fd9243, %fd9242, %fd14275, %fd14275;
	fma.rn.f64 	%fd9244, %fd9242, %fd9229, 0d3FF0000000000000;
	selp.f64 	%fd9245, %fd9244, %fd9243, %p1034;
	and.b32  	%r3022, %r4323, 2;
	setp.eq.s32 	%p1035, %r3022, 0;
	mov.f64 	%fd9246, 0d0000000000000000;
	sub.f64 	%fd9247, %fd9246, %fd9245;
	selp.f64 	%fd9248, %fd9245, %fd9247, %p1035;
	fma.rn.f64 	%fd9249, %fd1328, %fd9248, %fd1555;
	mul.f64 	%fd1561, %fd1535, %fd9249;
	bar.sync 	0;
	mul.f64 	%fd9250, %fd1534, %fd6;
	div.rn.f64 	%fd9251, %fd9250, %fd7;
	sqrt.rn.f64 	%fd9252, %fd9251;
	bar.sync 	0;
	mul.f64 	%fd1562, %fd8, %fd9252;
	abs.f64 	%fd1563, %fd1561;
	setp.neu.f64 	%p1036, %fd1563, 0d7FF0000000000000;
	@%p1036 bra 	$L__BB4_1135;
	mov.f64 	%fd9258, 0d0000000000000000;
	mul.rn.f64 	%fd14277, %fd1561, %fd9258;
	mov.b32 	%r4325, 1;
	bra.uni 	$L__BB4_1138;
$L__BB4_1135:
	mul.f64 	%fd9253, %fd1561, 0d3FE45F306DC9C883;
	cvt.rni.s32.f64 	%r4324, %fd9253;
	cvt.rn.f64.s32 	%fd9254, %r4324;
	fma.rn.f64 	%fd9255, %fd9254, 0dBFF921FB54442D18, %fd1561;
	fma.rn.f64 	%fd9256, %fd9254, 0dBC91A62633145C00, %fd9255;
	fma.rn.f64 	%fd14277, %fd9254, 0dB97B839A252049C0, %fd9256;
	setp.ltu.f64 	%p1037, %fd1563, 0d41E0000000000000;
	@%p1037 bra 	$L__BB4_1137;
	{ // callseq 568, 0
	.param .b64 param0;
	st.param.f64 	[param0], %fd1561;
	.param .align 16 .b8 retval0[16];
	call.uni (retval0), 
	__internal_trig_reduction_slowpathd, 
	(
	param0
	);
	ld.param.f64 	%fd14277, [retval0];
	ld.param.b32 	%r4324, [retval0+8];
	} // callseq 568
$L__BB4_1137:
	add.s32 	%r4325, %r4324, 1;
$L__BB4_1138:
	shl.b32 	%r3025, %r4325, 6;
	cvt.u64.u32 	%rd1019, %r3025;
	and.b64  	%rd1020, %rd1019, 64;
	add.s64 	%rd1022, %rd957, %rd1020;
	mul.rn.f64 	%fd9259, %fd14277, %fd14277;
	and.b32  	%r3026, %r4325, 1;
	setp.eq.b32 	%p1038, %r3026, 1;
	selp.f64 	%fd9260, 0dBDA8FF8320FD8164, 0d3DE5DB65F9785EBA, %p1038;
	ld.global.nc.v2.f64 	{%fd9261, %fd9262}, [%rd1022];
	fma.rn.f64 	%fd9263, %fd9260, %fd9259, %fd9261;
	fma.rn.f64 	%fd9264, %fd9263, %fd9259, %fd9262;
	ld.global.nc.v2.f64 	{%fd9265, %fd9266}, [%rd1022+16];
	fma.rn.f64 	%fd9267, %fd9264, %fd9259, %fd9265;
	fma.rn.f64 	%fd9268, %fd9267, %fd9259, %fd9266;
	ld.global.nc.v2.f64 	{%fd9269, %fd9270}, [%rd1022+32];
	fma.rn.f64 	%fd9271, %fd9268, %fd9259, %fd9269;
	fma.rn.f64 	%fd9272, %fd9271, %fd9259, %fd9270;
	fma.rn.f64 	%fd9273, %fd9272, %fd14277, %fd14277;
	fma.rn.f64 	%fd9274, %fd9272, %fd9259, 0d3FF0000000000000;
	selp.f64 	%fd9275, %fd9274, %fd9273, %p1038;
	and.b32  	%r3027, %r4325, 2;
	setp.eq.s32 	%p1039, %r3027, 0;
	mov.f64 	%fd9276, 0d0000000000000000;
	sub.f64 	%fd9277, %fd9276, %fd9275;
	selp.f64 	%fd1569, %fd9275, %fd9277, %p1039;
	ld.global.f64 	%fd1570, [%rd15];
	abs.f64 	%fd1571, %fd1570;
	setp.neu.f64 	%p1040, %fd1571, 0d7FF0000000000000;
	@%p1040 bra 	$L__BB4_1140;
	mov.f64 	%fd9283, 0d0000000000000000;
	mul.rn.f64 	%fd14279, %fd1570, %fd9283;
	mov.b32 	%r4327, 1;
	bra.uni 	$L__BB4_1143;
$L__BB4_1140:
	mul.f64 	%fd9278, %fd1570, 0d3FE45F306DC9C883;
	cvt.rni.s32.f64 	%r4326, %fd9278;
	cvt.rn.f64.s32 	%fd9279, %r4326;
	fma.rn.f64 	%fd9280, %fd9279, 0dBFF921FB54442D18, %fd1570;
	fma.rn.f64 	%fd9281, %fd9279, 0dBC91A62633145C00, %fd9280;
	fma.rn.f64 	%fd14279, %fd9279, 0dB97B839A252049C0, %fd9281;
	setp.ltu.f64 	%p1041, %fd1571, 0d41E0000000000000;
	@%p1041 bra 	$L__BB4_1142;
	{ // callseq 569, 0
	.param .b64 param0;
	st.param.f64 	[param0], %fd1570;
	.param .align 16 .b8 retval0[16];
	call.uni (retval0), 
	__internal_trig_reduction_slowpathd, 
	(
	param0
	);
	ld.param.f64 	%fd14279, [retval0];
	ld.param.b32 	%r4326, [retval0+8];
	} // callseq 569
$L__BB4_1142:
	add.s32 	%r4327, %r4326, 1;
$L__BB4_1143:
	shl.b32 	%r3030, %r4327, 6;
	cvt.u64.u32 	%rd1023, %r3030;
	and.b64  	%rd1024, %rd1023, 64;
	add.s64 	%rd1026, %rd957, %rd1024;
	mul.rn.f64 	%fd9284, %fd14279, %fd14279;
	and.b32  	%r3031, %r4327, 1;
	setp.eq.b32 	%p1042, %r3031, 1;
	selp.f64 	%fd9285, 0dBDA8FF8320FD8164, 0d3DE5DB65F9785EBA, %p1042;
	ld.global.nc.v2.f64 	{%fd9286, %fd9287}, [%rd1026];
	fma.rn.f64 	%fd9288, %fd9285, %fd9284, %fd9286;
	fma.rn.f64 	%fd9289, %fd9288, %fd9284, %fd9287;
	ld.global.nc.v2.f64 	{%fd9290, %fd9291}, [%rd1026+16];
	fma.rn.f64 	%fd9292, %fd9289, %fd9284, %fd9290;
	fma.rn.f64 	%fd9293, %fd9292, %fd9284, %fd9291;
	ld.global.nc.v2.f64 	{%fd9294, %fd9295}, [%rd1026+32];
	fma.rn.f64 	%fd9296, %fd9293, %fd9284, %fd9294;
	fma.rn.f64 	%fd9297, %fd9296, %fd9284, %fd9295;
	fma.rn.f64 	%fd9298, %fd9297, %fd14279, %fd14279;
	fma.rn.f64 	%fd9299, %fd9297, %fd9284, 0d3FF0000000000000;
	selp.f64 	%fd9300, %fd9299, %fd9298, %p1042;
	and.b32  	%r3032, %r4327, 2;
	setp.eq.s32 	%p1043, %r3032, 0;
	mov.f64 	%fd9301, 0d0000000000000000;
	sub.f64 	%fd9302, %fd9301, %fd9300;
	selp.f64 	%fd1577, %fd9300, %fd9302, %p1043;
	ld.global.f64 	%fd1578, [%rd15+40000];
	abs.f64 	%fd1579, %fd1578;
	setp.neu.f64 	%p1044, %fd1579, 0d7FF0000000000000;
	@%p1044 bra 	$L__BB4_1145;
	mov.f64 	%fd9308, 0d0000000000000000;
	mul.rn.f64 	%fd14280, %fd1578, %fd9308;
	mov.b32 	%r4328, 0;
	bra.uni 	$L__BB4_1147;
$L__BB4_1145:
	mul.f64 	%fd9303, %fd1578, 0d3FE45F306DC9C883;
	cvt.rni.s32.f64 	%r4328, %fd9303;
	cvt.rn.f64.s32 	%fd9304, %r4328;
	fma.rn.f64 	%fd9305, %fd9304, 0dBFF921FB54442D18, %fd1578;
	fma.rn.f64 	%fd9306, %fd9304, 0dBC91A62633145C00, %fd9305;
	fma.rn.f64 	%fd14280, %fd9304, 0dB97B839A252049C0, %fd9306;
	setp.ltu.f64 	%p1045, %fd1579, 0d41E0000000000000;
	@%p1045 bra 	$L__BB4_1147;
	{ // callseq 570, 0
	.param .b64 param0;
	st.param.f64 	[param0], %fd1578;
	.param .align 16 .b8 retval0[16];
	call.uni (retval0), 
	__internal_trig_reduction_slowpathd, 
	(
	param0
	);
	ld.param.f64 	%fd14280, [retval0];
	ld.param.b32 	%r4328, [retval0+8];
	} // callseq 570
$L__BB4_1147:
	shl.b32 	%r3035, %r4328, 6;
	cvt.u64.u32 	%rd1027, %r3035;
	and.b64  	%rd1028, %rd1027, 64;
	add.s64 	%rd1030, %rd957, %rd1028;
	mul.rn.f64 	%fd9309, %fd14280, %fd14280;
	and.b32  	%r3036, %r4328, 1;
	setp.eq.b32 	%p1046, %r3036, 1;
	selp.f64 	%fd9310, 0dBDA8FF8320FD8164, 0d3DE5DB65F9785EBA, %p1046;
	ld.global.nc.v2.f64 	{%fd9311, %fd9312}, [%rd1030];
	fma.rn.f64 	%fd9313, %fd9310, %fd9309, %fd9311;
	fma.rn.f64 	%fd9314, %fd9313, %fd9309, %fd9312;
	ld.global.nc.v2.f64 	{%fd9315, %fd9316}, [%rd1030+16];
	fma.rn.f64 	%fd9317, %fd9314, %fd9309, %fd9315;
	fma.rn.f64 	%fd9318, %fd9317, %fd9309, %fd9316;
	ld.global.nc.v2.f64 	{%fd9319, %fd9320}, [%rd1030+32];
	fma.rn.f64 	%fd9321, %fd9318, %fd9309, %fd9319;
	fma.rn.f64 	%fd9322, %fd9321, %fd9309, %fd9320;
	fma.rn.f64 	%fd9323, %fd9322, %fd14280, %fd14280;
	fma.rn.f64 	%fd9324, %fd9322, %fd9309, 0d3FF0000000000000;
	selp.f64 	%fd9325, %fd9324, %fd9323, %p1046;
	and.b32  	%r3037, %r4328, 2;
	setp.eq.s32 	%p1047, %r3037, 0;
	mov.f64 	%fd9326, 0d0000000000000000;
	sub.f64 	%fd9327, %fd9326, %fd9325;
	selp.f64 	%fd9328, %fd9325, %fd9327, %p1047;
	mul.f64 	%fd1584, %fd1577, %fd9328;
	mul.f64 	%fd1585, %fd667, %fd1534;
	ld.global.f64 	%fd9329, [%rd15+80000];
	add.f64 	%fd1586, %fd1585, %fd9329;
	abs.f64 	%fd1587, %fd1586;
	setp.neu.f64 	%p1048, %fd1587, 0d7FF0000000000000;
	@%p1048 bra 	$L__BB4_1149;
	mov.f64 	%fd9335, 0d0000000000000000;
	mul.rn.f64 	%fd14282, %fd1586, %fd9335;
	mov.b32 	%r4330, 1;
	bra.uni 	$L__BB4_1152;
$L__BB4_1149:
	mul.f64 	%fd9330, %fd1586, 0d3FE45F306DC9C883;
	cvt.rni.s32.f64 	%r4329, %fd9330;
	cvt.rn.f64.s32 	%fd9331, %r4329;
	fma.rn.f64 	%fd9332, %fd9331, 0dBFF921FB54442D18, %fd1586;
	fma.rn.f64 	%fd9333, %fd9331, 0dBC91A62633145C00, %fd9332;
	fma.rn.f64 	%fd14282, %fd9331, 0dB97B839A252049C0, %fd9333;
	setp.ltu.f64 	%p1049, %fd1587, 0d41E0000000000000;
	@%p1049 bra 	$L__BB4_1151;
	{ // callseq 571, 0
	.param .b64 param0;
	st.param.f64 	[param0], %fd1586;
	.param .align 16 .b8 retval0[16];
	call.uni (retval0), 
	__internal_trig_reduction_slowpathd, 
	(
	param0
	);
	ld.param.f64 	%fd14282, [retval0];
	ld.param.b32 	%r4329, [retval0+8];
	} // callseq 571
$L__BB4_1151:
	add.s32 	%r4330, %r4329, 1;
$L__BB4_1152:
	setp.neu.f64 	%p1050, %fd1394, 0d7FF0000000000000;
	shl.b32 	%r3040, %r4330, 6;
	cvt.u64.u32 	%rd1031, %r3040;
	and.b64  	%rd1032, %rd1031, 64;
	mov.u64 	%rd1033, __cudart_sin_cos_coeffs;
	add.s64 	%rd1034, %rd1033, %rd1032;
	mul.rn.f64 	%fd9336, %fd14282, %fd14282;
	and.b32  	%r3041, %r4330, 1;
	setp.eq.b32 	%p1051, %r3041, 1;
	selp.f64 	%fd9337, 0dBDA8FF8320FD8164, 0d3DE5DB65F9785EBA, %p1051;
	ld.global.nc.v2.f64 	{%fd9338, %fd9339}, [%rd1034];
	fma.rn.f64 	%fd9340, %fd9337, %fd9336, %fd9338;
	fma.rn.f64 	%fd9341, %fd9340, %fd9336, %fd9339;
	ld.global.nc.v2.f64 	{%fd9342, %fd9343}, [%rd1034+16];
	fma.rn.f64 	%fd9344, %fd9341, %fd9336, %fd9342;
	fma.rn.f64 	%fd9345, %fd9344, %fd9336, %fd9343;
	ld.global.nc.v2.f64 	{%fd9346, %fd9347}, [%rd1034+32];
	fma.rn.f64 	%fd9348, %fd9345, %fd9336, %fd9346;
	fma.rn.f64 	%fd9349, %fd9348, %fd9336, %fd9347;
	fma.rn.f64 	%fd9350, %fd9349, %fd14282, %fd14282;
	fma.rn.f64 	%fd9351, %fd9349, %fd9336, 0d3FF0000000000000;
	selp.f64 	%fd9352, %fd9351, %fd9350, %p1051;
	and.b32  	%r3042, %r4330, 2;
	setp.eq.s32 	%p1052, %r3042, 0;
	mov.f64 	%fd9353, 0d0000000000000000;
	sub.f64 	%fd9354, %fd9353, %fd9352;
	selp.f64 	%fd1593, %fd9352, %fd9354, %p1052;
	@%p1050 bra 	$L__BB4_1154;
	mov.f64 	%fd9360, 0d0000000000000000;
	mul.rn.f64 	%fd14284, %fd1393, %fd9360;
	mov.b32 	%r4332, 1;
	bra.uni 	$L__BB4_1157;
$L__BB4_1154:
	mul.f64 	%fd9355, %fd1393, 0d3FE45F306DC9C883;
	cvt.rni.s32.f64 	%r4331, %fd9355;
	cvt.rn.f64.s32 	%fd9356, %r4331;
	fma.rn.f64 	%fd9357, %fd9356, 0dBFF921FB54442D18, %fd1393;
	fma.rn.f64 	%fd9358, %fd9356, 0dBC91A62633145C00, %fd9357;
	fma.rn.f64 	%fd14284, %fd9356, 0dB97B839A252049C0, %fd9358;
	setp.ltu.f64 	%p1053, %fd1394, 0d41E0000000000000;
	@%p1053 bra 	$L__BB4_1156;
	{ // callseq 572, 0
	.param .b64 param0;
	st.param.f64 	[param0], %fd1393;
	.param .align 16 .b8 retval0[16];
	call.uni (retval0), 
	__internal_trig_reduction_slowpathd, 
	(
	param0
	);
	ld.param.f64 	%fd14284, [retval0];
	ld.param.b32 	%r4331, [retval0+8];
	} // callseq 572
$L__BB4_1156:
	add.s32 	%r4332, %r4331, 1;
$L__BB4_1157:
	shl.b32 	%r3045, %r4332, 6;
	cvt.u64.u32 	%rd1035, %r3045;
	and.b64  	%rd1036, %rd1035, 64;
	mov.u64 	%rd1037, __cudart_sin_cos_coeffs;
	add.s64 	%rd1038, %rd1037, %rd1036;
	mul.rn.f64 	%fd9361, %fd14284, %fd14284;
	and.b32  	%r3046, %r4332, 1;
	setp.eq.b32 	%p1054, %r3046, 1;
	selp.f64 	%fd9362, 0dBDA8FF8320FD8164, 0d3DE5DB65F9785EBA, %p1054;
	ld.global.nc.v2.f64 	{%fd9363, %fd9364}, [%rd1038];
	fma.rn.f64 	%fd9365, %fd9362, %fd9361, %fd9363;
	fma.rn.f64 	%fd9366, %fd9365, %fd9361, %fd9364;
	ld.global.nc.v2.f64 	{%fd9367, %fd9368}, [%rd1038+16];
	fma.rn.f64 	%fd9369, %fd9366, %fd9361, %fd9367;
	fma.rn.f64 	%fd9370, %fd9369, %fd9361, %fd9368;
	ld.global.nc.v2.f64 	{%fd9371, %fd9372}, [%rd1038+32];
	fma.rn.f64 	%fd9373, %fd9370, %fd9361, %fd9371;
	fma.rn.f64 	%fd9374, %fd9373, %fd9361, %fd9372;
	fma.rn.f64 	%fd9375, %fd9374, %fd14284, %fd14284;
	fma.rn.f64 	%fd9376, %fd9374, %fd9361, 0d3FF0000000000000;
	selp.f64 	%fd9377, %fd9376, %fd9375, %p1054;
	and.b32  	%r3047, %r4332, 2;
	setp.eq.s32 	%p1055, %r3047, 0;
	mov.f64 	%fd9378, 0d0000000000000000;
	sub.f64 	%fd9379, %fd9378, %fd9377;
	selp.f64 	%fd9380, %fd9377, %fd9379, %p1055;
	mul.f64 	%fd1599, %fd1593, %fd9380;
	ld.global.f64 	%fd9381, [%rd15+120000];
	add.f64 	%fd1600, %fd1585, %fd9381;
	abs.f64 	%fd1601, %fd1600;
	setp.neu.f64 	%p1056, %fd1601, 0d7FF0000000000000;
	@%p1056 bra 	$L__BB4_1159;
	mov.f64 	%fd9387, 0d0000000000000000;
	mul.rn.f64 	%fd14286, %fd1600, %fd9387;
	mov.b32 	%r4334, 1;
	bra.uni 	$L__BB4_1162;
$L__BB4_1159:
	mul.f64 	%fd9382, %fd1600, 0d3FE45F306DC9C883;
	cvt.rni.s32.f64 	%r4333, %fd9382;
	cvt.rn.f64.s32 	%fd9383, %r4333;
	fma.rn.f64 	%fd9384, %fd9383, 0dBFF921FB54442D18, %fd1600;
	fma.rn.f64 	%fd9385, %fd9383, 0dBC91A62633145C00, %fd9384;
	fma.rn.f64 	%fd14286, %fd9383, 0dB97B839A252049C0, %fd9385;
	setp.ltu.f64 	%p1057, %fd1601, 0d41E0000000000000;
	@%p1057 bra 	$L__BB4_1161;
	{ // callseq 573, 0
	.param .b64 param0;
	st.param.f64 	[param0], %fd1600;
	.param .align 16 .b8 retval0[16];
	call.uni (retval0), 
	__internal_trig_reduction_slowpathd, 
	(
	param0
	);
	ld.param.f64 	%fd14286, [retval0];
	ld.param.b32 	%r4333, [retval0+8];
	} // callseq 573
$L__BB4_1161:
	add.s32 	%r4334, %r4333, 1;
$L__BB4_1162:
	shl.b32 	%r3050, %r4334, 6;
	cvt.u64.u32 	%rd1039, %r3050;
	and.b64  	%rd1040, %rd1039, 64;
	mov.u64 	%rd1041, __cudart_sin_cos_coeffs;
	add.s64 	%rd1042, %rd1041, %rd1040;
	mul.rn.f64 	%fd9388, %fd14286, %fd14286;
	and.b32  	%r3051, %r4334, 1;
	setp.eq.b32 	%p1059, %r3051, 1;
	selp.f64 	%fd9389, 0dBDA8FF8320FD8164, 0d3DE5DB65F9785EBA, %p1059;
	ld.global.nc.v2.f64 	{%fd9390, %fd9391}, [%rd1042];
	fma.rn.f64 	%fd9392, %fd9389, %fd9388, %fd9390;
	fma.rn.f64 	%fd9393, %fd9392, %fd9388, %fd9391;
	ld.global.nc.v2.f64 	{%fd9394, %fd9395}, [%rd1042+16];
	fma.rn.f64 	%fd9396, %fd9393, %fd9388, %fd9394;
	fma.rn.f64 	%fd9397, %fd9396, %fd9388, %fd9395;
	ld.global.nc.v2.f64 	{%fd9398, %fd9399}, [%rd1042+32];
	fma.rn.f64 	%fd9400, %fd9397, %fd9388, %fd9398;
	fma.rn.f64 	%fd9401, %fd9400, %fd9388, %fd9399;
	fma.rn.f64 	%fd9402, %fd9401, %fd14286, %fd14286;
	fma.rn.f64 	%fd9403, %fd9401, %fd9388, 0d3FF0000000000000;
	selp.f64 	%fd9404, %fd9403, %fd9402, %p1059;
	and.b32  	%r3052, %r4334, 2;
	setp.eq.s32 	%p1060, %r3052, 0;
	mov.f64 	%fd9405, 0d0000000000000000;
	sub.f64 	%fd9406, %fd9405, %fd9404;
	selp.f64 	%fd1607, %fd9404, %fd9406, %p1060;
	@%p1050 bra 	$L__BB4_1164;
	mov.f64 	%fd9412, 0d0000000000000000;
	mul.rn.f64 	%fd14287, %fd1393, %fd9412;
	mov.b32 	%r4335, 0;
	bra.uni 	$L__BB4_1166;
$L__BB4_1164:
	mul.f64 	%fd9407, %fd1393, 0d3FE45F306DC9C883;
	cvt.rni.s32.f64 	%r4335, %fd9407;
	cvt.rn.f64.s32 	%fd9408, %r4335;
	fma.rn.f64 	%fd9409, %fd9408, 0dBFF921FB54442D18, %fd1393;
	fma.rn.f64 	%fd9410, %fd9408, 0dBC91A62633145C00, %fd9409;
	fma.rn.f64 	%fd14287, %fd9408, 0dB97B839A252049C0, %fd9410;
	setp.ltu.f64 	%p1061, %fd1394, 0d41E0000000000000;
	@%p1061 bra 	$L__BB4_1166;
	{ // callseq 574, 0
	.param .b64 param0;
	st.param.f64 	[param0], %fd1393;
	.param .align 16 .b8 retval0[16];
	call.uni (retval0), 
	__internal_trig_reduction_slowpathd, 
	(
	param0
	);
	ld.param.f64 	%fd14287, [retval0];
	ld.param.b32 	%r4335, [retval0+8];
	} // callseq 574
$L__BB4_1166:
	shl.b32 	%r3055, %r4335, 6;
	cvt.u64.u32 	%rd1043, %r3055;
	and.b64  	%rd1044, %rd1043, 64;
	mov.u64 	%rd1045, __cudart_sin_cos_coeffs;
	add.s64 	%rd1046, %rd1045, %rd1044;
	mul.rn.f64 	%fd9413, %fd14287, %fd14287;
	and.b32  	%r3056, %r4335, 1;
	setp.eq.b32 	%p1063, %r3056, 1;
	selp.f64 	%fd9414, 0dBDA8FF8320FD8164, 0d3DE5DB65F9785EBA, %p1063;
	ld.global.nc.v2.f64 	{%fd9415, %fd9416}, [%rd1046];
	fma.rn.f64 	%fd9417, %fd9414, %fd9413, %fd9415;
	fma.rn.f64 	%fd9418, %fd9417, %fd9413, %fd9416;
	ld.global.nc.v2.f64 	{%fd9419, %fd9420}, [%rd1046+16];
	fma.rn.f64 	%fd9421, %fd9418, %fd9413, %fd9419;
	fma.rn.f64 	%fd9422, %fd9421, %fd9413, %fd9420;
	ld.global.nc.v2.f64 	{%fd9423, %fd9424}, [%rd1046+32];
	fma.rn.f64 	%fd9425, %fd9422, %fd9413, %fd9423;
	fma.rn.f64 	%fd9426, %fd9425, %fd9413, %fd9424;
	fma.rn.f64 	%fd9427, %fd9426, %fd14287, %fd14287;
	fma.rn.f64 	%fd9428, %fd9426, %fd9413, 0d3FF0000000000000;
	selp.f64 	%fd9429, %fd9428, %fd9427, %p1063;
	and.b32  	%r3057, %r4335, 2;
	setp.eq.s32 	%p1064, %r3057, 0;
	mov.f64 	%fd9430, 0d0000000000000000;
	sub.f64 	%fd9431, %fd9430, %fd9429;
	selp.f64 	%fd9432, %fd9429, %fd9431, %p1064;
	mul.f64 	%fd9433, %fd1607, %fd9432;
	sub.f64 	%fd9434, %fd1599, %fd9433;
	mul.f64 	%fd1612, %fd1584, %fd9434;
	@%p1044 bra 	$L__BB4_1168;
	mov.f64 	%fd9440, 0d0000000000000000;
	mul.rn.f64 	%fd14289, %fd1578, %fd9440;
	mov.b32 	%r4337, 1;
	bra.uni 	$L__BB4_1171;
$L__BB4_1168:
	mul.f64 	%fd9435, %fd1578, 0d3FE45F306DC9C883;
	cvt.rni.s32.f64 	%r4336, %fd9435;
	cvt.rn.f64.s32 	%fd9436, %r4336;
	fma.rn.f64 	%fd9437, %fd9436, 0dBFF921FB54442D18, %fd1578;
	fma.rn.f64 	%fd9438, %fd9436, 0dBC91A62633145C00, %fd9437;
	fma.rn.f64 	%fd14289, %fd9436, 0dB97B839A252049C0, %fd9438;
	setp.ltu.f64 	%p1065, %fd1579, 0d41E0000000000000;
	@%p1065 bra 	$L__BB4_1170;
	{ // callseq 575, 0
	.param .b64 param0;
	st.param.f64 	[param0], %fd1578;
	.param .align 16 .b8 retval0[16];
	call.uni (retval0), 
	__internal_trig_reduction_slowpathd, 
	(
	param0
	);
	ld.param.f64 	%fd14289, [retval0];
	ld.param.b32 	%r4336, [retval0+8];
	} // callseq 575
$L__BB4_1170:
	add.s32 	%r4337, %r4336, 1;
$L__BB4_1171:
	shl.b32 	%r3060, %r4337, 6;
	cvt.u64.u32 	%rd1047, %r3060;
	and.b64  	%rd1048, %rd1047, 64;
	mov.u64 	%rd1049, __cudart_sin_cos_coeffs;
	add.s64 	%rd1050, %rd1049, %rd1048;
	mul.rn.f64 	%fd9441, %fd14289, %fd14289;
	and.b32  	%r3061, %r4337, 1;
	setp.eq.b32 	%p1067, %r3061, 1;
	selp.f64 	%fd9442, 0dBDA8FF8320FD8164, 0d3DE5DB65F9785EBA, %p1067;
	ld.global.nc.v2.f64 	{%fd9443, %fd9444}, [%rd1050];
	fma.rn.f64 	%fd9445, %fd9442, %fd9441, %fd9443;
	fma.rn.f64 	%fd9446, %fd9445, %fd9441, %fd9444;
	ld.global.nc.v2.f64 	{%fd9447, %fd9448}, [%rd1050+16];
	fma.rn.f64 	%fd9449, %fd9446, %fd9441, %fd9447;
	fma.rn.f64 	%fd9450, %fd9449, %fd9441, %fd9448;
	ld.global.nc.v2.f64 	{%fd9451, %fd9452}, [%rd1050+32];
	fma.rn.f64 	%fd9453, %fd9450, %fd9441, %fd9451;
	fma.rn.f64 	%fd9454, %fd9453, %fd9441, %fd9452;
	fma.rn.f64 	%fd9455, %fd9454, %fd14289, %fd14289;
	fma.rn.f64 	%fd9456, %fd9454, %fd9441, 0d3FF0000000000000;
	selp.f64 	%fd9457, %fd9456, %fd9455, %p1067;
	and.b32  	%r3062, %r4337, 2;
	setp.eq.s32 	%p1068, %r3062, 0;
	mov.f64 	%fd9458, 0d0000000000000000;
	sub.f64 	%fd9459, %fd9458, %fd9457;
	selp.f64 	%fd1618, %fd9457, %fd9459, %p1068;
	@%p1048 bra 	$L__BB4_1173;
	mov.f64 	%fd9465, 0d0000000000000000;
	mul.rn.f64 	%fd14291, %fd1586, %fd9465;
	mov.b32 	%r4339, 1;
	bra.uni 	$L__BB4_1176;
$L__BB4_1173:
	mul.f64 	%fd9460, %fd1586, 0d3FE45F306DC9C883;
	cvt.rni.s32.f64 	%r4338, %fd9460;
	cvt.rn.f64.s32 	%fd9461, %r4338;
	fma.rn.f64 	%fd9462, %fd9461, 0dBFF921FB54442D18, %fd1586;
	fma.rn.f64 	%fd9463, %fd9461, 0dBC91A62633145C00, %fd9462;
	fma.rn.f64 	%fd14291, %fd9461, 0dB97B839A252049C0, %fd9463;
	setp.ltu.f64 	%p1069, %fd1587, 0d41E0000000000000;
	@%p1069 bra 	$L__BB4_1175;
	{ // callseq 576, 0
	.param .b64 param0;
	st.param.f64 	[param0], %fd1586;
	.param .align 16 .b8 retval0[16];
	call.uni (retval0), 
	__internal_trig_reduction_slowpathd, 
	(
	param0
	);
	ld.param.f64 	%fd14291, [retval0];
	ld.param.b32 	%r4338, [retval0+8];
	} // callseq 576
$L__BB4_1175:
	add.s32 	%r4339, %r4338, 1;
$L__BB4_1176:
	setp.neu.f64 	%p1070, %fd1394, 0d7FF0000000000000;
	shl.b32 	%r3065, %r4339, 6;
	cvt.u64.u32 	%rd1051, %r3065;
	and.b64  	%rd1052, %rd1051, 64;
	mov.u64 	%rd1053, __cudart_sin_cos_coeffs;
	add.s64 	%rd1054, %rd1053, %rd1052;
	mul.rn.f64 	%fd9466, %fd14291, %fd14291;
	and.b32  	%r3066, %r4339, 1;
	setp.eq.b32 	%p1071, %r3066, 1;
	selp.f64 	%fd9467, 0dBDA8FF8320FD8164, 0d3DE5DB65F9785EBA, %p1071;
	ld.global.nc.v2.f64 	{%fd9468, %fd9469}, [%rd1054];
	fma.rn.f64 	%fd9470, %fd9467, %fd9466, %fd9468;
	fma.rn.f64 	%fd9471, %fd9470, %fd9466, %fd9469;
	ld.global.nc.v2.f64 	{%fd9472, %fd9473}, [%rd1054+16];
	fma.rn.f64 	%fd9474, %fd9471, %fd9466, %fd9472;
	fma.rn.f64 	%fd9475, %fd9474, %fd9466, %fd9473;
	ld.global.nc.v2.f64 	{%fd9476, %fd9477}, [%rd1054+32];
	fma.rn.f64 	%fd9478, %fd9475, %fd9466, %fd9476;
	fma.rn.f64 	%fd9479, %fd9478, %fd9466, %fd9477;
	fma.rn.f64 	%fd9480, %fd9479, %fd14291, %fd14291;
	fma.rn.f64 	%fd9481, %fd9479, %fd9466, 0d3FF0000000000000;
	selp.f64 	%fd9482, %fd9481, %fd9480, %p1071;
	and.b32  	%r3067, %r4339, 2;
	setp.eq.s32 	%p1072, %r3067, 0;
	mov.f64 	%fd9483, 0d0000000000000000;
	sub.f64 	%fd9484, %fd9483, %fd9482;
	selp.f64 	%fd1624, %fd9482, %fd9484, %p1072;
	@%p1070 bra 	$L__BB4_1178;
	mov.f64 	%fd9490, 0d0000000000000000;
	mul.rn.f64 	%fd14292, %fd1393, %fd9490;
	mov.b32 	%r4340, 0;
	bra.uni 	$L__BB4_1180;
$L__BB4_1178:
	mul.f64 	%fd9485, %fd1393, 0d3FE45F306DC9C883;
	cvt.rni.s32.f64 	%r4340, %fd9485;
	cvt.rn.f64.s32 	%fd9486, %r4340;
	fma.rn.f64 	%fd9487, %fd9486, 0dBFF921FB54442D18, %fd1393;
	fma.rn.f64 	%fd9488, %fd9486, 0dBC91A62633145C00, %fd9487;
	fma.rn.f64 	%fd14292, %fd9486, 0dB97B839A252049C0, %fd9488;
	setp.ltu.f64 	%p1073, %fd1394, 0d41E0000000000000;
	@%p1073 bra 	$L__BB4_1180;
	{ // callseq 577, 0
	.param .b64 param0;
	st.param.f64 	[param0], %fd1393;
	.param .align 16 .b8 retval0[16];
	call.uni (retval0), 
	__internal_trig_reduction_slowpathd, 
	(
	param0
	);
	ld.param.f64 	%fd14292, [retval0];
	ld.param.b32 	%r4340, [retval0+8];
	} // callseq 577
$L__BB4_1180:
	setp.neu.f64 	%p1074, %fd1601, 0d7FF0000000000000;
	shl.b32 	%r3070, %r4340, 6;
	cvt.u64.u32 	%rd1055, %r3070;
	and.b64  	%rd1056, %rd1055, 64;
	mov.u64 	%rd1057, __cudart_sin_cos_coeffs;
	add.s64 	%rd1058, %rd1057, %rd1056;
	mul.rn.f64 	%fd9491, %fd14292, %fd14292;
	and.b32  	%r3071, %r4340, 1;
	setp.eq.b32 	%p1075, %r3071, 1;
	selp.f64 	%fd9492, 0dBDA8FF8320FD8164, 0d3DE5DB65F9785EBA, %p1075;
	ld.global.nc.v2.f64 	{%fd9493, %fd9494}, [%rd1058];
	fma.rn.f64 	%fd9495, %fd9492, %fd9491, %fd9493;
	fma.rn.f64 	%fd9496, %fd9495, %fd9491, %fd9494;
	ld.global.nc.v2.f64 	{%fd9497, %fd9498}, [%rd1058+16];
	fma.rn.f64 	%fd9499, %fd9496, %fd9491, %fd9497;
	fma.rn.f64 	%fd9500, %fd9499, %fd9491, %fd9498;
	ld.global.nc.v2.f64 	{%fd9501, %fd9502}, [%rd1058+32];
	fma.rn.f64 	%fd9503, %fd9500, %fd9491, %fd9501;
	fma.rn.f64 	%fd9504, %fd9503, %fd9491, %fd9502;
	fma.rn.f64 	%fd9505, %fd9504, %fd14292, %fd14292;
	fma.rn.f64 	%fd9506, %fd9504, %fd9491, 0d3FF0000000000000;
	selp.f64 	%fd9507, %fd9506, %fd9505, %p1075;
	and.b32  	%r3072, %r4340, 2;
	setp.eq.s32 	%p1076, %r3072, 0;
	mov.f64 	%fd9508, 0d0000000000000000;
	sub.f64 	%fd9509, %fd9508, %fd9507;
	selp.f64 	%fd9510, %fd9507, %fd9509, %p1076;
	mul.f64 	%fd1629, %fd1624, %fd9510;
	@%p1074 bra 	$L__BB4_1182;
	mov.f64 	%fd9516, 0d0000000000000000;
	mul.rn.f64 	%fd14294, %fd1600, %fd9516;
	mov.b32 	%r4342, 1;
	bra.uni 	$L__BB4_1185;
$L__BB4_1182:
	mul.f64 	%fd9511, %fd1600, 0d3FE45F306DC9C883;
	cvt.rni.s32.f64 	%r4341, %fd9511;
	cvt.rn.f64.s32 	%fd9512, %r4341;
	fma.rn.f64 	%fd9513, %fd9512, 0dBFF921FB54442D18, %fd1600;
	fma.rn.f64 	%fd9514, %fd9512, 0dBC91A62633145C00, %fd9513;
	fma.rn.f64 	%fd14294, %fd9512, 0dB97B839A252049C0, %fd9514;
	setp.ltu.f64 	%p1077, %fd1601, 0d41E0000000000000;
	@%p1077 bra 	$L__BB4_1184;
	{ // callseq 578, 0
	.param .b64 param0;
	st.param.f64 	[param0], %fd1600;
	.param .align 16 .b8 retval0[16];
	call.uni (retval0), 
	__internal_trig_reduction_slowpathd, 
	(
	param0
	);
	ld.param.f64 	%fd14294, [retval0];
	ld.param.b32 	%r4341, [retval0+8];
	} // callseq 578
$L__BB4_1184:
	add.s32 	%r4342, %r4341, 1;
$L__BB4_1185:
	shl.b32 	%r3075, %r4342, 6;
	cvt.u64.u32 	%rd1059, %r3075;
	and.b64  	%rd1060, %rd1059, 64;
	mov.u64 	%rd1061, __cudart_sin_cos_coeffs;
	add.s64 	%rd1062, %rd1061, %rd1060;
	mul.rn.f64 	%fd9517, %fd14294, %fd14294;
	and.b32  	%r3076, %r4342, 1;
	setp.eq.b32 	%p1079, %r3076, 1;
	selp.f64 	%fd9518, 0dBDA8FF8320FD8164, 0d3DE5DB65F9785EBA, %p1079;
	ld.global.nc.v2.f64 	{%fd9519, %fd9520}, [%rd1062];
	fma.rn.f64 	%fd9521, %fd9518, %fd9517, %fd9519;
	fma.rn.f64 	%fd9522, %fd9521, %fd9517, %fd9520;
	ld.global.nc.v2.f64 	{%fd9523, %fd9524}, [%rd1062+16];
	fma.rn.f64 	%fd9525, %fd9522, %fd9517, %fd9523;
	fma.rn.f64 	%fd9526, %fd9525, %fd9517, %fd9524;
	ld.global.nc.v2.f64 	{%fd9527, %fd9528}, [%rd1062+32];
	fma.rn.f64 	%fd9529, %fd9526, %fd9517, %fd9527;
	fma.rn.f64 	%fd9530, %fd9529, %fd9517, %fd9528;
	fma.rn.f64 	%fd9531, %fd9530, %fd14294, %fd14294;
	fma.rn.f64 	%fd9532, %fd9530, %fd9517, 0d3FF0000000000000;
	selp.f64 	%fd9533, %fd9532, %fd9531, %p1079;
	and.b32  	%r3077, %r4342, 2;
	setp.eq.s32 	%p1080, %r3077, 0;
	mov.f64 	%fd9534, 0d0000000000000000;
	sub.f64 	%fd9535, %fd9534, %fd9533;
	selp.f64 	%fd1635, %fd9533, %fd9535, %p1080;
	@%p1070 bra 	$L__BB4_1187;
	mov.f64 	%fd9541, 0d0000000000000000;
	mul.rn.f64 	%fd14296, %fd1393, %fd9541;
	mov.b32 	%r4344, 1;
	bra.uni 	$L__BB4_1190;
$L__BB4_1187:
	mul.f64 	%fd9536, %fd1393, 0d3FE45F306DC9C883;
	cvt.rni.s32.f64 	%r4343, %fd9536;
	cvt.rn.f64.s32 	%fd9537, %r4343;
	fma.rn.f64 	%fd9538, %fd9537, 0dBFF921FB54442D18, %fd1393;
	fma.rn.f64 	%fd9539, %fd9537, 0dBC91A62633145C00, %fd9538;
	fma.rn.f64 	%fd14296, %fd9537, 0dB97B839A252049C0, %fd9539;
	setp.ltu.f64 	%p1081, %fd1394, 0d41E0000000000000;
	@%p1081 bra 	$L__BB4_1189;
	{ // callseq 579, 0
	.param .b64 param0;
	st.param.f64 	[param0], %fd1393;
	.param .align 16 .b8 retval0[16];
	call.uni (retval0), 
	__internal_trig_reduction_slowpathd, 
	(
	param0
	);
	ld.param.f64 	%fd14296, [retval0];
	ld.param.b32 	%r4343, [retval0+8];
	} // callseq 579
$L__BB4_1189:
	add.s32 	%r4344, %r4343, 1;
$L__BB4_1190:
	setp.neu.f64 	%p1082, %fd1563, 0d7FF0000000000000;
	shl.b32 	%r3080, %r4344, 6;
	cvt.u64.u32 	%rd1063, %r3080;
	and.b64  	%rd1064, %rd1063, 64;
	mov.u64 	%rd1065, __cudart_sin_cos_coeffs;
	add.s64 	%rd1066, %rd1065, %rd1064;
	mul.rn.f64 	%fd9542, %fd14296, %fd14296;
	and.b32  	%r3081, %r4344, 1;
	setp.eq.b32 	%p1083, %r3081, 1;
	selp.f64 	%fd9543, 0dBDA8FF8320FD8164, 0d3DE5DB65F9785EBA, %p1083;
	ld.global.nc.v2.f64 	{%fd9544, %fd9545}, [%rd1066];
	fma.rn.f64 	%fd9546, %fd9543, %fd9542, %fd9544;
	fma.rn.f64 	%fd9547, %fd9546, %fd9542, %fd9545;
	ld.global.nc.v2.f64 	{%fd9548, %fd9549}, [%rd1066+16];
	fma.rn.f64 	%fd9550, %fd9547, %fd9542, %fd9548;
	fma.rn.f64 	%fd9551, %fd9550, %fd9542, %fd9549;
	ld.global.nc.v2.f64 	{%fd9552, %fd9553}, [%rd1066+32];
	fma.rn.f64 	%fd9554, %fd9551, %fd9542, %fd9552;
	fma.rn.f64 	%fd9555, %fd9554, %fd9542, %fd9553;
	fma.rn.f64 	%fd9556, %fd9555, %fd14296, %fd14296;
	fma.rn.f64 	%fd9557, %fd9555, %fd9542, 0d3FF0000000000000;
	selp.f64 	%fd9558, %fd9557, %fd9556, %p1083;
	and.b32  	%r3082, %r4344, 2;
	setp.eq.s32 	%p1084, %r3082, 0;
	mov.f64 	%fd9559, 0d0000000000000000;
	sub.f64 	%fd9560, %fd9559, %fd9558;
	selp.f64 	%fd9561, %fd9558, %fd9560, %p1084;
	fma.rn.f64 	%fd9562, %fd1635, %fd9561, %fd1629;
	fma.rn.f64 	%fd9563, %fd1618, %fd9562, %fd1612;
	mul.f64 	%fd9564, %fd1562, %fd1569;
	mul.f64 	%fd1641, %fd9564, %fd9563;
	@%p1082 bra 	$L__BB4_1192;
	mov.f64 	%fd9570, 0d0000000000000000;
	mul.rn.f64 	%fd14297, %fd1561, %fd9570;
	mov.b32 	%r4345, 0;
	bra.uni 	$L__BB4_1194;
$L__BB4_1192:
	mul.f64 	%fd9565, %fd1561, 0d3FE45F306DC9C883;
	cvt.rni.s32.f64 	%r4345, %fd9565;
	cvt.rn.f64.s32 	%fd9566, %r4345;
	fma.rn.f64 	%fd9567, %fd9566, 0dBFF921FB54442D18, %fd1561;
	fma.rn.f64 	%fd9568, %fd9566, 0dBC91A62633145C00, %fd9567;
	fma.rn.f64 	%fd14297, %fd9566, 0dB97B839A252049C0, %fd9568;
	setp.ltu.f64 	%p1085, %fd1563, 0d41E0000000000000;
	@%p1085 bra 	$L__BB4_1194;
	{ // callseq 580, 0
	.param .b64 param0;
	st.param.f64 	[param0], %fd1561;
	.param .align 16 .b8 retval0[16];
	call.uni (retval0), 
	__internal_trig_reduction_slowpathd, 
	(
	param0
	);
	ld.param.f64 	%fd14297, [retval0];
	ld.param.b32 	%r4345, [retval0+8];
	} // callseq 580
$L__BB4_1194:
	setp.neu.f64 	%p1086, %fd1571, 0d7FF0000000000000;
	shl.b32 	%r3085, %r4345, 6;
	cvt.u64.u32 	%rd1067, %r3085;
	and.b64  	%rd1068, %rd1067, 64;
	add.s64 	%rd1070, %rd1065, %rd1068;
	mul.rn.f64 	%fd9571, %fd14297, %fd14297;
	and.b32  	%r3086, %r4345, 1;
	setp.eq.b32 	%p1087, %r3086, 1;
	selp.f64 	%fd9572, 0dBDA8FF8320FD8164, 0d3DE5DB65F9785EBA, %p1087;
	ld.global.nc.v2.f64 	{%fd9573, %fd9574}, [%rd1070];
	fma.rn.f64 	%fd9575, %fd9572, %fd9571, %fd9573;
	fma.rn.f64 	%fd9576, %fd9575, %fd9571, %fd9574;
	ld.global.nc.v2.f64 	{%fd9577, %fd9578}, [%rd1070+16];
	fma.rn.f64 	%fd9579, %fd9576, %fd9571, %fd9577;
	fma.rn.f64 	%fd9580, %fd9579, %fd9571, %fd9578;
	ld.global.nc.v2.f64 	{%fd9581, %fd9582}, [%rd1070+32];
	fma.rn.f64 	%fd9583, %fd9580, %fd9571, %fd9581;
	fma.rn.f64 	%fd9584, %fd9583, %fd9571, %fd9582;
	fma.rn.f64 	%fd9585, %fd9584, %fd14297, %fd14297;
	fma.rn.f64 	%fd9586, %fd9584, %fd9571, 0d3FF0000000000000;
	selp.f64 	%fd9587, %fd9586, %fd9585, %p1087;
	and.b32  	%r3087, %r4345, 2;
	setp.eq.s32 	%p1088, %r3087, 0;
	mov.f64 	%fd9588, 0d0000000000000000;
	sub.f64 	%fd9589, %fd9588, %fd9587;
	selp.f64 	%fd9590, %fd9587, %fd9589, %p1088;
	mul.f64 	%fd1646, %fd1562, %fd9590;
	@%p1086 bra 	$L__BB4_1196;
	mov.f64 	%fd9596, 0d0000000000000000;
	mul.rn.f64 	%fd14298, %fd1570, %fd9596;
	mov.b32 	%r4346, 0;
	bra.uni 	$L__BB4_1198;
$L__BB4_1196:
	mul.f64 	%fd9591, %fd1570, 0d3FE45F306DC9C883;
	cvt.rni.s32.f64 	%r4346, %fd9591;
	cvt.rn.f64.s32 	%fd9592, %r4346;
	fma.rn.f64 	%fd9593, %fd9592, 0dBFF921FB54442D18, %fd1570;
	fma.rn.f64 	%fd9594, %fd9592, 0dBC91A62633145C00, %fd9593;
	fma.rn.f64 	%fd14298, %fd9592, 0dB97B839A252049C0, %fd9594;
	setp.ltu.f64 	%p1089, %fd1571, 0d41E0000000000000;
	@%p1089 bra 	$L__BB4_1198;
	{ // callseq 581, 0
	.param .b64 param0;
	st.param.f64 	[param0], %fd1570;
	.param .align 16 .b8 retval0[16];
	call.uni (retval0), 
	__internal_trig_reduction_slowpathd, 
	(
	param0
	);
	ld.param.f64 	%fd14298, [retval0];
	ld.param.b32 	%r4346, [retval0+8];
	} // callseq 581
$L__BB4_1198:
	setp.neu.f64 	%p1090, %fd1587, 0d7FF0000000000000;
	shl.b32 	%r3090, %r4346, 6;
	cvt.u64.u32 	%rd1071, %r3090;
	and.b64  	%rd1072, %rd1071, 64;
	add.s64 	%rd1074, %rd1065, %rd1072;
	mul.rn.f64 	%fd9597, %fd14298, %fd14298;
	and.b32  	%r3091, %r4346, 1;
	setp.eq.b32 	%p1091, %r3091, 1;
	selp.f64 	%fd9598, 0dBDA8FF8320FD8164, 0d3DE5DB65F9785EBA, %p1091;
	ld.global.nc.v2.f64 	{%fd9599, %fd9600}, [%rd1074];
	fma.rn.f64 	%fd9601, %fd9598, %fd9597, %fd9599;
	fma.rn.f64 	%fd9602, %fd9601, %fd9597, %fd9600;
	ld.global.nc.v2.f64 	{%fd9603, %fd9604}, [%rd1074+16];
	fma.rn.f64 	%fd9605, %fd9602, %fd9597, %fd9603;
	fma.rn.f64 	%fd9606, %fd9605, %fd9597, %fd9604;
	ld.global.nc.v2.f64 	{%fd9607, %fd9608}, [%rd1074+32];
	fma.rn.f64 	%fd9609, %fd9606, %fd9597, %fd9607;
	fma.rn.f64 	%fd9610, %fd9609, %fd9597, %fd9608;
	fma.rn.f64 	%fd9611, %fd9610, %fd14298, %fd14298;
	fma.rn.f64 	%fd9612, %fd9610, %fd9597, 0d3FF0000000000000;
	selp.f64 	%fd9613, %fd9612, %fd9611, %p1091;
	and.b32  	%r3092, %r4346, 2;
	setp.eq.s32 	%p1092, %r3092, 0;
	mov.f64 	%fd9614, 0d0000000000000000;
	sub.f64 	%fd9615, %fd9614, %fd9613;
	selp.f64 	%fd1651, %fd9613, %fd9615, %p1092;
	@%p1090 bra 	$L__BB4_1200;
	mov.f64 	%fd9621, 0d0000000000000000;
	mul.rn.f64 	%fd14299, %fd1586, %fd9621;
	mov.b32 	%r4347, 0;
	bra.uni 	$L__BB4_1202;
$L__BB4_1200:
	mul.f64 	%fd9616, %fd1586, 0d3FE45F306DC9C883;
	cvt.rni.s32.f64 	%r4347, %fd9616;
	cvt.rn.f64.s32 	%fd9617, %r4347;
	fma.rn.f64 	%fd9618, %fd9617, 0dBFF921FB54442D18, %fd1586;
	fma.rn.f64 	%fd9619, %fd9617, 0dBC91A62633145C00, %fd9618;
	fma.rn.f64 	%fd14299, %fd9617, 0dB97B839A252049C0, %fd9619;
	setp.ltu.f64 	%p1093, %fd1587, 0d41E0000000000000;
	@%p1093 bra 	$L__BB4_1202;
	{ // callseq 582, 0
	.param .b64 param0;
	st.param.f64 	[param0], %fd1586;
	.param .align 16 .b8 retval0[16];
	call.uni (retval0), 
	__internal_trig_reduction_slowpathd, 
	(
	param0
	);
	ld.param.f64 	%fd14299, [retval0];
	ld.param.b32 	%r4347, [retval0+8];
	} // callseq 582
$L__BB4_1202:
	shl.b32 	%r3095, %r4347, 6;
	cvt.u64.u32 	%rd1075, %r3095;
	and.b64  	%rd1076, %rd1075, 64;
	add.s64 	%rd1078, %rd1065, %rd1076;
	mul.rn.f64 	%fd9622, %fd14299, %fd14299;
	and.b32  	%r3096, %r4347, 1;
	setp.eq.b32 	%p1095, %r3096, 1;
	selp.f64 	%fd9623, 0dBDA8FF8320FD8164, 0d3DE5DB65F9785EBA, %p1095;
	ld.global.nc.v2.f64 	{%fd9624, %fd9625}, [%rd1078];
	fma.rn.f64 	%fd9626, %fd9623, %fd9622, %fd9624;
	fma.rn.f64 	%fd9627, %fd9626, %fd9622, %fd9625;
	ld.global.nc.v2.f64 	{%fd9628, %fd9629}, [%rd1078+16];
	fma.rn.f64 	%fd9630, %fd9627, %fd9622, %fd9628;
	fma.rn.f64 	%fd9631, %fd9630, %fd9622, %fd9629;
	ld.global.nc.v2.f64 	{%fd9632, %fd9633}, [%rd1078+32];
	fma.rn.f64 	%fd9634, %fd9631, %fd9622, %fd9632;
	fma.rn.f64 	%fd9635, %fd9634, %fd9622, %fd9633;
	fma.rn.f64 	%fd9636, %fd9635, %fd14299, %fd14299;
	fma.rn.f64 	%fd9637, %fd9635, %fd9622, 0d3FF0000000000000;
	selp.f64 	%fd9638, %fd9637, %fd9636, %p1095;
	and.b32  	%r3097, %r4347, 2;
	setp.eq.s32 	%p1096, %r3097, 0;
	mov.f64 	%fd9639, 0d0000000000000000;
	sub.f64 	%fd9640, %fd9639, %fd9638;
	selp.f64 	%fd1656, %fd9638, %fd9640, %p1096;
	@%p1070 bra 	$L__BB4_1204;
	mov.f64 	%fd9646, 0d0000000000000000;
	mul.rn.f64 	%fd14300, %fd1393, %fd9646;
	mov.b32 	%r4348, 0;
	bra.uni 	$L__BB4_1206;
$L__BB4_1204:
	mul.f64 	%fd9641, %fd1393, 0d3FE45F306DC9C883;
	cvt.rni.s32.f64 	%r4348, %fd9641;
	cvt.rn.f64.s32 	%fd9642, %r4348;
	fma.rn.f64 	%fd9643, %fd9642, 0dBFF921FB54442D18, %fd1393;
	fma.rn.f64 	%fd9644, %fd9642, 0dBC91A62633145C00, %fd9643;
	fma.rn.f64 	%fd14300, %fd9642, 0dB97B839A252049C0, %fd9644;
	setp.ltu.f64 	%p1097, %fd1394, 0d41E0000000000000;
	@%p1097 bra 	$L__BB4_1206;
	{ // callseq 583, 0
	.param .b64 param0;
	st.param.f64 	[param0], %fd1393;
	.param .align 16 .b8 retval0[16];
	call.uni (retval0), 
	__internal_trig_reduction_slowpathd, 
	(
	param0
	);
	ld.param.f64 	%fd14300, [retval0];
	ld.param.b32 	%r4348, [retval0+8];
	} // callseq 583
$L__BB4_1206:
	shl.b32 	%r3100, %r4348, 6;
	cvt.u64.u32 	%rd1079, %r3100;
	and.b64  	%rd1080, %rd1079, 64;
	mov.u64 	%rd1081, __cudart_sin_cos_coeffs;
	add.s64 	%rd1082, %rd1081, %rd1080;
	mul.rn.f64 	%fd9647, %fd14300, %fd14300;
	and.b32  	%r3101, %r4348, 1;
	setp.eq.b32 	%p1099, %r3101, 1;
	selp.f64 	%fd9648, 0dBDA8FF8320FD8164, 0d3DE5DB65F9785EBA, %p1099;
	ld.global.nc.v2.f64 	{%fd9649, %fd9650}, [%rd1082];
	fma.rn.f64 	%fd9651, %fd9648, %fd9647, %fd9649;
	fma.rn.f64 	%fd9652, %fd9651, %fd9647, %fd9650;
	ld.global.nc.v2.f64 	{%fd9653, %fd9654}, [%rd1082+16];
	fma.rn.f64 	%fd9655, %fd9652, %fd9647, %fd9653;
	fma.rn.f64 	%fd9656, %fd9655, %fd9647, %fd9654;
	ld.global.nc.v2.f64 	{%fd9657, %fd9658}, [%rd1082+32];
	fma.rn.f64 	%fd9659, %fd9656, %fd9647, %fd9657;
	fma.rn.f64 	%fd9660, %fd9659, %fd9647, %fd9658;
	fma.rn.f64 	%fd9661, %fd9660, %fd14300, %fd14300;
	fma.rn.f64 	%fd9662, %fd9660, %fd9647, 0d3FF0000000000000;
	selp.f64 	%fd9663, %fd9662, %fd9661, %p1099;
	and.b32  	%r3102, %r4348, 2;
	setp.eq.s32 	%p1100, %r3102, 0;
	mov.f64 	%fd9664, 0d0000000000000000;
	sub.f64 	%fd9665, %fd9664, %fd9663;
	selp.f64 	%fd9666, %fd9663, %fd9665, %p1100;
	mul.f64 	%fd1661, %fd1656, %fd9666;
	@%p1074 bra 	$L__BB4_1208;
	mov.f64 	%fd9672, 0d0000000000000000;
	mul.rn.f64 	%fd14301, %fd1600, %fd9672;
	mov.b32 	%r4349, 0;
	bra.uni 	$L__BB4_1210;
$L__BB4_1208:
	mul.f64 	%fd9667, %fd1600, 0d3FE45F306DC9C883;
	cvt.rni.s32.f64 	%r4349, %fd9667;
	cvt.rn.f64.s32 	%fd9668, %r4349;
	fma.rn.f64 	%fd9669, %fd9668, 0dBFF921FB54442D18, %fd1600;
	fma.rn.f64 	%fd9670, %fd9668, 0dBC91A62633145C00, %fd9669;
	fma.rn.f64 	%fd14301, %fd9668, 0dB97B839A252049C0, %fd9670;
	setp.ltu.f64 	%p1101, %fd1601, 0d41E0000000000000;
	@%p1101 bra 	$L__BB4_1210;
	{ // callseq 584, 0
	.param .b64 param0;
	st.param.f64 	[param0], %fd1600;
	.param .align 16 .b8 retval0[16];
	call.uni (retval0), 
	__internal_trig_reduction_slowpathd, 
	(
	param0
	);
	ld.param.f64 	%fd14301, [retval0];
	ld.param.b32 	%r4349, [retval0+8];
	} // callseq 584
$L__BB4_1210:
	shl.b32 	%r3105, %r4349, 6;
	cvt.u64.u32 	%rd1083, %r3105;
	and.b64  	%rd1084, %rd1083, 64;
	mov.u64 	%rd1085, __cudart_sin_cos_coeffs;
	add.s64 	%rd1086, %rd1085, %rd1084;
	mul.rn.f64 	%fd9673, %fd14301, %fd14301;
	and.b32  	%r3106, %r4349, 1;
	setp.eq.b32 	%p1103, %r3106, 1;
	selp.f64 	%fd9674, 0dBDA8FF8320FD8164, 0d3DE5DB65F9785EBA, %p1103;
	ld.global.nc.v2.f64 	{%fd9675, %fd9676}, [%rd1086];
	fma.rn.f64 	%fd9677, %fd9674, %fd9673, %fd9675;
	fma.rn.f64 	%fd9678, %fd9677, %fd9673, %fd9676;
	ld.global.nc.v2.f64 	{%fd9679, %fd9680}, [%rd1086+16];
	fma.rn.f64 	%fd9681, %fd9678, %fd9673, %fd9679;
	fma.rn.f64 	%fd9682, %fd9681, %fd9673, %fd9680;
	ld.global.nc.v2.f64 	{%fd9683, %fd9684}, [%rd1086+32];
	fma.rn.f64 	%fd9685, %fd9682, %fd9673, %fd9683;
	fma.rn.f64 	%fd9686, %fd9685, %fd9673, %fd9684;
	fma.rn.f64 	%fd9687, %fd9686, %fd14301, %fd14301;
	fma.rn.f64 	%fd9688, %fd9686, %fd9673, 0d3FF0000000000000;
	selp.f64 	%fd9689, %fd9688, %fd9687, %p1103;
	and.b32  	%r3107, %r4349, 2;
	setp.eq.s32 	%p1104, %r3107, 0;
	mov.f64 	%fd9690, 0d0000000000000000;
	sub.f64 	%fd9691, %fd9690, %fd9689;
	selp.f64 	%fd1666, %fd9689, %fd9691, %p1104;
	@%p1070 bra 	$L__BB4_1212;
	mov.f64 	%fd9697, 0d0000000000000000;
	mul.rn.f64 	%fd14303, %fd1393, %fd9697;
	mov.b32 	%r4351, 1;
	bra.uni 	$L__BB4_1215;
$L__BB4_1212:
	mul.f64 	%fd9692, %fd1393, 0d3FE45F306DC9C883;
	cvt.rni.s32.f64 	%r4350, %fd9692;
	cvt.rn.f64.s32 	%fd9693, %r4350;
	fma.rn.f64 	%fd9694, %fd9693, 0dBFF921FB54442D18, %fd1393;
	fma.rn.f64 	%fd9695, %fd9693, 0dBC91A62633145C00, %fd9694;
	fma.rn.f64 	%fd14303, %fd9693, 0dB97B839A252049C0, %fd9695;
	setp.ltu.f64 	%p1105, %fd1394, 0d41E0000000000000;
	@%p1105 bra 	$L__BB4_1214;
	{ // callseq 585, 0
	.param .b64 param0;
	st.param.f64 	[param0], %fd1393;
	.param .align 16 .b8 retval0[16];
	call.uni (retval0), 
	__internal_trig_reduction_slowpathd, 
	(
	param0
	);
	ld.param.f64 	%fd14303, [retval0];
	ld.param.b32 	%r4350, [retval0+8];
	} // callseq 585
$L__BB4_1214:
	add.s32 	%r4351, %r4350, 1;
$L__BB4_1215:
	shl.b32 	%r3110, %r4351, 6;
	cvt.u64.u32 	%rd1087, %r3110;
	and.b64  	%rd1088, %rd1087, 64;
	mov.u64 	%rd1089, __cudart_sin_cos_coeffs;
	add.s64 	%rd1090, %rd1089, %rd1088;
	mul.rn.f64 	%fd9698, %fd14303, %fd14303;
	and.b32  	%r3111, %r4351, 1;
	setp.eq.b32 	%p1107, %r3111, 1;
	selp.f64 	%fd9699, 0dBDA8FF8320FD8164, 0d3DE5DB65F9785EBA, %p1107;
	ld.global.nc.v2.f64 	{%fd9700, %fd9701}, [%rd1090];
	fma.rn.f64 	%fd9702, %fd9699, %fd9698, %fd9700;
	fma.rn.f64 	%fd9703, %fd9702, %fd9698, %fd9701;
	ld.global.nc.v2.f64 	{%fd9704, %fd9705}, [%rd1090+16];
	fma.rn.f64 	%fd9706, %fd9703, %fd9698, %fd9704;
	fma.rn.f64 	%fd9707, %fd9706, %fd9698, %fd9705;
	ld.global.nc.v2.f64 	{%fd9708, %fd9709}, [%rd1090+32];
	fma.rn.f64 	%fd9710, %fd9707, %fd9698, %fd9708;
	fma.rn.f64 	%fd9711, %fd9710, %fd9698, %fd9709;
	fma.rn.f64 	%fd9712, %fd9711, %fd14303, %fd14303;
	fma.rn.f64 	%fd9713, %fd9711, %fd9698, 0d3FF0000000000000;
	selp.f64 	%fd9714, %fd9713, %fd9712, %p1107;
	and.b32  	%r3112, %r4351, 2;
	setp.eq.s32 	%p1108, %r3112, 0;
	mov.f64 	%fd9715, 0d0000000000000000;
	sub.f64 	%fd9716, %fd9715, %fd9714;
	selp.f64 	%fd9717, %fd9714, %fd9716, %p1108;
	fma.rn.f64 	%fd9718, %fd1666, %fd9717, %fd1661;
	mul.f64 	%fd9719, %fd1651, %fd9718;
	mul.f64 	%fd1672, %fd1532, %fd9719;
	@%p1086 bra 	$L__BB4_1217;
	mov.f64 	%fd9725, 0d0000000000000000;
	mul.rn.f64 	%fd14305, %fd1570, %fd9725;
	mov.b32 	%r4353, 1;
	bra.uni 	$L__BB4_1220;
$L__BB4_1217:
	mul.f64 	%fd9720, %fd1570, 0d3FE45F306DC9C883;
	cvt.rni.s32.f64 	%r4352, %fd9720;
	cvt.rn.f64.s32 	%fd9721, %r4352;
	fma.rn.f64 	%fd9722, %fd9721, 0dBFF921FB54442D18, %fd1570;
	fma.rn.f64 	%fd9723, %fd9721, 0dBC91A62633145C00, %fd9722;
	fma.rn.f64 	%fd14305, %fd9721, 0dB97B839A252049C0, %fd9723;
	setp.ltu.f64 	%p1109, %fd1571, 0d41E0000000000000;
	@%p1109 bra 	$L__BB4_1219;
	{ // callseq 586, 0
	.param .b64 param0;
	st.param.f64 	[param0], %fd1570;
	.param .align 16 .b8 retval0[16];
	call.uni (retval0), 
	__internal_trig_reduction_slowpathd, 
	(
	param0
	);
	ld.param.f64 	%fd14305, [retval0];
	ld.param.b32 	%r4352, [retval0+8];
	} // callseq 586
$L__BB4_1219:
	add.s32 	%r4353, %r4352, 1;
$L__BB4_1220:
	setp.neu.f64 	%p1110, %fd1579, 0d7FF0000000000000;
	shl.b32 	%r3115, %r4353, 6;
	cvt.u64.u32 	%rd1091, %r3115;
	and.b64  	%rd1092, %rd1091, 64;
	add.s64 	%rd1094, %rd1089, %rd1092;
	mul.rn.f64 	%fd9726, %fd14305, %fd14305;
	and.b32  	%r3116, %r4353, 1;
	setp.eq.b32 	%p1111, %r3116, 1;
	selp.f64 	%fd9727, 0dBDA8FF8320FD8164, 0d3DE5DB65F9785EBA, %p1111;
	ld.global.nc.v2.f64 	{%fd9728, %fd9729}, [%rd1094];
	fma.rn.f64 	%fd9730, %fd9727, %fd9726, %fd9728;
	fma.rn.f64 	%fd9731, %fd9730, %fd9726, %fd9729;
	ld.global.nc.v2.f64 	{%fd9732, %fd9733}, [%rd1094+16];
	fma.rn.f64 	%fd9734, %fd9731, %fd9726, %fd9732;
	fma.rn.f64 	%fd9735, %fd9734, %fd9726, %fd9733;
	ld.global.nc.v2.f64 	{%fd9736, %fd9737}, [%rd1094+32];
	fma.rn.f64 	%fd9738, %fd9735, %fd9726, %fd9736;
	fma.rn.f64 	%fd9739, %fd9738, %fd9726, %fd9737;
	fma.rn.f64 	%fd9740, %fd9739, %fd14305, %fd14305;
	fma.rn.f64 	%fd9741, %fd9739, %fd9726, 0d3FF0000000000000;
	selp.f64 	%fd9742, %fd9741, %fd9740, %p1111;
	and.b32  	%r3117, %r4353, 2;
	setp.eq.s32 	%p1112, %r3117, 0;
	mov.f64 	%fd9743, 0d0000000000000000;
	sub.f64 	%fd9744, %fd9743, %fd9742;
	selp.f64 	%fd1678, %fd9742, %fd9744, %p1112;
	@%p1110 bra 	$L__BB4_1222;
	mov.f64 	%fd9750, 0d0000000000000000;
	mul.rn.f64 	%fd14307, %fd1578, %fd9750;
	mov.b32 	%r4355, 1;
	bra.uni 	$L__BB4_1225;
$L__BB4_1222:
	mul.f64 	%fd9745, %fd1578, 0d3FE45F306DC9C883;
	cvt.rni.s32.f64 	%r4354, %fd9745;
	cvt.rn.f64.s32 	%fd9746, %r4354;
	fma.rn.f64 	%fd9747, %fd9746, 0dBFF921FB54442D18, %fd1578;
	fma.rn.f64 	%fd9748, %fd9746, 0dBC91A62633145C00, %fd9747;
	fma.rn.f64 	%fd14307, %fd9746, 0dB97B839A252049C0, %fd9748;
	setp.ltu.f64 	%p1113, %fd1579, 0d41E0000000000000;
	@%p1113 bra 	$L__BB4_1224;
	{ // callseq 587, 0
	.param .b64 param0;
	st.param.f64 	[param0], %fd1578;
	.param .align 16 .b8 retval0[16];
	call.uni (retval0), 
	__internal_trig_reduction_slowpathd, 
	(
	param0
	);
	ld.param.f64 	%fd14307, [retval0];
	ld.param.b32 	%r4354, [retval0+8];
	} // callseq 587
$L__BB4_1224:
	add.s32 	%r4355, %r4354, 1;
$L__BB4_1225:
	setp.neu.f64 	%p1114, %fd1587, 0d7FF0000000000000;
	shl.b32 	%r3120, %r4355, 6;
	cvt.u64.u32 	%rd1095, %r3120;
	and.b64  	%rd1096, %rd1095, 64;
	add.s64 	%rd1098, %rd1089, %rd1096;
	mul.rn.f64 	%fd9751, %fd14307, %fd14307;
	and.b32  	%r3121, %r4355, 1;
	setp.eq.b32 	%p1115, %r3121, 1;
	selp.f64 	%fd9752, 0dBDA8FF8320FD8164, 0d3DE5DB65F9785EBA, %p1115;
	ld.global.nc.v2.f64 	{%fd9753, %fd9754}, [%rd1098];
	fma.rn.f64 	%fd9755, %fd9752, %fd9751, %fd9753;
	fma.rn.f64 	%fd9756, %fd9755, %fd9751, %fd9754;
	ld.global.nc.v2.f64 	{%fd9757, %fd9758}, [%rd1098+16];
	fma.rn.f64 	%fd9759, %fd9756, %fd9751, %fd9757;
	fma.rn.f64 	%fd9760, %fd9759, %fd9751, %fd9758;
	ld.global.nc.v2.f64 	{%fd9761, %fd9762}, [%rd1098+32];
	fma.rn.f64 	%fd9763, %fd9760, %fd9751, %fd9761;
	fma.rn.f64 	%fd9764, %fd9763, %fd9751, %fd9762;
	fma.rn.f64 	%fd9765, %fd9764, %fd14307, %fd14307;
	fma.rn.f64 	%fd9766, %fd9764, %fd9751, 0d3FF0000000000000;
	selp.f64 	%fd9767, %fd9766, %fd9765, %p1115;
	and.b32  	%r3122, %r4355, 2;
	setp.eq.s32 	%p1116, %r3122, 0;
	mov.f64 	%fd9768, 0d0000000000000000;
	sub.f64 	%fd9769, %fd9768, %fd9767;
	selp.f64 	%fd9770, %fd9767, %fd9769, %p1116;
	mul.f64 	%fd1684, %fd1678, %fd9770;
	@%p1114 bra 	$L__BB4_1227;
	mov.f64 	%fd9776, 0d0000000000000000;
	mul.rn.f64 	%fd14308, %fd1586, %fd9776;
	mov.b32 	%r4356, 0;
	bra.uni 	$L__BB4_1229;
$L__BB4_1227:
	mul.f64 	%fd9771, %fd1586, 0d3FE45F306DC9C883;
	cvt.rni.s32.f64 	%r4356, %fd9771;
	cvt.rn.f64.s32 	%fd9772, %r4356;
	fma.rn.f64 	%fd9773, %fd9772, 0dBFF921FB54442D18, %fd1586;
	fma.rn.f64 	%fd9774, %fd9772, 0dBC91A62633145C00, %fd9773;
	fma.rn.f64 	%fd14308, %fd9772, 0dB97B839A252049C0, %fd9774;
	setp.ltu.f64 	%p1117, %fd1587, 0d41E0000000000000;
	@%p1117 bra 	$L__BB4_1229;
	{ // callseq 588, 0
	.param .b64 param0;
	st.param.f64 	[param0], %fd1586;
	.param .align 16 .b8 retval0[16];
	call.uni (retval0), 
	__internal_trig_reduction_slowpathd, 
	(
	param0
	);
	ld.param.f64 	%fd14308, [retval0];
	ld.param.b32 	%r4356, [retval0+8];
	} // callseq 588
$L__BB4_1229:
	setp.neu.f64 	%p1118, %fd1394, 0d7FF0000000000000;
	shl.b32 	%r3125, %r4356, 6;
	cvt.u64.u32 	%rd1099, %r3125;
	and.b64  	%rd1100, %rd1099, 64;
	add.s64 	%rd1102, %rd1089, %rd1100;
	mul.rn.f64 	%fd9777, %fd14308, %fd14308;
	and.b32  	%r3126, %r4356, 1;
	setp.eq.b32 	%p1119, %r3126, 1;
	selp.f64 	%fd9778, 0dBDA8FF8320FD8164, 0d3DE5DB65F9785EBA, %p1119;
	ld.global.nc.v2.f64 	{%fd9779, %fd9780}, [%rd1102];
	fma.rn.f64 	%fd9781, %fd9778, %fd9777, %fd9779;
	fma.rn.f64 	%fd9782, %fd9781, %fd9777, %fd9780;
	ld.global.nc.v2.f64 	{%fd9783, %fd9784}, [%rd1102+16];
	fma.rn.f64 	%fd9785, %fd9782, %fd9777, %fd9783;
	fma.rn.f64 	%fd9786, %fd9785, %fd9777, %fd9784;
	ld.global.nc.v2.f64 	{%fd9787, %fd9788}, [%rd1102+32];
	fma.rn.f64 	%fd9789, %fd9786, %fd9777, %fd9787;
	fma.rn.f64 	%fd9790, %fd9789, %fd9777, %fd9788;
	fma.rn.f64 	%fd9791, %fd9790, %fd14308, %fd14308;
	fma.rn.f64 	%fd9792, %fd9790, %fd9777, 0d3FF0000000000000;
	selp.f64 	%fd9793, %fd9792, %fd9791, %p1119;
	and.b32  	%r3127, %r4356, 2;
	setp.eq.s32 	%p1120, %r3127, 0;
	mov.f64 	%fd9794, 0d0000000000000000;
	sub.f64 	%fd9795, %fd9794, %fd9793;
	selp.f64 	%fd1689, %fd9793, %fd9795, %p1120;
	@%p1118 bra 	$L__BB4_1231;
	mov.f64 	%fd9801, 0d0000000000000000;
	mul.rn.f64 	%fd14309, %fd1393, %fd9801;
	mov.b32 	%r4357, 0;
	bra.uni 	$L__BB4_1233;
$L__BB4_1231:
	mul.f64 	%fd9796, %fd1393, 0d3FE45F306DC9C883;
	cvt.rni.s32.f64 	%r4357, %fd9796;
	cvt.rn.f64.s32 	%fd9797, %r4357;
	fma.rn.f64 	%fd9798, %fd9797, 0dBFF921FB54442D18, %fd1393;
	fma.rn.f64 	%fd9799, %fd9797, 0dBC91A62633145C00, %fd9798;
	fma.rn.f64 	%fd14309, %fd9797, 0dB97B839A252049C0, %fd9799;
	setp.ltu.f64 	%p1121, %fd1394, 0d41E0000000000000;
	@%p1121 bra 	$L__BB4_1233;
	{ // callseq 589, 0
	.param .b64 param0;
	st.param.f64 	[param0], %fd1393;
	.param .align 16 .b8 retval0[16];
	call.uni (retval0), 
	__internal_trig_reduction_slowpathd, 
	(
	param0
	);
	ld.param.f64 	%fd14309, [retval0];
	ld.param.b32 	%r4357, [retval0+8];
	} // callseq 589
$L__BB4_1233:
	setp.neu.f64 	%p1122, %fd1601, 0d7FF0000000000000;
	shl.b32 	%r3130, %r4357, 6;
	cvt.u64.u32 	%rd1103, %r3130;
	and.b64  	%rd1104, %rd1103, 64;
	add.s64 	%rd1106, %rd1089, %rd1104;
	mul.rn.f64 	%fd9802, %fd14309, %fd14309;
	and.b32  	%r3131, %r4357, 1;
	setp.eq.b32 	%p1123, %r3131, 1;
	selp.f64 	%fd9803, 0dBDA8FF8320FD8164, 0d3DE5DB65F9785EBA, %p1123;
	ld.global.nc.v2.f64 	{%fd9804, %fd9805}, [%rd1106];
	fma.rn.f64 	%fd9806, %fd9803, %fd9802, %fd9804;
	fma.rn.f64 	%fd9807, %fd9806, %fd9802, %fd9805;
	ld.global.nc.v2.f64 	{%fd9808, %fd9809}, [%rd1106+16];
	fma.rn.f64 	%fd9810, %fd9807, %fd9802, %fd9808;
	fma.rn.f64 	%fd9811, %fd9810, %fd9802, %fd9809;
	ld.global.nc.v2.f64 	{%fd9812, %fd9813}, [%rd1106+32];
	fma.rn.f64 	%fd9814, %fd9811, %fd9802, %fd9812;
	fma.rn.f64 	%fd9815, %fd9814, %fd9802, %fd9813;
	fma.rn.f64 	%fd9816, %fd9815, %fd14309, %fd14309;
	fma.rn.f64 	%fd9817, %fd9815, %fd9802, 0d3FF0000000000000;
	selp.f64 	%fd9818, %fd9817, %fd9816, %p1123;
	and.b32  	%r3132, %r4357, 2;
	setp.eq.s32 	%p1124, %r3132, 0;
	mov.f64 	%fd9819, 0d0000000000000000;
	sub.f64 	%fd9820, %fd9819, %fd9818;
	selp.f64 	%fd9821, %fd9818, %fd9820, %p1124;
	mul.f64 	%fd1694, %fd1689, %fd9821;
	@%p1122 bra 	$L__BB4_1235;
	mov.f64 	%fd9827, 0d0000000000000000;
	mul.rn.f64 	%fd14310, %fd1600, %fd9827;
	mov.b32 	%r4358, 0;
	bra.uni 	$L__BB4_1237;
$L__BB4_1235:
	mul.f64 	%fd9822, %fd1600, 0d3FE45F306DC9C883;
	cvt.rni.s32.f64 	%r4358, %fd9822;
	cvt.rn.f64.s32 	%fd9823, %r4358;
	fma.rn.f64 	%fd9824, %fd9823, 0dBFF921FB54442D18, %fd1600;
	fma.rn.f64 	%fd9825, %fd9823, 0dBC91A62633145C00, %fd9824;
	fma.rn.f64 	%fd14310, %fd9823, 0dB97B839A252049C0, %fd9825;
	setp.ltu.f64 	%p1125, %fd1601, 0d41E0000000000000;
	@%p1125 bra 	$L__BB4_1237;
	{ // callseq 590, 0
	.param .b64 param0;
	st.param.f64 	[param0], %fd1600;
	.param .align 16 .b8 retval0[16];
	call.uni (retval0), 
	__internal_trig_reduction_slowpathd, 
	(
	param0
	);
	ld.param.f64 	%fd14310, [retval0];
	ld.param.b32 	%r4358, [retval0+8];
	} // callseq 590
$L__BB4_1237:
	shl.b32 	%r3135, %r4358, 6;
	cvt.u64.u32 	%rd1107, %r3135;
	and.b64  	%rd1108, %rd1107, 64;
	add.s64 	%rd1110, %rd1089, %rd1108;
	mul.rn.f64 	%fd9828, %fd14310, %fd14310;
	and.b32  	%r3136, %r4358, 1;
	setp.eq.b32 	%p1127, %r3136, 1;
	selp.f64 	%fd9829, 0dBDA8FF8320FD8164, 0d3DE5DB65F9785EBA, %p1127;
	ld.global.nc.v2.f64 	{%fd9830, %fd9831}, [%rd1110];
	fma.rn.f64 	%fd9832, %fd9829, %fd9828, %fd9830;
	fma.rn.f64 	%fd9833, %fd9832, %fd9828, %fd9831;
	ld.global.nc.v2.f64 	{%fd9834, %fd9835}, [%rd1110+16];
	fma.rn.f64 	%fd9836, %fd9833, %fd9828, %fd9834;
	fma.rn.f64 	%fd9837, %fd9836, %fd9828, %fd9835;
	ld.global.nc.v2.f64 	{%fd9838, %fd9839}, [%rd1110+32];
	fma.rn.f64 	%fd9840, %fd9837, %fd9828, %fd9838;
	fma.rn.f64 	%fd9841, %fd9840, %fd9828, %fd9839;
	fma.rn.f64 	%fd9842, %fd9841, %fd14310, %fd14310;
	fma.rn.f64 	%fd9843, %fd9841, %fd9828, 0d3FF0000000000000;
	selp.f64 	%fd9844, %fd9843, %fd9842, %p1127;
	and.b32  	%r3137, %r4358, 2;
	setp.eq.s32 	%p1128, %r3137, 0;
	mov.f64 	%fd9845, 0d0000000000000000;
	sub.f64 	%fd9846, %fd9845, %fd9844;
	selp.f64 	%fd1699, %fd9844, %fd9846, %p1128;
	@%p1118 bra 	$L__BB4_1239;
	mov.f64 	%fd9852, 0d0000000000000000;
	mul.rn.f64 	%fd14312, %fd1393, %fd9852;
	mov.b32 	%r4360, 1;
	bra.uni 	$L__BB4_1242;
$L__BB4_1239:
	mul.f64 	%fd9847, %fd1393, 0d3FE45F306DC9C883;
	cvt.rni.s32.f64 	%r4359, %fd9847;
	cvt.rn.f64.s32 	%fd9848, %r4359;
	fma.rn.f64 	%fd9849, %fd9848, 0dBFF921FB54442D18, %fd1393;
	fma.rn.f64 	%fd9850, %fd9848, 0dBC91A62633145C00, %fd9849;
	fma.rn.f64 	%fd14312, %fd9848, 0dB97B839A252049C0, %fd9850;
	setp.ltu.f64 	%p1129, %fd1394, 0d41E0000000000000;
	@%p1129 bra 	$L__BB4_1241;
	{ // callseq 591, 0
	.param .b64 param0;
	st.param.f64 	[param0], %fd1393;
	.param .align 16 .b8 retval0[16];
	call.uni (retval0), 
	__internal_trig_reduction_slowpathd, 
	(
	param0
	);
	ld.param.f64 	%fd14312, [retval0];
	ld.param.b32 	%r4359, [retval0+8];
	} // callseq 591
$L__BB4_1241:
	add.s32 	%r4360, %r4359, 1;
$L__BB4_1242:
	shl.b32 	%r3140, %r4360, 6;
	cvt.u64.u32 	%rd1111, %r3140;
	and.b64  	%rd1112, %rd1111, 64;
	add.s64 	%rd1114, %rd1089, %rd1112;
	mul.rn.f64 	%fd9853, %fd14312, %fd14312;
	and.b32  	%r3141, %r4360, 1;
	setp.eq.b32 	%p1131, %r3141, 1;
	selp.f64 	%fd9854, 0dBDA8FF8320FD8164, 0d3DE5DB65F9785EBA, %p1131;
	ld.global.nc.v2.f64 	{%fd9855, %fd9856}, [%rd1114];
	fma.rn.f64 	%fd9857, %fd9854, %fd9853, %fd9855;
	fma.rn.f64 	%fd9858, %fd9857, %fd9853, %fd9856;
	ld.global.nc.v2.f64 	{%fd9859, %fd9860}, [%rd1114+16];
	fma.rn.f64 	%fd9861, %fd9858, %fd9853, %fd9859;
	fma.rn.f64 	%fd9862, %fd9861, %fd9853, %fd9860;
	ld.global.nc.v2.f64 	{%fd9863, %fd9864}, [%rd1114+32];
	fma.rn.f64 	%fd9865, %fd9862, %fd9853, %fd9863;
	fma.rn.f64 	%fd9866, %fd9865, %fd9853, %fd9864;
	fma.rn.f64 	%fd9867, %fd9866, %fd14312, %fd14312;
	fma.rn.f64 	%fd9868, %fd9866, %fd9853, 0d3FF0000000000000;
	selp.f64 	%fd9869, %fd9868, %fd9867, %p1131;
	and.b32  	%r3142, %r4360, 2;
	setp.eq.s32 	%p1132, %r3142, 0;
	mov.f64 	%fd9870, 0d0000000000000000;
	sub.f64 	%fd9871, %fd9870, %fd9869;
	selp.f64 	%fd9872, %fd9869, %fd9871, %p1132;
	fma.rn.f64 	%fd9873, %fd1699, %fd9872, %fd1694;
	mul.f64 	%fd9874, %fd1684, %fd9873;
	fma.rn.f64 	%fd1705, %fd1533, %fd9874, %fd1672;
	@%p1110 bra 	$L__BB4_1244;
	mov.f64 	%fd9880, 0d0000000000000000;
	mul.rn.f64 	%fd14313, %fd1578, %fd9880;
	mov.b32 	%r4361, 0;
	bra.uni 	$L__BB4_1246;
$L__BB4_1244:
	mul.f64 	%fd9875, %fd1578, 0d3FE45F306DC9C883;
	cvt.rni.s32.f64 	%r4361, %fd9875;
	cvt.rn.f64.s32 	%fd9876, %r4361;
	fma.rn.f64 	%fd9877, %fd9876, 0dBFF921FB54442D18, %fd1578;
	fma.rn.f64 	%fd9878, %fd9876, 0dBC91A62633145C00, %fd9877;
	fma.rn.f64 	%fd14313, %fd9876, 0dB97B839A252049C0, %fd9878;
	setp.ltu.f64 	%p1133, %fd1579, 0d41E0000000000000;
	@%p1133 bra 	$L__BB4_1246;
	{ // callseq 592, 0
	.param .b64 param0;
	st.param.f64 	[param0], %fd1578;
	.param .align 16 .b8 retval0[16];
	call.uni (retval0), 
	__internal_trig_reduction_slowpathd, 
	(
	param0
	);
	ld.param.f64 	%fd14313, [retval0];
	ld.param.b32 	%r4361, [retval0+8];
	} // callseq 592
$L__BB4_1246:
	shl.b32 	%r3145, %r4361, 6;
	cvt.u64.u32 	%rd1115, %r3145;
	and.b64  	%rd1116, %rd1115, 64;
	add.s64 	%rd1118, %rd1089, %rd1116;
	mul.rn.f64 	%fd9881, %fd14313, %fd14313;
	and.b32  	%r3146, %r4361, 1;
	setp.eq.b32 	%p1135, %r3146, 1;
	selp.f64 	%fd9882, 0dBDA8FF8320FD8164, 0d3DE5DB65F9785EBA, %p1135;
	ld.global.nc.v2.f64 	{%fd9883, %fd9884}, [%rd1118];
	fma.rn.f64 	%fd9885, %fd9882, %fd9881, %fd9883;
	fma.rn.f64 	%fd9886, %fd9885, %fd9881, %fd9884;
	ld.global.nc.v2.f64 	{%fd9887, %fd9888}, [%rd1118+16];
	fma.rn.f64 	%fd9889, %fd9886, %fd9881, %fd9887;
	fma.rn.f64 	%fd9890, %fd9889, %fd9881, %fd9888;
	ld.global.nc.v2.f64 	{%fd9891, %fd9892}, [%rd1118+32];
	fma.rn.f64 	%fd9893, %fd9890, %fd9881, %fd9891;
	fma.rn.f64 	%fd9894, %fd9893, %fd9881, %fd9892;
	fma.rn.f64 	%fd9895, %fd9894, %fd14313, %fd14313;
	fma.rn.f64 	%fd9896, %fd9894, %fd9881, 0d3FF0000000000000;
	selp.f64 	%fd9897, %fd9896, %fd9895, %p1135;
	and.b32  	%r3147, %r4361, 2;
	setp.eq.s32 	%p1136, %r3147, 0;
	mov.f64 	%fd9898, 0d0000000000000000;
	sub.f64 	%fd9899, %fd9898, %fd9897;
	selp.f64 	%fd1710, %fd9897, %fd9899, %p1136;
	@%p1114 bra 	$L__BB4_1248;
	mov.f64 	%fd9905, 0d0000000000000000;
	mul.rn.f64 	%fd14314, %fd1586, %fd9905;
	mov.b32 	%r4362, 0;
	bra.uni 	$L__BB4_1250;
$L__BB4_1248:
	mul.f64 	%fd9900, %fd1586, 0d3FE45F306DC9C883;
	cvt.rni.s32.f64 	%r4362, %fd9900;
	cvt.rn.f64.s32 	%fd9901, %r4362;
	fma.rn.f64 	%fd9902, %fd9901, 0dBFF921FB54442D18, %fd1586;
	fma.rn.f64 	%fd9903, %fd9901, 0dBC91A62633145C00, %fd9902;
	fma.rn.f64 	%fd14314, %fd9901, 0dB97B839A252049C0, %fd9903;
	setp.ltu.f64 	%p1137, %fd1587, 0d41E0000000000000;
	@%p1137 bra 	$L__BB4_1250;
	{ // callseq 593, 0
	.param .b64 param0;
	st.param.f64 	[param0], %fd1586;
	.param .align 16 .b8 retval0[16];
	call.uni (retval0), 
	__internal_trig_reduction_slowpathd, 
	(
	param0
	);
	ld.param.f64 	%fd14314, [retval0];
	ld.param.b32 	%r4362, [retval0+8];
	} // callseq 593
$L__BB4_1250:
	setp.neu.f64 	%p1138, %fd1394, 0d7FF0000000000000;
	shl.b32 	%r3150, %r4362, 6;
	cvt.u64.u32 	%rd1119, %r3150;
	and.b64  	%rd1120, %rd1119, 64;
	add.s64 	%rd1122, %rd1089, %rd1120;
	mul.rn.f64 	%fd9906, %fd14314, %fd14314;
	and.b32  	%r3151, %r4362, 1;
	setp.eq.b32 	%p1139, %r3151, 1;
	selp.f64 	%fd9907, 0dBDA8FF8320FD8164, 0d3DE5DB65F9785EBA, %p1139;
	ld.global.nc.v2.f64 	{%fd9908, %fd9909}, [%rd1122];
	fma.rn.f64 	%fd9910, %fd9907, %fd9906, %fd9908;
	fma.rn.f64 	%fd9911, %fd9910, %fd9906, %fd9909;
	ld.global.nc.v2.f64 	{%fd9912, %fd9913}, [%rd1122+16];
	fma.rn.f64 	%fd9914, %fd9911, %fd9906, %fd9912;
	fma.rn.f64 	%fd9915, %fd9914, %fd9906, %fd9913;
	ld.global.nc.v2.f64 	{%fd9916, %fd9917}, [%rd1122+32];
	fma.rn.f64 	%fd9918, %fd9915, %fd9906, %fd9916;
	fma.rn.f64 	%fd9919, %fd9918, %fd9906, %fd9917;
	fma.rn.f64 	%fd9920, %fd9919, %fd14314, %fd14314;
	fma.rn.f64 	%fd9921, %fd9919, %fd9906, 0d3FF0000000000000;
	selp.f64 	%fd9922, %fd9921, %fd9920, %p1139;
	and.b32  	%r3152, %r4362, 2;
	setp.eq.s32 	%p1140, %r3152, 0;
	mov.f64 	%fd9923, 0d0000000000000000;
	sub.f64 	%fd9924, %fd9923, %fd9922;
	selp.f64 	%fd1715, %fd9922, %fd9924, %p1140;
	@%p1138 bra 	$L__BB4_1252;
	mov.f64 	%fd9930, 0d0000000000000000;
	mul.rn.f64 	%fd14316, %fd1393, %fd9930;
	mov.b32 	%r4364, 1;
	bra.uni 	$L__BB4_1255;
$L__BB4_1252:
	mul.f64 	%fd9925, %fd1393, 0d3FE45F306DC9C883;
	cvt.rni.s32.f64 	%r4363, %fd9925;
	cvt.rn.f64.s32 	%fd9926, %r4363;
	fma.rn.f64 	%fd9927, %fd9926, 0dBFF921FB54442D18, %fd1393;
	fma.rn.f64 	%fd9928, %fd9926, 0dBC91A62633145C00, %fd9927;
	fma.rn.f64 	%fd14316, %fd9926, 0dB97B839A252049C0, %fd9928;
	setp.ltu.f64 	%p1141, %fd1394, 0d41E0000000000000;
	@%p1141 bra 	$L__BB4_1254;
	{ // callseq 594, 0
	.param .b64 param0;
	st.param.f64 	[param0], %fd1393;
	.param .align 16 .b8 retval0[16];
	call.uni (retval0), 
	__internal_trig_reduction_slowpathd, 
	(
	param0
	);
	ld.param.f64 	%fd14316, [retval0];
	ld.param.b32 	%r4363, [retval0+8];
	} // callseq 594
$L__BB4_1254:
	add.s32 	%r4364, %r4363, 1;
$L__BB4_1255:
	setp.neu.f64 	%p1142, %fd1601, 0d7FF0000000000000;
	shl.b32 	%r3155, %r4364, 6;
	cvt.u64.u32 	%rd1123, %r3155;
	and.b64  	%rd1124, %rd1123, 64;
	add.s64 	%rd1126, %rd1089, %rd1124;
	mul.rn.f64 	%fd9931, %fd14316, %fd14316;
	and.b32  	%r3156, %r4364, 1;
	setp.eq.b32 	%p1143, %r3156, 1;
	selp.f64 	%fd9932, 0dBDA8FF8320FD8164, 0d3DE5DB65F9785EBA, %p1143;
	ld.global.nc.v2.f64 	{%fd9933, %fd9934}, [%rd1126];
	fma.rn.f64 	%fd9935, %fd9932, %fd9931, %fd9933;
	fma.rn.f64 	%fd9936, %fd9935, %fd9931, %fd9934;
	ld.global.nc.v2.f64 	{%fd9937, %fd9938}, [%rd1126+16];
	fma.rn.f64 	%fd9939, %fd9936, %fd9931, %fd9937;
	fma.rn.f64 	%fd9940, %fd9939, %fd9931, %fd9938;
	ld.global.nc.v2.f64 	{%fd9941, %fd9942}, [%rd1126+32];
	fma.rn.f64 	%fd9943, %fd9940, %fd9931, %fd9941;
	fma.rn.f64 	%fd9944, %fd9943, %fd9931, %fd9942;
	fma.rn.f64 	%fd9945, %fd9944, %fd14316, %fd14316;
	fma.rn.f64 	%fd9946, %fd9944, %fd9931, 0d3FF0000000000000;
	selp.f64 	%fd9947, %fd9946, %fd9945, %p1143;
	and.b32  	%r3157, %r4364, 2;
	setp.eq.s32 	%p1144, %r3157, 0;
	mov.f64 	%fd9948, 0d0000000000000000;
	sub.f64 	%fd9949, %fd9948, %fd9947;
	selp.f64 	%fd9950, %fd9947, %fd9949, %p1144;
	mul.f64 	%fd1721, %fd1715, %fd9950;
	@%p1142 bra 	$L__BB4_1257;
	mov.f64 	%fd9956, 0d0000000000000000;
	mul.rn.f64 	%fd14317, %fd1600, %fd9956;
	mov.b32 	%r4365, 0;
	bra.uni 	$L__BB4_1259;
$L__BB4_1257:
	mul.f64 	%fd9951, %fd1600, 0d3FE45F306DC9C883;
	cvt.rni.s32.f64 	%r4365, %fd9951;
	cvt.rn.f64.s32 	%fd9952, %r4365;
	fma.rn.f64 	%fd9953, %fd9952, 0dBFF921FB54442D18, %fd1600;
	fma.rn.f64 	%fd9954, %fd9952, 0dBC91A62633145C00, %fd9953;
	fma.rn.f64 	%fd14317, %fd9952, 0dB97B839A252049C0, %fd9954;
	setp.ltu.f64 	%p1145, %fd1601, 0d41E0000000000000;
	@%p1145 bra 	$L__BB4_1259;
	{ // callseq 595, 0
	.param .b64 param0;
	st.param.f64 	[param0], %fd1600;
	.param .align 16 .b8 retval0[16];
	call.uni (retval0), 
	__internal_trig_reduction_slowpathd, 
	(
	param0
	);
	ld.param.f64 	%fd14317, [retval0];
	ld.param.b32 	%r4365, [retval0+8];
	} // callseq 595
$L__BB4_1259:
	setp.neu.f64 	%p1146, %fd1394, 0d7FF0000000000000;
	shl.b32 	%r3160, %r4365, 6;
	cvt.u64.u32 	%rd1127, %r3160;
	and.b64  	%rd1128, %rd1127, 64;
	add.s64 	%rd1130, %rd1089, %rd1128;
	mul.rn.f64 	%fd9957, %fd14317, %fd14317;
	and.b32  	%r3161, %r4365, 1;
	setp.eq.b32 	%p1147, %r3161, 1;
	selp.f64 	%fd9958, 0dBDA8FF8320FD8164, 0d3DE5DB65F9785EBA, %p1147;
	ld.global.nc.v2.f64 	{%fd9959, %fd9960}, [%rd1130];
	fma.rn.f64 	%fd9961, %fd9958, %fd9957, %fd9959;
	fma.rn.f64 	%fd9962, %fd9961, %fd9957, %fd9960;
	ld.global.nc.v2.f64 	{%fd9963, %fd9964}, [%rd1130+16];
	fma.rn.f64 	%fd9965, %fd9962, %fd9957, %fd9963;
	fma.rn.f64 	%fd9966, %fd9965, %fd9957, %fd9964;
	ld.global.nc.v2.f64 	{%fd9967, %fd9968}, [%rd1130+32];
	fma.rn.f64 	%fd9969, %fd9966, %fd9957, %fd9967;
	fma.rn.f64 	%fd9970, %fd9969, %fd9957, %fd9968;
	fma.rn.f64 	%fd9971, %fd9970, %fd14317, %fd14317;
	fma.rn.f64 	%fd9972, %fd9970, %fd9957, 0d3FF0000000000000;
	selp.f64 	%fd9973, %fd9972, %fd9971, %p1147;
	and.b32  	%r3162, %r4365, 2;
	setp.eq.s32 	%p1148, %r3162, 0;
	mov.f64 	%fd9974, 0d0000000000000000;
	sub.f64 	%fd9975, %fd9974, %fd9973;
	selp.f64 	%fd1726, %fd9973, %fd9975, %p1148;
	@%p1146 bra 	$L__BB4_1261;
	mov.f64 	%fd9981, 0d0000000000000000;
	mul.rn.f64 	%fd14318, %fd1393, %fd9981;
	mov.b32 	%r4366, 0;
	bra.uni 	$L__BB4_1263;
$L__BB4_1261:
	mul.f64 	%fd9976, %fd1393, 0d3FE45F306DC9C883;
	cvt.rni.s32.f64 	%r4366, %fd9976;
	cvt.rn.f64.s32 	%fd9977, %r4366;
	fma.rn.f64 	%fd9978, %fd9977, 0dBFF921FB54442D18, %fd1393;
	fma.rn.f64 	%fd9979, %fd9977, 0dBC91A62633145C00, %fd9978;
	fma.rn.f64 	%fd14318, %fd9977, 0dB97B839A252049C0, %fd9979;
	setp.ltu.f64 	%p1149, %fd1394, 0d41E0000000000000;
	@%p1149 bra 	$L__BB4_1263;
	{ // callseq 596, 0
	.param .b64 param0;
	st.param.f64 	[param0], %fd1393;
	.param .align 16 .b8 retval0[16];
	call.uni (retval0), 
	__internal_trig_reduction_slowpathd, 
	(
	param0
	);
	ld.param.f64 	%fd14318, [retval0];
	ld.param.b32 	%r4366, [retval0+8];
	} // callseq 596
$L__BB4_1263:
	shl.b32 	%r3165, %r4366, 6;
	cvt.u64.u32 	%rd1131, %r3165;
	and.b64  	%rd1132, %rd1131, 64;
	add.s64 	%rd1134, %rd1089, %rd1132;
	mul.rn.f64 	%fd9982, %fd14318, %fd14318;
	and.b32  	%r3166, %r4366, 1;
	setp.eq.b32 	%p1150, %r3166, 1;
	selp.f64 	%fd9983, 0dBDA8FF8320FD8164, 0d3DE5DB65F9785EBA, %p1150;
	ld.global.nc.v2.f64 	{%fd9984, %fd9985}, [%rd1134];
	fma.rn.f64 	%fd9986, %fd9983, %fd9982, %fd9984;
	fma.rn.f64 	%fd9987, %fd9986, %fd9982, %fd9985;
	ld.global.nc.v2.f64 	{%fd9988, %fd9989}, [%rd1134+16];
	fma.rn.f64 	%fd9990, %fd9987, %fd9982, %fd9988;
	fma.rn.f64 	%fd9991, %fd9990, %fd9982, %fd9989;
	ld.global.nc.v2.f64 	{%fd9992, %fd9993}, [%rd1134+32];
	fma.rn.f64 	%fd9994, %fd9991, %fd9982, %fd9992;
	fma.rn.f64 	%fd9995, %fd9994, %fd9982, %fd9993;
	fma.rn.f64 	%fd9996, %fd9995, %fd14318, %fd14318;
	fma.rn.f64 	%fd9997, %fd9995, %fd9982, 0d3FF0000000000000;
	selp.f64 	%fd9998, %fd9997, %fd9996, %p1150;
	and.b32  	%r3167, %r4366, 2;
	setp.eq.s32 	%p1151, %r3167, 0;
	mov.f64 	%fd9999, 0d0000000000000000;
	sub.f64 	%fd10000, %fd9999, %fd9998;
	selp.f64 	%fd10001, %fd9998, %fd10000, %p1151;
	mul.f64 	%fd10002, %fd1726, %fd10001;
	sub.f64 	%fd10003, %fd1721, %fd10002;
	mul.f64 	%fd10004, %fd1710, %fd10003;
	fma.rn.f64 	%fd10005, %fd1533, %fd10004, %fd1705;
	mul.f64 	%fd10006, %fd1646, %fd10005;
	div.rn.f64 	%fd10007, %fd10006, %fd9;
	sub.f64 	%fd10008, %fd1641, %fd10007;
	add.f64 	%fd10009, %fd1531, %fd10008;
	st.shared.f64 	[%r11], %fd10009;
	bar.sync 	0;
	ld.shared.f64 	%fd1731, [%r12];
	ld.shared.f64 	%fd10010, [%r7];
	mul.f64 	%fd10011, %fd13, %fd10010;
	fma.rn.f64 	%fd1732, %fd10011, 0d3FE0000000000000, %fd13904;
	ld.shared.f64 	%fd10012, [%r8];
	mul.f64 	%fd10013, %fd13, %fd10012;
	fma.rn.f64 	%fd1733, %fd10013, 0d3FE0000000000000, %fd13905;
	bar.sync 	0;
	ld.global.f64 	%fd10014, [%rd14];
	mul.f64 	%fd1734, %fd10014, %fd5;
	bar.sync 	0;
	ld.global.f64 	%fd1735, [%rd14];
	ld.global.f64 	%fd1736, [%rd15];
	abs.f64 	%fd1737, %fd1736;
	setp.neu.f64 	%p1152, %fd1737, 0d7FF0000000000000;
	@%p1152 bra 	$L__BB4_1265;
	mov.f64 	%fd10020, 0d0000000000000000;
	mul.rn.f64 	%fd14319, %fd1736, %fd10020;
	mov.b32 	%r4367, 0;
	bra.uni 	$L__BB4_1267;
$L__BB4_1265:
	mul.f64 	%fd10015, %fd1736, 0d3FE45F306DC9C883;
	cvt.rni.s32.f64 	%r4367, %fd10015;
	cvt.rn.f64.s32 	%fd10016, %r4367;
	fma.rn.f64 	%fd10017, %fd10016, 0dBFF921FB54442D18, %fd1736;
	fma.rn.f64 	%fd10018, %fd10016, 0dBC91A62633145C00, %fd10017;
	fma.rn.f64 	%fd14319, %fd10016, 0dB97B839A252049C0, %fd10018;
	setp.ltu.f64 	%p1153, %fd1737, 0d41E0000000000000;
	@%p1153 bra 	$L__BB4_1267;
	{ // callseq 597, 0
	.param .b64 param0;
	st.param.f64 	[param0], %fd1736;
	.param .align 16 .b8 retval0[16];
	call.uni (retval0), 
	__internal_trig_reduction_slowpathd, 
	(
	param0
	);
	ld.param.f64 	%fd14319, [retval0];
	ld.param.b32 	%r4367, [retval0+8];
	} // callseq 597
$L__BB4_1267:
	shl.b32 	%r3170, %r4367, 6;
	cvt.u64.u32 	%rd1135, %r3170;
	and.b64  	%rd1136, %rd1135, 64;
	add.s64 	%rd1138, %rd1089, %rd1136;
	mul.rn.f64 	%fd10021, %fd14319, %fd14319;
	and.b32  	%r3171, %r4367, 1;
	setp.eq.b32 	%p1154, %r3171, 1;
	selp.f64 	%fd10022, 0dBDA8FF8320FD8164, 0d3DE5DB65F9785EBA, %p1154;
	ld.global.nc.v2.f64 	{%fd10023, %fd10024}, [%rd1138];
	fma.rn.f64 	%fd10025, %fd10022, %fd10021, %fd10023;
	fma.rn.f64 	%fd10026, %fd10025, %fd10021, %fd10024;
	ld.global.nc.v2.f64 	{%fd10027, %fd10028}, [%rd1138+16];
	fma.rn.f64 	%fd10029, %fd10026, %fd10021, %fd10027;
	fma.rn.f64 	%fd10030, %fd10029, %fd10021, %fd10028;
	ld.global.nc.v2.f64 	{%fd10031, %fd10032}, [%rd1138+32];
	fma.rn.f64 	%fd10033, %fd10030, %fd10021, %fd10031;
	fma.rn.f64 	%fd10034, %fd10033, %fd10021, %fd10032;
	fma.rn.f64 	%fd10035, %fd10034, %fd14319, %fd14319;
	fma.rn.f64 	%fd10036, %fd10034, %fd10021, 0d3FF0000000000000;
	selp.f64 	%fd10037, %fd10036, %fd10035, %p1154;
	and.b32  	%r3172, %r4367, 2;
	setp.eq.s32 	%p1155, %r3172, 0;
	mov.f64 	%fd10038, 0d0000000000000000;
	sub.f64 	%fd10039, %fd10038, %fd10037;
	selp.f64 	%fd1742, %fd10037, %fd10039, %p1155;
	ld.global.f64 	%fd1743, [%rd15+40000];
	abs.f64 	%fd1744, %fd1743;
	setp.neu.f64 	%p1156, %fd1744, 0d7FF0000000000000;
	@%p1156 bra 	$L__BB4_1269;
	mov.f64 	%fd10045, 0d0000000000000000;
	mul.rn.f64 	%fd14321, %fd1743, %fd10045;
	mov.b32 	%r4369, 1;
	bra.uni 	$L__BB4_1272;
$L__BB4_1269:
	mul.f64 	%fd10040, %fd1743, 0d3FE45F306DC9C883;
	cvt.rni.s32.f64 	%r4368, %fd10040;
	cvt.rn.f64.s32 	%fd10041, %r4368;
	fma.rn.f64 	%fd10042, %fd10041, 0dBFF921FB54442D18, %fd1743;
	fma.rn.f64 	%fd10043, %fd10041, 0dBC91A62633145C00, %fd10042;
	fma.rn.f64 	%fd14321, %fd10041, 0dB97B839A252049C0, %fd10043;
	setp.ltu.f64 	%p1157, %fd1744, 0d41E0000000000000;
	@%p1157 bra 	$L__BB4_1271;
	{ // callseq 598, 0
	.param .b64 param0;
	st.param.f64 	[param0], %fd1743;
	.param .align 16 .b8 retval0[16];
	call.uni (retval0), 
	__internal_trig_reduction_slowpathd, 
	(
	param0
	);
	ld.param.f64 	%fd14321, [retval0];
	ld.param.b32 	%r4368, [retval0+8];
	} // callseq 598
$L__BB4_1271:
	add.s32 	%r4369, %r4368, 1;
$L__BB4_1272:
	shl.b32 	%r3175, %r4369, 6;
	cvt.u64.u32 	%rd1139, %r3175;
	and.b64  	%rd1140, %rd1139, 64;
	add.s64 	%rd1142, %rd1089, %rd1140;
	mul.rn.f64 	%fd10046, %fd14321, %fd14321;
	and.b32  	%r3176, %r4369, 1;
	setp.eq.b32 	%p1159, %r3176, 1;
	selp.f64 	%fd10047, 0dBDA8FF8320FD8164, 0d3DE5DB65F9785EBA, %p1159;
	ld.global.nc.v2.f64 	{%fd10048, %fd10049}, [%rd1142];
	fma.rn.f64 	%fd10050, %fd10047, %fd10046, %fd10048;
	fma.rn.f64 	%fd10051, %fd10050, %fd10046, %fd10049;
	ld.global.nc.v2.f64 	{%fd10052, %fd10053}, [%rd1142+16];
	fma.rn.f64 	%fd10054, %fd10051, %fd10046, %fd10052;
	fma.rn.f64 	%fd10055, %fd10054, %fd10046, %fd10053;
	ld.global.nc.v2.f64 	{%fd10056, %fd10057}, [%rd1142+32];
	fma.rn.f64 	%fd10058, %fd10055, %fd10046, %fd10056;
	fma.rn.f64 	%fd10059, %fd10058, %fd10046, %fd10057;
	fma.rn.f64 	%fd10060, %fd10059, %fd14321, %fd14321;
	fma.rn.f64 	%fd10061, %fd10059, %fd10046, 0d3FF0000000000000;
	selp.f64 	%fd10062, %fd10061, %fd10060, %p1159;
	and.b32  	%r3177, %r4369, 2;
	setp.eq.s32 	%p1160, %r3177, 0;
	mov.f64 	%fd10063, 0d0000000000000000;
	sub.f64 	%fd10064, %fd10063, %fd10062;
	selp.f64 	%fd10065, %fd10062, %fd10064, %p1160;
	mul.f64 	%fd1750, %fd1742, %fd10065;
	@%p1156 bra 	$L__BB4_1274;
	mov.f64 	%fd10071, 0d0000000000000000;
	mul.rn.f64 	%fd14322, %fd1743, %fd10071;
	mov.b32 	%r4370, 0;
	bra.uni 	$L__BB4_1276;
$L__BB4_1274:
	mul.f64 	%fd10066, %fd1743, 0d3FE45F306DC9C883;
	cvt.rni.s32.f64 	%r4370, %fd10066;
	cvt.rn.f64.s32 	%fd10067, %r4370;
	fma.rn.f64 	%fd10068, %fd10067, 0dBFF921FB54442D18, %fd1743;
	fma.rn.f64 	%fd10069, %fd10067, 0dBC91A62633145C00, %fd10068;
	fma.rn.f64 	%fd14322, %fd10067, 0dB97B839A252049C0, %fd10069;
	setp.ltu.f64 	%p1161, %fd1744, 0d41E0000000000000;
	@%p1161 bra 	$L__BB4_1276;
	{ // callseq 599, 0
	.param .b64 param0;
	st.param.f64 	[param0], %fd1743;
	.param .align 16 .b8 retval0[16];
	call.uni (retval0), 
	__internal_trig_reduction_slowpathd, 
	(
	param0
	);
	ld.param.f64 	%fd14322, [retval0];
	ld.param.b32 	%r4370, [retval0+8];
	} // callseq 599
$L__BB4_1276:
	setp.neu.f64 	%p1162, %fd1737, 0d7FF0000000000000;
	shl.b32 	%r3180, %r4370, 6;
	cvt.u64.u32 	%rd1143, %r3180;
	and.b64  	%rd1144, %rd1143, 64;
	add.s64 	%rd1146, %rd1089, %rd1144;
	mul.rn.f64 	%fd10072, %fd14322, %fd14322;
	and.b32  	%r3181, %r4370, 1;
	setp.eq.b32 	%p1163, %r3181, 1;
	selp.f64 	%fd10073, 0dBDA8FF8320FD8164, 0d3DE5DB65F9785EBA, %p1163;
	ld.global.nc.v2.f64 	{%fd10074, %fd10075}, [%rd1146];
	fma.rn.f64 	%fd10076, %fd10073, %fd10072, %fd10074;
	fma.rn.f64 	%fd10077, %fd10076, %fd10072, %fd10075;
	ld.global.nc.v2.f64 	{%fd10078, %fd10079}, [%rd1146+16];
	fma.rn.f64 	%fd10080, %fd10077, %fd10072, %fd10078;
	fma.rn.f64 	%fd10081, %fd10080, %fd10072, %fd10079;
	ld.global.nc.v2.f64 	{%fd10082, %fd10083}, [%rd1146+32];
	fma.rn.f64 	%fd10084, %fd10081, %fd10072, %fd10082;
	fma.rn.f64 	%fd10085, %fd10084, %fd10072, %fd10083;
	fma.rn.f64 	%fd10086, %fd10085, %fd14322, %fd14322;
	fma.rn.f64 	%fd10087, %fd10085, %fd10072, 0d3FF0000000000000;
	selp.f64 	%fd10088, %fd10087, %fd10086, %p1163;
	and.b32  	%r3182, %r4370, 2;
	setp.eq.s32 	%p1164, %r3182, 0;
	mov.f64 	%fd10089, 0d0000000000000000;
	sub.f64 	%fd10090, %fd10089, %fd10088;
	selp.f64 	%fd10091, %fd10088, %fd10090, %p1164;
	mul.f64 	%fd10092, %fd1742, %fd10091;
	mul.f64 	%fd10093, %fd1327, %fd10092;
	fma.rn.f64 	%fd1755, %fd1326, %fd1750, %fd10093;
	@%p1162 bra 	$L__BB4_1278;
	mov.f64 	%fd10099, 0d0000000000000000;
	mul.rn.f64 	%fd14324, %fd1736, %fd10099;
	mov.b32 	%r4372, 1;
	bra.uni 	$L__BB4_1281;
$L__BB4_1278:
	mul.f64 	%fd10094, %fd1736, 0d3FE45F306DC9C883;
	cvt.rni.s32.f64 	%r4371, %fd10094;
	cvt.rn.f64.s32 	%fd10095, %r4371;
	fma.rn.f64 	%fd10096, %fd10095, 0dBFF921FB54442D18, %fd1736;
	fma.rn.f64 	%fd10097, %fd10095, 0dBC91A62633145C00, %fd10096;
	fma.rn.f64 	%fd14324, %fd10095, 0dB97B839A252049C0, %fd10097;
	setp.ltu.f64 	%p1165, %fd1737, 0d41E0000000000000;
	@%p1165 bra 	$L__BB4_1280;
	{ // callseq 600, 0
	.param .b64 param0;
	st.param.f64 	[param0], %fd1736;
	.param .align 16 .b8 retval0[16];
	call.uni (retval0), 
	__internal_trig_reduction_slowpathd, 
	(
	param0
	);
	ld.param.f64 	%fd14324, [retval0];
	ld.param.b32 	%r4371, [retval0+8];
	} // callseq 600
$L__BB4_1280:
	add.s32 	%r4372, %r4371, 1;
$L__BB4_1281:
	shl.b32 	%r3185, %r4372, 6;
	cvt.u64.u32 	%rd1147, %r3185;
	and.b64  	%rd1148, %rd1147, 64;
	add.s64 	%rd1150, %rd1089, %rd1148;
	mul.rn.f64 	%fd10100, %fd14324, %fd14324;
	and.b32  	%r3186, %r4372, 1;
	setp.eq.b32 	%p1166, %r3186, 1;
	selp.f64 	%fd10101, 0dBDA8FF8320FD8164, 0d3DE5DB65F9785EBA, %p1166;
	ld.global.nc.v2.f64 	{%fd10102, %fd10103}, [%rd1150];
	fma.rn.f64 	%fd10104, %fd10101, %fd10100, %fd10102;
	fma.rn.f64 	%fd10105, %fd10104, %fd10100, %fd10103;
	ld.global.nc.v2.f64 	{%fd10106, %fd10107}, [%rd1150+16];
	fma.rn.f64 	%fd10108, %fd10105, %fd10100, %fd10106;
	fma.rn.f64 	%fd10109, %fd10108, %fd10100, %fd10107;
	ld.global.nc.v2.f64 	{%fd10110, %fd10111}, [%rd1150+32];
	fma.rn.f64 	%fd10112, %fd10109, %fd10100, %fd10110;
	fma.rn.f64 	%fd10113, %fd10112, %fd10100, %fd10111;
	fma.rn.f64 	%fd10114, %fd10113, %fd14324, %fd14324;
	fma.rn.f64 	%fd10115, %fd10113, %fd10100, 0d3FF0000000000000;
	selp.f64 	%fd10116, %fd10115, %fd10114, %p1166;
	and.b32  	%r3187, %r4372, 2;
	setp.eq.s32 	%p1167, %r3187, 0;
	mov.f64 	%fd10117, 0d0000000000000000;
	sub.f64 	%fd10118, %fd10117, %fd10116;
	selp.f64 	%fd10119, %fd10116, %fd10118, %p1167;
	fma.rn.f64 	%fd10120, %fd1328, %fd10119, %fd1755;
	mul.f64 	%fd1761, %fd1735, %fd10120;
	bar.sync 	0;
	mul.f64 	%fd10121, %fd1734, %fd6;
	div.rn.f64 	%fd10122, %fd10121, %fd7;
	sqrt.rn.f64 	%fd10123, %fd10122;
	bar.sync 	0;
	mul.f64 	%fd1762, %fd8, %fd10123;
	abs.f64 	%fd1763, %fd1761;
	setp.neu.f64 	%p1168, %fd1763, 0d7FF0000000000000;
	@%p1168 bra 	$L__BB4_1283;
	mov.f64 	%fd10129, 0d0000000000000000;
	mul.rn.f64 	%fd14326, %fd1761, %fd10129;
	mov.b32 	%r4374, 1;
	bra.uni 	$L__BB4_1286;
$L__BB4_1283:
	mul.f64 	%fd10124, %fd1761, 0d3FE45F306DC9C883;
	cvt.rni.s32.f64 	%r4373, %fd10124;
	cvt.rn.f64.s32 	%fd10125, %r4373;
	fma.rn.f64 	%fd10126, %fd10125, 0dBFF921FB54442D18, %fd1761;
	fma.rn.f64 	%fd10127, %fd10125, 0dBC91A62633145C00, %fd10126;
	fma.rn.f64 	%fd14326, %fd10125, 0dB97B839A252049C0, %fd10127;
	setp.ltu.f64 	%p1169, %fd1763, 0d41E0000000000000;
	@%p1169 bra 	$L__BB4_1285;
	{ // callseq 601, 0
	.param .b64 param0;
	st.param.f64 	[param0], %fd1761;
	.param .align 16 .b8 retval0[16];
	call.uni (retval0), 
	__internal_trig_reduction_slowpathd, 
	(
	param0
	);
	ld.param.f64 	%fd14326, [retval0];
	ld.param.b32 	%r4373, [retval0+8];
	} // callseq 601
$L__BB4_1285:
	add.s32 	%r4374, %r4373, 1;
$L__BB4_1286:
	shl.b32 	%r3190, %r4374, 6;
	cvt.u64.u32 	%rd1151, %r3190;
	and.b64  	%rd1152, %rd1151, 64;
	add.s64 	%rd1154, %rd1089, %rd1152;
	mul.rn.f64 	%fd10130, %fd14326, %fd14326;
	and.b32  	%r3191, %r4374, 1;
	setp.eq.b32 	%p1170, %r3191, 1;
	selp.f64 	%fd10131, 0dBDA8FF8320FD8164, 0d3DE5DB65F9785EBA, %p1170;
	ld.global.nc.v2.f64 	{%fd10132, %fd10133}, [%rd1154];
	fma.rn.f64 	%fd10134, %fd10131, %fd10130, %fd10132;
	fma.rn.f64 	%fd10135, %fd10134, %fd10130, %fd10133;
	ld.global.nc.v2.f64 	{%fd10136, %fd10137}, [%rd1154+16];
	fma.rn.f64 	%fd10138, %fd10135, %fd10130, %fd10136;
	fma.rn.f64 	%fd10139, %fd10138, %fd10130, %fd10137;
	ld.global.nc.v2.f64 	{%fd10140, %fd10141}, [%rd1154+32];
	fma.rn.f64 	%fd10142, %fd10139, %fd10130, %fd10140;
	fma.rn.f64 	%fd10143, %fd10142, %fd10130, %fd10141;
	fma.rn.f64 	%fd10144, %fd10143, %fd14326, %fd14326;
	fma.rn.f64 	%fd10145, %fd10143, %fd10130, 0d3FF0000000000000;
	selp.f64 	%fd10146, %fd10145, %fd10144, %p1170;
	and.b32  	%r3192, %r4374, 2;
	setp.eq.s32 	%p1171, %r3192, 0;
	mov.f64 	%fd10147, 0d0000000000000000;
	sub.f64 	%fd10148, %fd10147, %fd10146;
	selp.f64 	%fd1769, %fd10146, %fd10148, %p1171;
	ld.global.f64 	%fd1770, [%rd15];
	abs.f64 	%fd1771, %fd1770;
	setp.neu.f64 	%p1172, %fd1771, 0d7FF0000000000000;
	@%p1172 bra 	$L__BB4_1288;
	mov.f64 	%fd10154, 0d0000000000000000;
	mul.rn.f64 	%fd14327, %fd1770, %fd10154;
	mov.b32 	%r4375, 0;
	bra.uni 	$L__BB4_1290;
$L__BB4_1288:
	mul.f64 	%fd10149, %fd1770, 0d3FE45F306DC9C883;
	cvt.rni.s32.f64 	%r4375, %fd10149;
	cvt.rn.f64.s32 	%fd10150, %r4375;
	fma.rn.f64 	%fd10151, %fd10150, 0dBFF921FB54442D18, %fd1770;
	fma.rn.f64 	%fd10152, %fd10150, 0dBC91A62633145C00, %fd10151;
	fma.rn.f64 	%fd14327, %fd10150, 0dB97B839A252049C0, %fd10152;
	setp.ltu.f64 	%p1173, %fd1771, 0d41E0000000000000;
	@%p1173 bra 	$L__BB4_1290;
	{ // callseq 602, 0
	.param .b64 param0;
	st.param.f64 	[param0], %fd1770;
	.param .align 16 .b8 retval0[16];
	call.uni (retval0), 
	__internal_trig_reduction_slowpathd, 
	(
	param0
	);
	ld.param.f64 	%fd14327, [retval0];
	ld.param.b32 	%r4375, [retval0+8];
	} // callseq 602
$L__BB4_1290:
	shl.b32 	%r3195, %r4375, 6;
	cvt.u64.u32 	%rd1155, %r3195;
	and.b64  	%rd1156, %rd1155, 64;
	add.s64 	%rd1158, %rd1089, %rd1156;
	mul.rn.f64 	%fd10155, %fd14327, %fd14327;
	and.b32  	%r3196, %r4375, 1;
	setp.eq.b32 	%p1174, %r3196, 1;
	selp.f64 	%fd10156, 0dBDA8FF8320FD8164, 0d3DE5DB65F9785EBA, %p1174;
	ld.global.nc.v2.f64 	{%fd10157, %fd10158}, [%rd1158];
	fma.rn.f64 	%fd10159, %fd10156, %fd10155, %fd10157;
	fma.rn.f64 	%fd10160, %fd10159, %fd10155, %fd10158;
	ld.global.nc.v2.f64 	{%fd10161, %fd10162}, [%rd1158+16];
	fma.rn.f64 	%fd10163, %fd10160, %fd10155, %fd10161;
	fma.rn.f64 	%fd10164, %fd10163, %fd10155, %fd10162;
	ld.global.nc.v2.f64 	{%fd10165, %fd10166}, [%rd1158+32];
	fma.rn.f64 	%fd10167, %fd10164, %fd10155, %fd10165;
	fma.rn.f64 	%fd10168, %fd10167, %fd10155, %fd10166;
	fma.rn.f64 	%fd10169, %fd10168, %fd14327, %fd14327;
	fma.rn.f64 	%fd10170, %fd10168, %fd10155, 0d3FF0000000000000;
	selp.f64 	%fd10171, %fd10170, %fd10169, %p1174;
	and.b32  	%r3197, %r4375, 2;
	setp.eq.s32 	%p1175, %r3197, 0;
	mov.f64 	%fd10172, 0d0000000000000000;
	sub.f64 	%fd10173, %fd10172, %fd10171;
	selp.f64 	%fd1776, %fd10171, %fd10173, %p1175;
	mul.f64 	%fd1777, %fd667, %fd1734;
	ld.global.f64 	%fd10174, [%rd15+80000];
	add.f64 	%fd1778, %fd1777, %fd10174;
	abs.f64 	%fd1779, %fd1778;
	setp.neu.f64 	%p1176, %fd1779, 0d7FF0000000000000;
	@%p1176 bra 	$L__BB4_1292;
	mov.f64 	%fd10180, 0d0000000000000000;
	mul.rn.f64 	%fd14329, %fd1778, %fd10180;
	mov.b32 	%r4377, 1;
	bra.uni 	$L__BB4_1295;
$L__BB4_1292:
	mul.f64 	%fd10175, %fd1778, 0d3FE45F306DC9C883;
	cvt.rni.s32.f64 	%r4376, %fd10175;
	cvt.rn.f64.s32 	%fd10176, %r4376;
	fma.rn.f64 	%fd10177, %fd10176, 0dBFF921FB54442D18, %fd1778;
	fma.rn.f64 	%fd10178, %fd10176, 0dBC91A62633145C00, %fd10177;
	fma.rn.f64 	%fd14329, %fd10176, 0dB97B839A252049C0, %fd10178;
	setp.ltu.f64 	%p1177, %fd1779, 0d41E0000000000000;
	@%p1177 bra 	$L__BB4_1294;
	{ // callseq 603, 0
	.param .b64 param0;
	st.param.f64 	[param0], %fd1778;
	.param .align 16 .b8 retval0[16];
	call.uni (retval0), 
	__internal_trig_reduction_slowpathd, 
	(
	param0
	);
	ld.param.f64 	%fd14329, [retval0];
	ld.param.b32 	%r4376, [retval0+8];
	} // callseq 603
$L__BB4_1294:
	add.s32 	%r4377, %r4376, 1;
$L__BB4_1295:
	setp.neu.f64 	%p1178, %fd1394, 0d7FF0000000000000;
	shl.b32 	%r3200, %r4377, 6;
	cvt.u64.u32 	%rd1159, %r3200;
	and.b64  	%rd1160, %rd1159, 64;
	add.s64 	%rd1162, %rd1089, %rd1160;
	mul.rn.f64 	%fd10181, %fd14329, %fd14329;
	and.b32  	%r3201, %r4377, 1;
	setp.eq.b32 	%p1179, %r3201, 1;
	selp.f64 	%fd10182, 0dBDA8FF8320FD8164, 0d3DE5DB65F9785EBA, %p1179;
	ld.global.nc.v2.f64 	{%fd10183, %fd10184}, [%rd1162];
	fma.rn.f64 	%fd10185, %fd10182, %fd10181, %fd10183;
	fma.rn.f64 	%fd10186, %fd10185, %fd10181, %fd10184;
	ld.global.nc.v2.f64 	{%fd10187, %fd10188}, [%rd1162+16];
	fma.rn.f64 	%fd10189, %fd10186, %fd10181, %fd10187;
	fma.rn.f64 	%fd10190, %fd10189, %fd10181, %fd10188;
	ld.global.nc.v2.f64 	{%fd10191, %fd10192}, [%rd1162+32];
	fma.rn.f64 	%fd10193, %fd10190, %fd10181, %fd10191;
	fma.rn.f64 	%fd10194, %fd10193, %fd10181, %fd10192;
	fma.rn.f64 	%fd10195, %fd10194, %fd14329, %fd14329;
	fma.rn.f64 	%fd10196, %fd10194, %fd10181, 0d3FF0000000000000;
	selp.f64 	%fd10197, %fd10196, %fd10195, %p1179;
	and.b32  	%r3202, %r4377, 2;
	setp.eq.s32 	%p1180, %r3202, 0;
	mov.f64 	%fd10198, 0d0000000000000000;
	sub.f64 	%fd10199, %fd10198, %fd10197;
	selp.f64 	%fd1785, %fd10197, %fd10199, %p1180;
	@%p1178 bra 	$L__BB4_1297;
	mov.f64 	%fd10205, 0d0000000000000000;
	mul.rn.f64 	%fd14331, %fd1393, %fd10205;
	mov.b32 	%r4379, 1;
	bra.uni 	$L__BB4_1300;
$L__BB4_1297:
	mul.f64 	%fd10200, %fd1393, 0d3FE45F306DC9C883;
	cvt.rni.s32.f64 	%r4378, %fd10200;
	cvt.rn.f64.s32 	%fd10201, %r4378;
	fma.rn.f64 	%fd10202, %fd10201, 0dBFF921FB54442D18, %fd1393;
	fma.rn.f64 	%fd10203, %fd10201, 0dBC91A62633145C00, %fd10202;
	fma.rn.f64 	%fd14331, %fd10201, 0dB97B839A252049C0, %fd10203;
	setp.ltu.f64 	%p1181, %fd1394, 0d41E0000000000000;
	@%p1181 bra 	$L__BB4_1299;
	{ // callseq 604, 0
	.param .b64 param0;
	st.param.f64 	[param0], %fd1393;
	.param .align 16 .b8 retval0[16];
	call.uni (retval0), 
	__internal_trig_reduction_slowpathd, 
	(
	param0
	);
	ld.param.f64 	%fd14331, [retval0];
	ld.param.b32 	%r4378, [retval0+8];
	} // callseq 604
$L__BB4_1299:
	add.s32 	%r4379, %r4378, 1;
$L__BB4_1300:
	shl.b32 	%r3205, %r4379, 6;
	cvt.u64.u32 	%rd1163, %r3205;
	and.b64  	%rd1164, %rd1163, 64;
	add.s64 	%rd1166, %rd1089, %rd1164;
	mul.rn.f64 	%fd10206, %fd14331, %fd14331;
	and.b32  	%r3206, %r4379, 1;
	setp.eq.b32 	%p1182, %r3206, 1;
	selp.f64 	%fd10207, 0dBDA8FF8320FD8164, 0d3DE5DB65F9785EBA, %p1182;
	ld.global.nc.v2.f64 	{%fd10208, %fd10209}, [%rd1166];
	fma.rn.f64 	%fd10210, %fd10207, %fd10206, %fd10208;
	fma.rn.f64 	%fd10211, %fd10210, %fd10206, %fd10209;
	ld.global.nc.v2.f64 	{%fd10212, %fd10213}, [%rd1166+16];
	fma.rn.f64 	%fd10214, %fd10211, %fd10206, %fd10212;
	fma.rn.f64 	%fd10215, %fd10214, %fd10206, %fd10213;
	ld.global.nc.v2.f64 	{%fd10216, %fd10217}, [%rd1166+32];
	fma.rn.f64 	%fd10218, %fd10215, %fd10206, %fd10216;
	fma.rn.f64 	%fd10219, %fd10218, %fd10206, %fd10217;
	fma.rn.f64 	%fd10220, %fd10219, %fd14331, %fd14331;
	fma.rn.f64 	%fd10221, %fd10219, %fd10206, 0d3FF0000000000000;
	selp.f64 	%fd10222, %fd10221, %fd10220, %p1182;
	and.b32  	%r3207, %r4379, 2;
	setp.eq.s32 	%p1183, %r3207, 0;
	mov.f64 	%fd10223, 0d0000000000000000;
	sub.f64 	%fd10224, %fd10223, %fd10222;
	selp.f64 	%fd1791, %fd10222, %fd10224, %p1183;
	ld.global.f64 	%fd10225, [%rd15+120000];
	add.f64 	%fd1792, %fd1777, %fd10225;
	abs.f64 	%fd1793, %fd1792;
	setp.neu.f64 	%p1184, %fd1793, 0d7FF0000000000000;
	@%p1184 bra 	$L__BB4_1302;
	mov.f64 	%fd10231, 0d0000000000000000;
	mul.rn.f64 	%fd14333, %fd1792, %fd10231;
	mov.b32 	%r4381, 1;
	bra.uni 	$L__BB4_1305;
$L__BB4_1302:
	mul.f64 	%fd10226, %fd1792, 0d3FE45F306DC9C883;
	cvt.rni.s32.f64 	%r4380, %fd10226;
	cvt.rn.f64.s32 	%fd10227, %r4380;
	fma.rn.f64 	%fd10228, %fd10227, 0dBFF921FB54442D18, %fd1792;
	fma.rn.f64 	%fd10229, %fd10227, 0dBC91A62633145C00, %fd10228;
	fma.rn.f64 	%fd14333, %fd10227, 0dB97B839A252049C0, %fd10229;
	setp.ltu.f64 	%p1185, %fd1793, 0d41E0000000000000;
	@%p1185 bra 	$L__BB4_1304;
	{ // callseq 605, 0
	.param .b64 param0;
	st.param.f64 	[param0], %fd1792;
	.param .align 16 .b8 retval0[16];
	call.uni (retval0), 
	__internal_trig_reduction_slowpathd, 
	(
	param0
	);
	ld.param.f64 	%fd14333, [retval0];
	ld.param.b32 	%r4380, [retval0+8];
	} // callseq 605
$L__BB4_1304:
	add.s32 	%r4381, %r4380, 1;
$L__BB4_1305:
	shl.b32 	%r3210, %r4381, 6;
	cvt.u64.u32 	%rd1167, %r3210;
	and.b64  	%rd1168, %rd1167, 64;
	mov.u64 	%rd1169, __cudart_sin_cos_coeffs;
	add.s64 	%rd1170, %rd1169, %rd1168;
	mul.rn.f64 	%fd10232, %fd14333, %fd14333;
	and.b32  	%r3211, %r4381, 1;
	setp.eq.b32 	%p1187, %r3211, 1;
	selp.f64 	%fd10233, 0dBDA8FF8320FD8164, 0d3DE5DB65F9785EBA, %p1187;
	ld.global.nc.v2.f64 	{%fd10234, %fd10235}, [%rd1170];
	fma.rn.f64 	%fd10236, %fd10233, %fd10232, %fd10234;
	fma.rn.f64 	%fd10237, %fd10236, %fd10232, %fd10235;
	ld.global.nc.v2.f64 	{%fd10238, %fd10239}, [%rd1170+16];
	fma.rn.f64 	%fd10240, %fd10237, %fd10232, %fd10238;
	fma.rn.f64 	%fd10241, %fd10240, %fd10232, %fd10239;
	ld.global.nc.v2.f64 	{%fd10242, %fd10243}, [%rd1170+32];
	fma.rn.f64 	%fd10244, %fd10241, %fd10232, %fd10242;
	fma.rn.f64 	%fd10245, %fd10244, %fd10232, %fd10243;
	fma.rn.f64 	%fd10246, %fd10245, %fd14333, %fd14333;
	fma.rn.f64 	%fd10247, %fd10245, %fd10232, 0d3FF0000000000000;
	selp.f64 	%fd10248, %fd10247, %fd10246, %p1187;
	and.b32  	%r3212, %r4381, 2;
	setp.eq.s32 	%p1188, %r3212, 0;
	mov.f64 	%fd10249, 0d0000000000000000;
	sub.f64 	%fd10250, %fd10249, %fd10248;
	selp.f64 	%fd1799, %fd10248, %fd10250, %p1188;
	@%p1178 bra 	$L__BB4_1307;
	mov.f64 	%fd10256, 0d0000000000000000;
	mul.rn.f64 	%fd14334, %fd1393, %fd10256;
	mov.b32 	%r4382, 0;
	bra.uni 	$L__BB4_1309;
$L__BB4_1307:
	mul.f64 	%fd10251, %fd1393, 0d3FE45F306DC9C883;
	cvt.rni.s32.f64 	%r4382, %fd10251;
	cvt.rn.f64.s32 	%fd10252, %r4382;
	fma.rn.f64 	%fd10253, %fd10252, 0dBFF921FB54442D18, %fd1393;
	fma.rn.f64 	%fd10254, %fd10252, 0dBC91A62633145C00, %fd10253;
	fma.rn.f64 	%fd14334, %fd10252, 0dB97B839A252049C0, %fd10254;
	setp.ltu.f64 	%p1189, %fd1394, 0d41E0000000000000;
	@%p1189 bra 	$L__BB4_1309;
	{ // callseq 606, 0
	.param .b64 param0;
	st.param.f64 	[param0], %fd1393;
	.param .align 16 .b8 retval0[16];
	call.uni (retval0), 
	__internal_trig_reduction_slowpathd, 
	(
	param0
	);
	ld.param.f64 	%fd14334, [retval0];
	ld.param.b32 	%r4382, [retval0+8];
	} // callseq 606
$L__BB4_1309:
	setp.neu.f64 	%p1190, %fd1763, 0d7FF0000000000000;
	shl.b32 	%r3215, %r4382, 6;
	cvt.u64.u32 	%rd1171, %r3215;
	and.b64  	%rd1172, %rd1171, 64;
	mov.u64 	%rd1173, __cudart_sin_cos_coeffs;
	add.s64 	%rd1174, %rd1173, %rd1172;
	mul.rn.f64 	%fd10257, %fd14334, %fd14334;
	and.b32  	%r3216, %r4382, 1;
	setp.eq.b32 	%p1191, %r3216, 1;
	selp.f64 	%fd10258, 0dBDA8FF8320FD8164, 0d3DE5DB65F9785EBA, %p1191;
	ld.global.nc.v2.f64 	{%fd10259, %fd10260}, [%rd1174];
	fma.rn.f64 	%fd10261, %fd10258, %fd10257, %fd10259;
	fma.rn.f64 	%fd10262, %fd10261, %fd10257, %fd10260;
	ld.global.nc.v2.f64 	{%fd10263, %fd10264}, [%rd1174+16];
	fma.rn.f64 	%fd10265, %fd10262, %fd10257, %fd10263;
	fma.rn.f64 	%fd10266, %fd10265, %fd10257, %fd10264;
	ld.global.nc.v2.f64 	{%fd10267, %fd10268}, [%rd1174+32];
	fma.rn.f64 	%fd10269, %fd10266, %fd10257, %fd10267;
	fma.rn.f64 	%fd10270, %fd10269, %fd10257, %fd10268;
	fma.rn.f64 	%fd10271, %fd10270, %fd14334, %fd14334;
	fma.rn.f64 	%fd10272, %fd10270, %fd10257, 0d3FF0000000000000;
	selp.f64 	%fd10273, %fd10272, %fd10271, %p1191;
	and.b32  	%r3217, %r4382, 2;
	setp.eq.s32 	%p1192, %r3217, 0;
	mov.f64 	%fd10274, 0d0000000000000000;
	sub.f64 	%fd10275, %fd10274, %fd10273;
	selp.f64 	%fd10276, %fd10273, %fd10275, %p1192;
	mul.f64 	%fd10277, %fd1799, %fd10276;
	mul.f64 	%fd10278, %fd1785, %fd1791;
	sub.f64 	%fd10279, %fd10277, %fd10278;
	mul.f64 	%fd10280, %fd1776, %fd10279;
	mul.f64 	%fd10281, %fd1762, %fd1769;
	mul.f64 	%fd1804, %fd10281, %fd10280;
	@%p1190 bra 	$L__BB4_1311;
	mov.f64 	%fd10287, 0d0000000000000000;
	mul.rn.f64 	%fd14335, %fd1761, %fd10287;
	mov.b32 	%r4383, 0;
	bra.uni 	$L__BB4_1313;
$L__BB4_1311:
	mul.f64 	%fd10282, %fd1761, 0d3FE45F306DC9C883;
	cvt.rni.s32.f64 	%r4383, %fd10282;
	cvt.rn.f64.s32 	%fd10283, %r4383;
	fma.rn.f64 	%fd10284, %fd10283, 0dBFF921FB54442D18, %fd1761;
	fma.rn.f64 	%fd10285, %fd10283, 0dBC91A62633145C00, %fd10284;
	fma.rn.f64 	%fd14335, %fd10283, 0dB97B839A252049C0, %fd10285;
	setp.ltu.f64 	%p1193, %fd1763, 0d41E0000000000000;
	@%p1193 bra 	$L__BB4_1313;
	{ // callseq 607, 0
	.param .b64 param0;
	st.param.f64 	[param0], %fd1761;
	.param .align 16 .b8 retval0[16];
	call.uni (retval0), 
	__internal_trig_reduction_slowpathd, 
	(
	param0
	);
	ld.param.f64 	%fd14335, [retval0];
	ld.param.b32 	%r4383, [retval0+8];
	} // callseq 607
$L__BB4_1313:
	shl.b32 	%r3220, %r4383, 6;
	cvt.u64.u32 	%rd1175, %r3220;
	and.b64  	%rd1176, %rd1175, 64;
	add.s64 	%rd1178, %rd1173, %rd1176;
	mul.rn.f64 	%fd10288, %fd14335, %fd14335;
	and.b32  	%r3221, %r4383, 1;
	setp.eq.b32 	%p1195, %r3221, 1;
	selp.f64 	%fd10289, 0dBDA8FF8320FD8164, 0d3DE5DB65F9785EBA, %p1195;
	ld.global.nc.v2.f64 	{%fd10290, %fd10291}, [%rd1178];
	fma.rn.f64 	%fd10292, %fd10289, %fd10288, %fd10290;
	fma.rn.f64 	%fd10293, %fd10292, %fd10288, %fd10291;
	ld.global.nc.v2.f64 	{%fd10294, %fd10295}, [%rd1178+16];
	fma.rn.f64 	%fd10296, %fd10293, %fd10288, %fd10294;
	fma.rn.f64 	%fd10297, %fd10296, %fd10288, %fd10295;
	ld.global.nc.v2.f64 	{%fd10298, %fd10299}, [%rd1178+32];
	fma.rn.f64 	%fd10300, %fd10297, %fd10288, %fd10298;
	fma.rn.f64 	%fd10301, %fd10300, %fd10288, %fd10299;
	fma.rn.f64 	%fd10302, %fd10301, %fd14335, %fd14335;
	fma.rn.f64 	%fd10303, %fd10301, %fd10288, 0d3FF0000000000000;
	selp.f64 	%fd10304, %fd10303, %fd10302, %p1195;
	and.b32  	%r3222, %r4383, 2;
	setp.eq.s32 	%p1196, %r3222, 0;
	mov.f64 	%fd10305, 0d0000000000000000;
	sub.f64 	%fd10306, %fd10305, %fd10304;
	selp.f64 	%fd10307, %fd10304, %fd10306, %p1196;
	mul.f64 	%fd1809, %fd1762, %fd10307;
	@%p1172 bra 	$L__BB4_1315;
	mov.f64 	%fd10313, 0d0000000000000000;
	mul.rn.f64 	%fd14337, %fd1770, %fd10313;
	mov.b32 	%r4385, 1;
	bra.uni 	$L__BB4_1318;
$L__BB4_1315:
	mul.f64 	%fd10308, %fd1770, 0d3FE45F306DC9C883;
	cvt.rni.s32.f64 	%r4384, %fd10308;
	cvt.rn.f64.s32 	%fd10309, %r4384;
	fma.rn.f64 	%fd10310, %fd10309, 0dBFF921FB54442D18, %fd1770;
	fma.rn.f64 	%fd10311, %fd10309, 0dBC91A62633145C00, %fd10310;
	fma.rn.f64 	%fd14337, %fd10309, 0dB97B839A252049C0, %fd10311;
	setp.ltu.f64 	%p1197, %fd1771, 0d41E0000000000000;
	@%p1197 bra 	$L__BB4_1317;
	{ // callseq 608, 0
	.param .b64 param0;
	st.param.f64 	[param0], %fd1770;
	.param .align 16 .b8 retval0[16];
	call.uni (retval0), 
	__internal_trig_reduction_slowpathd, 
	(
	param0
	);
	ld.param.f64 	%fd14337, [retval0];
	ld.param.b32 	%r4384, [retval0+8];
	} // callseq 608
$L__BB4_1317:
	add.s32 	%r4385, %r4384, 1;
$L__BB4_1318:
	shl.b32 	%r3225, %r4385, 6;
	cvt.u64.u32 	%rd1179, %r3225;
	and.b64  	%rd1180, %rd1179, 64;
	add.s64 	%rd1182, %rd1173, %rd1180;
	mul.rn.f64 	%fd10314, %fd14337, %fd14337;
	and.b32  	%r3226, %r4385, 1;
	setp.eq.b32 	%p1198, %r3226, 1;
	selp.f64 	%fd10315, 0dBDA8FF8320FD8164, 0d3DE5DB65F9785EBA, %p1198;
	ld.global.nc.v2.f64 	{%fd10316, %fd10317}, [%rd1182];
	fma.rn.f64 	%fd10318, %fd10315, %fd10314, %fd10316;
	fma.rn.f64 	%fd10319, %fd10318, %fd10314, %fd10317;
	ld.global.nc.v2.f64 	{%fd10320, %fd10321}, [%rd1182+16];
	fma.rn.f64 	%fd10322, %fd10319, %fd10314, %fd10320;
	fma.rn.f64 	%fd10323, %fd10322, %fd10314, %fd10321;
	ld.global.nc.v2.f64 	{%fd10324, %fd10325}, [%rd1182+32];
	fma.rn.f64 	%fd10326, %fd10323, %fd10314, %fd10324;
	fma.rn.f64 	%fd10327, %fd10326, %fd10314, %fd10325;
	fma.rn.f64 	%fd10328, %fd10327, %fd14337, %fd14337;
	fma.rn.f64 	%fd10329, %fd10327, %fd10314, 0d3FF0000000000000;
	selp.f64 	%fd10330, %fd10329, %fd10328, %p1198;
	and.b32  	%r3227, %r4385, 2;
	setp.eq.s32 	%p1199, %r3227, 0;
	mov.f64 	%fd10331, 0d0000000000000000;
	sub.f64 	%fd10332, %fd10331, %fd10330;
	selp.f64 	%fd1815, %fd10330, %fd10332, %p1199;
	ld.global.f64 	%fd1816, [%rd15+40000];
	abs.f64 	%fd1817, %fd1816;
	setp.neu.f64 	%p1200, %fd1817, 0d7FF0000000000000;
	@%p1200 bra 	$L__BB4_1320;
	mov.f64 	%fd10338, 0d0000000000000000;
	mul.rn.f64 	%fd14338, %fd1816, %fd10338;
	mov.b32 	%r4386, 0;
	bra.uni 	$L__BB4_1322;
$L__BB4_1320:
	mul.f64 	%fd10333, %fd1816, 0d3FE45F306DC9C883;
	cvt.rni.s32.f64 	%r4386, %fd10333;
	cvt.rn.f64.s32 	%fd10334, %r4386;
	fma.rn.f64 	%fd10335, %fd10334, 0dBFF921FB54442D18, %fd1816;
	fma.rn.f64 	%fd10336, %fd10334, 0dBC91A62633145C00, %fd10335;
	fma.rn.f64 	%fd14338, %fd10334, 0dB97B839A252049C0, %fd10336;
	setp.ltu.f64 	%p1201, %fd1817, 0d41E0000000000000;
	@%p1201 bra 	$L__BB4_1322;
	{ // callseq 609, 0
	.param .b64 param0;
	st.param.f64 	[param0], %fd1816;
	.param .align 16 .b8 retval0[16];
	call.uni (retval0), 
	__internal_trig_reduction_slowpathd, 
	(
	param0
	);
	ld.param.f64 	%fd14338, [retval0];
	ld.param.b32 	%r4386, [retval0+8];
	} // callseq 609
$L__BB4_1322:
	shl.b32 	%r3230, %r4386, 6;
	cvt.u64.u32 	%rd1183, %r3230;
	and.b64  	%rd1184, %rd1183, 64;
	add.s64 	%rd1186, %rd1173, %rd1184;
	mul.rn.f64 	%fd10339, %fd14338, %fd14338;
	and.b32  	%r3231, %r4386, 1;
	setp.eq.b32 	%p1203, %r3231, 1;
	selp.f64 	%fd10340, 0dBDA8FF8320FD8164, 0d3DE5DB65F9785EBA, %p1203;
	ld.global.nc.v2.f64 	{%fd10341, %fd10342}, [%rd1186];
	fma.rn.f64 	%fd10343, %fd10340, %fd10339, %fd10341;
	fma.rn.f64 	%fd10344, %fd10343, %fd10339, %fd10342;
	ld.global.nc.v2.f64 	{%fd10345, %fd10346}, [%rd1186+16];
	fma.rn.f64 	%fd10347, %fd10344, %fd10339, %fd10345;
	fma.rn.f64 	%fd10348, %fd10347, %fd10339, %fd10346;
	ld.global.nc.v2.f64 	{%fd10349, %fd10350}, [%rd1186+32];
	fma.rn.f64 	%fd10351, %fd10348, %fd10339, %fd10349;
	fma.rn.f64 	%fd10352, %fd10351, %fd10339, %fd10350;
	fma.rn.f64 	%fd10353, %fd10352, %fd14338, %fd14338;
	fma.rn.f64 	%fd10354, %fd10352, %fd10339, 0d3FF0000000000000;
	selp.f64 	%fd10355, %fd10354, %fd10353, %p1203;
	and.b32  	%r3232, %r4386, 2;
	setp.eq.s32 	%p1204, %r3232, 0;
	mov.f64 	%fd10356, 0d0000000000000000;
	sub.f64 	%fd10357, %fd10356, %fd10355;
	selp.f64 	%fd10358, %fd10355, %fd10357, %p1204;
	neg.f64 	%fd10359, %fd1815;
	mul.f64 	%fd1822, %fd10358, %fd10359;
	@%p1176 bra 	$L__BB4_1324;
	mov.f64 	%fd10365, 0d0000000000000000;
	mul.rn.f64 	%fd14339, %fd1778, %fd10365;
	mov.b32 	%r4387, 0;
	bra.uni 	$L__BB4_1326;
$L__BB4_1324:
	mul.f64 	%fd10360, %fd1778, 0d3FE45F306DC9C883;
	cvt.rni.s32.f64 	%r4387, %fd10360;
	cvt.rn.f64.s32 	%fd10361, %r4387;
	fma.rn.f64 	%fd10362, %fd10361, 0dBFF921FB54442D18, %fd1778;
	fma.rn.f64 	%fd10363, %fd10361, 0dBC91A62633145C00, %fd10362;
	fma.rn.f64 	%fd14339, %fd10361, 0dB97B839A252049C0, %fd10363;
	setp.ltu.f64 	%p1205, %fd1779, 0d41E0000000000000;
	@%p1205 bra 	$L__BB4_1326;
	{ // callseq 610, 0
	.param .b64 param0;
	st.param.f64 	[param0], %fd1778;
	.param .align 16 .b8 retval0[16];
	call.uni (retval0), 
	__internal_trig_reduction_slowpathd, 
	(
	param0
	);
	ld.param.f64 	%fd14339, [retval0];
	ld.param.b32 	%r4387, [retval0+8];
	} // callseq 610
$L__BB4_1326:
	setp.neu.f64 	%p1206, %fd1394, 0d7FF0000000000000;
	shl.b32 	%r3235, %r4387, 6;
	cvt.u64.u32 	%rd1187, %r3235;
	and.b64  	%rd1188, %rd1187, 64;
	add.s64 	%rd1190, %rd1173, %rd1188;
	mul.rn.f64 	%fd10366, %fd14339, %fd14339;
	and.b32  	%r3236, %r4387, 1;
	setp.eq.b32 	%p1207, %r3236, 1;
	selp.f64 	%fd10367, 0dBDA8FF8320FD8164, 0d3DE5DB65F9785EBA, %p1207;
	ld.global.nc.v2.f64 	{%fd10368, %fd10369}, [%rd1190];
	fma.rn.f64 	%fd10370, %fd10367, %fd10366, %fd10368;
	fma.rn.f64 	%fd10371, %fd10370, %fd10366, %fd10369;
	ld.global.nc.v2.f64 	{%fd10372, %fd10373}, [%rd1190+16];
	fma.rn.f64 	%fd10374, %fd10371, %fd10366, %fd10372;
	fma.rn.f64 	%fd10375, %fd10374, %fd10366, %fd10373;
	ld.global.nc.v2.f64 	{%fd10376, %fd10377}, [%rd1190+32];
	fma.rn.f64 	%fd10378, %fd10375, %fd10366, %fd10376;
	fma.rn.f64 	%fd10379, %fd10378, %fd10366, %fd10377;
	fma.rn.f64 	%fd10380, %fd10379, %fd14339, %fd14339;
	fma.rn.f64 	%fd10381, %fd10379, %fd10366, 0d3FF0000000000000;
	selp.f64 	%fd10382, %fd10381, %fd10380, %p1207;
	and.b32  	%r3237, %r4387, 2;
	setp.eq.s32 	%p1208, %r3237, 0;
	mov.f64 	%fd10383, 0d0000000000000000;
	sub.f64 	%fd10384, %fd10383, %fd10382;
	selp.f64 	%fd1827, %fd10382, %fd10384, %p1208;
	@%p1206 bra 	$L__BB4_1328;
	mov.f64 	%fd10390, 0d0000000000000000;
	mul.rn.f64 	%fd14340, %fd1393, %fd10390;
	mov.b32 	%r4388, 0;
	bra.uni 	$L__BB4_1330;
$L__BB4_1328:
	mul.f64 	%fd10385, %fd1393, 0d3FE45F306DC9C883;
	cvt.rni.s32.f64 	%r4388, %fd10385;
	cvt.rn.f64.s32 	%fd10386, %r4388;
	fma.rn.f64 	%fd10387, %fd10386, 0dBFF921FB54442D18, %fd1393;
	fma.rn.f64 	%fd10388, %fd10386, 0dBC91A62633145C00, %fd10387;
	fma.rn.f64 	%fd14340, %fd10386, 0dB97B839A252049C0, %fd10388;
	setp.ltu.f64 	%p1209, %fd1394, 0d41E0000000000000;
	@%p1209 bra 	$L__BB4_1330;
	{ // callseq 611, 0
	.param .b64 param0;
	st.param.f64 	[param0], %fd1393;
	.param .align 16 .b8 retval0[16];
	call.uni (retval0), 
	__internal_trig_reduction_slowpathd, 
	(
	param0
	);
	ld.param.f64 	%fd14340, [retval0];
	ld.param.b32 	%r4388, [retval0+8];
	} // callseq 611
$L__BB4_1330:
	setp.neu.f64 	%p1210, %fd1793, 0d7FF0000000000000;
	shl.b32 	%r3240, %r4388, 6;
	cvt.u64.u32 	%rd1191, %r3240;
	and.b64  	%rd1192, %rd1191, 64;
	add.s64 	%rd1194, %rd1173, %rd1192;
	mul.rn.f64 	%fd10391, %fd14340, %fd14340;
	and.b32  	%r3241, %r4388, 1;
	setp.eq.b32 	%p1211, %r3241, 1;
	selp.f64 	%fd10392, 0dBDA8FF8320FD8164, 0d3DE5DB65F9785EBA, %p1211;
	ld.global.nc.v2.f64 	{%fd10393, %fd10394}, [%rd1194];
	fma.rn.f64 	%fd10395, %fd10392, %fd10391, %fd10393;
	fma.rn.f64 	%fd10396, %fd10395, %fd10391, %fd10394;
	ld.global.nc.v2.f64 	{%fd10397, %fd10398}, [%rd1194+16];
	fma.rn.f64 	%fd10399, %fd10396, %fd10391, %fd10397;
	fma.rn.f64 	%fd10400, %fd10399, %fd10391, %fd10398;
	ld.global.nc.v2.f64 	{%fd10401, %fd10402}, [%rd1194+32];
	fma.rn.f64 	%fd10403, %fd10400, %fd10391, %fd10401;
	fma.rn.f64 	%fd10404, %fd10403, %fd10391, %fd10402;
	fma.rn.f64 	%fd10405, %fd10404, %fd14340, %fd14340;
	fma.rn.f64 	%fd10406, %fd10404, %fd10391, 0d3FF0000000000000;
	selp.f64 	%fd10407, %fd10406, %fd10405, %p1211;
	and.b32  	%r3242, %r4388, 2;
	setp.eq.s32 	%p1212, %r3242, 0;
	mov.f64 	%fd10408, 0d0000000000000000;
	sub.f64 	%fd10409, %fd10408, %fd10407;
	selp.f64 	%fd10410, %fd10407, %fd10409, %p1212;
	mul.f64 	%fd1832, %fd1827, %fd10410;
	@%p1210 bra 	$L__BB4_1332;
	mov.f64 	%fd10416, 0d0000000000000000;
	mul.rn.f64 	%fd14341, %fd1792, %fd10416;
	mov.b32 	%r4389, 0;
	bra.uni 	$L__BB4_1334;
$L__BB4_1332:
	mul.f64 	%fd10411, %fd1792, 0d3FE45F306DC9C883;
	cvt.rni.s32.f64 	%r4389, %fd10411;
	cvt.rn.f64.s32 	%fd10412, %r4389;
	fma.rn.f64 	%fd10413, %fd10412, 0dBFF921FB54442D18, %fd1792;
	fma.rn.f64 	%fd10414, %fd10412, 0dBC91A62633145C00, %fd10413;
	fma.rn.f64 	%fd14341, %fd10412, 0dB97B839A252049C0, %fd10414;
	setp.ltu.f64 	%p1213, %fd1793, 0d41E0000000000000;
	@%p1213 bra 	$L__BB4_1334;
	{ // callseq 612, 0
	.param .b64 param0;
	st.param.f64 	[param0], %fd1792;
	.param .align 16 .b8 retval0[16];
	call.uni (retval0), 
	__internal_trig_reduction_slowpathd, 
	(
	param0
	);
	ld.param.f64 	%fd14341, [retval0];
	ld.param.b32 	%r4389, [retval0+8];
	} // callseq 612
$L__BB4_1334:
	shl.b32 	%r3245, %r4389, 6;
	cvt.u64.u32 	%rd1195, %r3245;
	and.b64  	%rd1196, %rd1195, 64;
	add.s64 	%rd1198, %rd1173, %rd1196;
	mul.rn.f64 	%fd10417, %fd14341, %fd14341;
	and.b32  	%r3246, %r4389, 1;
	setp.eq.b32 	%p1215, %r3246, 1;
	selp.f64 	%fd10418, 0dBDA8FF8320FD8164, 0d3DE5DB65F9785EBA, %p1215;
	ld.global.nc.v2.f64 	{%fd10419, %fd10420}, [%rd1198];
	fma.rn.f64 	%fd10421, %fd10418, %fd10417, %fd10419;
	fma.rn.f64 	%fd10422, %fd10421, %fd10417, %fd10420;
	ld.global.nc.v2.f64 	{%fd10423, %fd10424}, [%rd1198+16];
	fma.rn.f64 	%fd10425, %fd10422, %fd10417, %fd10423;
	fma.rn.f64 	%fd10426, %fd10425, %fd10417, %fd10424;
	ld.global.nc.v2.f64 	{%fd10427, %fd10428}, [%rd1198+32];
	fma.rn.f64 	%fd10429, %fd10426, %fd10417, %fd10427;
	fma.rn.f64 	%fd10430, %fd10429, %fd10417, %fd10428;
	fma.rn.f64 	%fd10431, %fd10430, %fd14341, %fd14341;
	fma.rn.f64 	%fd10432, %fd10430, %fd10417, 0d3FF0000000000000;
	selp.f64 	%fd10433, %fd10432, %fd10431, %p1215;
	and.b32  	%r3247, %r4389, 2;
	setp.eq.s32 	%p1216, %r3247, 0;
	mov.f64 	%fd10434, 0d0000000000000000;
	sub.f64 	%fd10435, %fd10434, %fd10433;
	selp.f64 	%fd1837, %fd10433, %fd10435, %p1216;
	@%p1206 bra 	$L__BB4_1336;
	mov.f64 	%fd10441, 0d0000000000000000;
	mul.rn.f64 	%fd14343, %fd1393, %fd10441;
	mov.b32 	%r4391, 1;
	bra.uni 	$L__BB4_1339;
$L__BB4_1336:
	mul.f64 	%fd10436, %fd1393, 0d3FE45F306DC9C883;
	cvt.rni.s32.f64 	%r4390, %fd10436;
	cvt.rn.f64.s32 	%fd10437, %r4390;
	fma.rn.f64 	%fd10438, %fd10437, 0dBFF921FB54442D18, %fd1393;
	fma.rn.f64 	%fd10439, %fd10437, 0dBC91A62633145C00, %fd10438;
	fma.rn.f64 	%fd14343, %fd10437, 0dB97B839A252049C0, %fd10439;
	setp.ltu.f64 	%p1217, %fd1394, 0d41E0000000000000;
	@%p1217 bra 	$L__BB4_1338;
	{ // callseq 613, 0
	.param .b64 param0;
	st.param.f64 	[param0], %fd1393;
	.param .align 16 .b8 retval0[16];
	call.uni (retval0), 
	__internal_trig_reduction_slowpathd, 
	(
	param0
	);
	ld.param.f64 	%fd14343, [retval0];
	ld.param.b32 	%r4390, [retval0+8];
	} // callseq 613
$L__BB4_1338:
	add.s32 	%r4391, %r4390, 1;
$L__BB4_1339:
	shl.b32 	%r3250, %r4391, 6;
	cvt.u64.u32 	%rd1199, %r3250;
	and.b64  	%rd1200, %rd1199, 64;
	add.s64 	%rd1202, %rd1173, %rd1200;
	mul.rn.f64 	%fd10442, %fd14343, %fd14343;
	and.b32  	%r3251, %r4391, 1;
	setp.eq.b32 	%p1219, %r3251, 1;
	selp.f64 	%fd10443, 0dBDA8FF8320FD8164, 0d3DE5DB65F9785EBA, %p1219;
	ld.global.nc.v2.f64 	{%fd10444, %fd10445}, [%rd1202];
	fma.rn.f64 	%fd10446, %fd10443, %fd10442, %fd10444;
	fma.rn.f64 	%fd10447, %fd10446, %fd10442, %fd10445;
	ld.global.nc.v2.f64 	{%fd10448, %fd10449}, [%rd1202+16];
	fma.rn.f64 	%fd10450, %fd10447, %fd10442, %fd10448;
	fma.rn.f64 	%fd10451, %fd10450, %fd10442, %fd10449;
	ld.global.nc.v2.f64 	{%fd10452, %fd10453}, [%rd1202+32];
	fma.rn.f64 	%fd10454, %fd10451, %fd10442, %fd10452;
	fma.rn.f64 	%fd10455, %fd10454, %fd10442, %fd10453;
	fma.rn.f64 	%fd10456, %fd10455, %fd14343, %fd14343;
	fma.rn.f64 	%fd10457, %fd10455, %fd10442, 0d3FF0000000000000;
	selp.f64 	%fd10458, %fd10457, %fd10456, %p1219;
	and.b32  	%r3252, %r4391, 2;
	setp.eq.s32 	%p1220, %r3252, 0;
	mov.f64 	%fd10459, 0d0000000000000000;
	sub.f64 	%fd10460, %fd10459, %fd10458;
	selp.f64 	%fd10461, %fd10458, %fd10460, %p1220;
	fma.rn.f64 	%fd10462, %fd1837, %fd10461, %fd1832;
	mul.f64 	%fd1843, %fd1822, %fd10462;
	@%p1200 bra 	$L__BB4_1341;
	mov.f64 	%fd10468, 0d0000000000000000;
	mul.rn.f64 	%fd14345, %fd1816, %fd10468;
	mov.b32 	%r4393, 1;
	bra.uni 	$L__BB4_1344;
$L__BB4_1341:
	mul.f64 	%fd10463, %fd1816, 0d3FE45F306DC9C883;
	cvt.rni.s32.f64 	%r4392, %fd10463;
	cvt.rn.f64.s32 	%fd10464, %r4392;
	fma.rn.f64 	%fd10465, %fd10464, 0dBFF921FB54442D18, %fd1816;
	fma.rn.f64 	%fd10466, %fd10464, 0dBC91A62633145C00, %fd10465;
	fma.rn.f64 	%fd14345, %fd10464, 0dB97B839A252049C0, %fd10466;
	setp.ltu.f64 	%p1221, %fd1817, 0d41E0000000000000;
	@%p1221 bra 	$L__BB4_1343;
	{ // callseq 614, 0
	.param .b64 param0;
	st.param.f64 	[param0], %fd1816;
	.param .align 16 .b8 retval0[16];
	call.uni (retval0), 
	__internal_trig_reduction_slowpathd, 
	(
	param0
	);
	ld.param.f64 	%fd14345, [retval0];
	ld.param.b32 	%r4392, [retval0+8];
	} // callseq 614
$L__BB4_1343:
	add.s32 	%r4393, %r4392, 1;
$L__BB4_1344:
	setp.neu.f64 	%p1222, %fd1779, 0d7FF0000000000000;
	shl.b32 	%r3255, %r4393, 6;
	cvt.u64.u32 	%rd1203, %r3255;
	and.b64  	%rd1204, %rd1203, 64;
	add.s64 	%rd1206, %rd1173, %rd1204;
	mul.rn.f64 	%fd10469, %fd14345, %fd14345;
	and.b32  	%r3256, %r4393, 1;
	setp.eq.b32 	%p1223, %r3256, 1;
	selp.f64 	%fd10470, 0dBDA8FF8320FD8164, 0d3DE5DB65F9785EBA, %p1223;
	ld.global.nc.v2.f64 	{%fd10471, %fd10472}, [%rd1206];
	fma.rn.f64 	%fd10473, %fd10470, %fd10469, %fd10471;
	fma.rn.f64 	%fd10474, %fd10473, %fd10469, %fd10472;
	ld.global.nc.v2.f64 	{%fd10475, %fd10476}, [%rd1206+16];
	fma.rn.f64 	%fd10477, %fd10474, %fd10469, %fd10475;
	fma.rn.f64 	%fd10478, %fd10477, %fd10469, %fd10476;
	ld.global.nc.v2.f64 	{%fd10479, %fd10480}, [%rd1206+32];
	fma.rn.f64 	%fd10481, %fd10478, %fd10469, %fd10479;
	fma.rn.f64 	%fd10482, %fd10481, %fd10469, %fd10480;
	fma.rn.f64 	%fd10483, %fd10482, %fd14345, %fd14345;
	fma.rn.f64 	%fd10484, %fd10482, %fd10469, 0d3FF0000000000000;
	selp.f64 	%fd10485, %fd10484, %fd10483, %p1223;
	and.b32  	%r3257, %r4393, 2;
	setp.eq.s32 	%p1224, %r3257, 0;
	mov.f64 	%fd10486, 0d0000000000000000;
	sub.f64 	%fd10487, %fd10486, %fd10485;
	selp.f64 	%fd1849, %fd10485, %fd10487, %p1224;
	@%p1222 bra 	$L__BB4_1346;
	mov.f64 	%fd10493, 0d0000000000000000;
	mul.rn.f64 	%fd14346, %fd1778, %fd10493;
	mov.b32 	%r4394, 0;
	bra.uni 	$L__BB4_1348;
$L__BB4_1346:
	mul.f64 	%fd10488, %fd1778, 0d3FE45F306DC9C883;
	cvt.rni.s32.f64 	%r4394, %fd10488;
	cvt.rn.f64.s32 	%fd10489, %r4394;
	fma.rn.f64 	%fd10490, %fd10489, 0dBFF921FB54442D18, %fd1778;
	fma.rn.f64 	%fd10491, %fd10489, 0dBC91A62633145C00, %fd10490;
	fma.rn.f64 	%fd14346, %fd10489, 0dB97B839A252049C0, %fd10491;
	setp.ltu.f64 	%p1225, %fd1779, 0d41E0000000000000;
	@%p1225 bra 	$L__BB4_1348;
	{ // callseq 615, 0
	.param .b64 param0;
	st.param.f64 	[param0], %fd1778;
	.param .align 16 .b8 retval0[16];
	call.uni (retval0), 
	__internal_trig_reduction_slowpathd, 
	(
	param0
	);
	ld.param.f64 	%fd14346, [retval0];
	ld.param.b32 	%r4394, [retval0+8];
	} // callseq 615
$L__BB4_1348:
	shl.b32 	%r3260, %r4394, 6;
	cvt.u64.u32 	%rd1207, %r3260;
	and.b64  	%rd1208, %rd1207, 64;
	add.s64 	%rd1210, %rd1173, %rd1208;
	mul.rn.f64 	%fd10494, %fd14346, %fd14346;
	and.b32  	%r3261, %r4394, 1;
	setp.eq.b32 	%p1227, %r3261, 1;
	selp.f64 	%fd10495, 0dBDA8FF8320FD8164, 0d3DE5DB65F9785EBA, %p1227;
	ld.global.nc.v2.f64 	{%fd10496, %fd10497}, [%rd1210];
	fma.rn.f64 	%fd10498, %fd10495, %fd10494, %fd10496;
	fma.rn.f64 	%fd10499, %fd10498, %fd10494, %fd10497;
	ld.global.nc.v2.f64 	{%fd10500, %fd10501}, [%rd1210+16];
	fma.rn.f64 	%fd10502, %fd10499, %fd10494, %fd10500;
	fma.rn.f64 	%fd10503, %fd10502, %fd10494, %fd10501;
	ld.global.nc.v2.f64 	{%fd10504, %fd10505}, [%rd1210+32];
	fma.rn.f64 	%fd10506, %fd10503, %fd10494, %fd10504;
	fma.rn.f64 	%fd10507, %fd10506, %fd10494, %fd10505;
	fma.rn.f64 	%fd10508, %fd10507, %fd14346, %fd14346;
	fma.rn.f64 	%fd10509, %fd10507, %fd10494, 0d3FF0000000000000;
	selp.f64 	%fd10510, %fd10509, %fd10508, %p1227;
	and.b32  	%r3262, %r4394, 2;
	setp.eq.s32 	%p1228, %r3262, 0;
	mov.f64 	%fd10511, 0d0000000000000000;
	sub.f64 	%fd10512, %fd10511, %fd10510;
	selp.f64 	%fd1854, %fd10510, %fd10512, %p1228;
	@%p1206 bra 	$L__BB4_1350;
	mov.f64 	%fd10518, 0d0000000000000000;
	mul.rn.f64 	%fd14348, %fd1393, %fd10518;
	mov.b32 	%r4396, 1;
	bra.uni 	$L__BB4_1353;
$L__BB4_1350:
	mul.f64 	%fd10513, %fd1393, 0d3FE45F306DC9C883;
	cvt.rni.s32.f64 	%r4395, %fd10513;
	cvt.rn.f64.s32 	%fd10514, %r4395;
	fma.rn.f64 	%fd10515, %fd10514, 0dBFF921FB54442D18, %fd1393;
	fma.rn.f64 	%fd10516, %fd10514, 0dBC91A62633145C00, %fd10515;
	fma.rn.f64 	%fd14348, %fd10514, 0dB97B839A252049C0, %fd10516;
	setp.ltu.f64 	%p1229, %fd1394, 0d41E0000000000000;
	@%p1229 bra 	$L__BB4_1352;
	{ // callseq 616, 0
	.param .b64 param0;
	st.param.f64 	[param0], %fd1393;
	.param .align 16 .b8 retval0[16];
	call.uni (retval0), 
	__internal_trig_reduction_slowpathd, 
	(
	param0
	);
	ld.param.f64 	%fd14348, [retval0];
	ld.param.b32 	%r4395, [retval0+8];
	} // callseq 616
$L__BB4_1352:
	add.s32 	%r4396, %r4395, 1;
$L__BB4_1353:
	shl.b32 	%r3265, %r4396, 6;
	cvt.u64.u32 	%rd1211, %r3265;
	and.b64  	%rd1212, %rd1211, 64;
	add.s64 	%rd1214, %rd1173, %rd1212;
	mul.rn.f64 	%fd10519, %fd14348, %fd14348;
	and.b32  	%r3266, %r4396, 1;
	setp.eq.b32 	%p1231, %r3266, 1;
	selp.f64 	%fd10520, 0dBDA8FF8320FD8164, 0d3DE5DB65F9785EBA, %p1231;
	ld.global.nc.v2.f64 	{%fd10521, %fd10522}, [%rd1214];
	fma.rn.f64 	%fd10523, %fd10520, %fd10519, %fd10521;
	fma.rn.f64 	%fd10524, %fd10523, %fd10519, %fd10522;
	ld.global.nc.v2.f64 	{%fd10525, %fd10526}, [%rd1214+16];
	fma.rn.f64 	%fd10527, %fd10524, %fd10519, %fd10525;
	fma.rn.f64 	%fd10528, %fd10527, %fd10519, %fd10526;
	ld.global.nc.v2.f64 	{%fd10529, %fd10530}, [%rd1214+32];
	fma.rn.f64 	%fd10531, %fd10528, %fd10519, %fd10529;
	fma.rn.f64 	%fd10532, %fd10531, %fd10519, %fd10530;
	fma.rn.f64 	%fd10533, %fd10532, %fd14348, %fd14348;
	fma.rn.f64 	%fd10534, %fd10532, %fd10519, 0d3FF0000000000000;
	selp.f64 	%fd10535, %fd10534, %fd10533, %p1231;
	and.b32  	%r3267, %r4396, 2;
	setp.eq.s32 	%p1232, %r3267, 0;
	mov.f64 	%fd10536, 0d0000000000000000;
	sub.f64 	%fd10537, %fd10536, %fd10535;
	selp.f64 	%fd10538, %fd10535, %fd10537, %p1232;
	mul.f64 	%fd1860, %fd1854, %fd10538;
	@%p1210 bra 	$L__BB4_1355;
	mov.f64 	%fd10544, 0d0000000000000000;
	mul.rn.f64 	%fd14349, %fd1792, %fd10544;
	mov.b32 	%r4397, 0;
	bra.uni 	$L__BB4_1357;
$L__BB4_1355:
	mul.f64 	%fd10539, %fd1792, 0d3FE45F306DC9C883;
	cvt.rni.s32.f64 	%r4397, %fd10539;
	cvt.rn.f64.s32 	%fd10540, %r4397;
	fma.rn.f64 	%fd10541, %fd10540, 0dBFF921FB54442D18, %fd1792;
	fma.rn.f64 	%fd10542, %fd10540, 0dBC91A62633145C00, %fd10541;
	fma.rn.f64 	%fd14349, %fd10540, 0dB97B839A252049C0, %fd10542;
	setp.ltu.f64 	%p1233, %fd1793, 0d41E0000000000000;
	@%p1233 bra 	$L__BB4_1357;
	{ // callseq 617, 0
	.param .b64 param0;
	st.param.f64 	[param0], %fd1792;
	.param .align 16 .b8 retval0[16];
	call.uni (retval0), 
	__internal_trig_reduction_slowpathd, 
	(
	param0
	);
	ld.param.f64 	%fd14349, [retval0];
	ld.param.b32 	%r4397, [retval0+8];
	} // callseq 617
$L__BB4_1357:
	setp.neu.f64 	%p1234, %fd1394, 0d7FF0000000000000;
	shl.b32 	%r3270, %r4397, 6;
	cvt.u64.u32 	%rd1215, %r3270;
	and.b64  	%rd1216, %rd1215, 64;
	add.s64 	%rd1218, %rd1173, %rd1216;
	mul.rn.f64 	%fd10545, %fd14349, %fd14349;
	and.b32  	%r3271, %r4397, 1;
	setp.eq.b32 	%p1235, %r3271, 1;
	selp.f64 	%fd10546, 0dBDA8FF8320FD8164, 0d3DE5DB65F9785EBA, %p1235;
	ld.global.nc.v2.f64 	{%fd10547, %fd10548}, [%rd1218];
	fma.rn.f64 	%fd10549, %fd10546, %fd10545, %fd10547;
	fma.rn.f64 	%fd10550, %fd10549, %fd10545, %fd10548;
	ld.global.nc.v2.f64 	{%fd10551, %fd10552}, [%rd1218+16];
	fma.rn.f64 	%fd10553, %fd10550, %fd10545, %fd10551;
	fma.rn.f64 	%fd10554, %fd10553, %fd10545, %fd10552;
	ld.global.nc.v2.f64 	{%fd10555, %fd10556}, [%rd1218+32];
	fma.rn.f64 	%fd10557, %fd10554, %fd10545, %fd10555;
	fma.rn.f64 	%fd10558, %fd10557, %fd10545, %fd10556;
	fma.rn.f64 	%fd10559, %fd10558, %fd14349, %fd14349;
	fma.rn.f64 	%fd10560, %fd10558, %fd10545, 0d3FF0000000000000;
	selp.f64 	%fd10561, %fd10560, %fd10559, %p1235;
	and.b32  	%r3272, %r4397, 2;
	setp.eq.s32 	%p1236, %r3272, 0;
	mov.f64 	%fd10562, 0d0000000000000000;
	sub.f64 	%fd10563, %fd10562, %fd10561;
	selp.f64 	%fd1865, %fd10561, %fd10563, %p1236;
	@%p1234 bra 	$L__BB4_1359;
	mov.f64 	%fd10569, 0d0000000000000000;
	mul.rn.f64 	%fd14350, %fd1393, %fd10569;
	mov.b32 	%r4398, 0;
	bra.uni 	$L__BB4_1361;
$L__BB4_1359:
	mul.f64 	%fd10564, %fd1393, 0d3FE45F306DC9C883;
	cvt.rni.s32.f64 	%r4398, %fd10564;
	cvt.rn.f64.s32 	%fd10565, %r4398;
	fma.rn.f64 	%fd10566, %fd10565, 0dBFF921FB54442D18, %fd1393;
	fma.rn.f64 	%fd10567, %fd10565, 0dBC91A62633145C00, %fd10566;
	fma.rn.f64 	%fd14350, %fd10565, 0dB97B839A252049C0, %fd10567;
	setp.ltu.f64 	%p1237, %fd1394, 0d41E0000000000000;
	@%p1237 bra 	$L__BB4_1361;
	{ // callseq 618, 0
	.param .b64 param0;
	st.param.f64 	[param0], %fd1393;
	.param .align 16 .b8 retval0[16];
	call.uni (retval0), 
	__internal_trig_reduction_slowpathd, 
	(
	param0
	);
	ld.param.f64 	%fd14350, [retval0];
	ld.param.b32 	%r4398, [retval0+8];
	} // callseq 618
$L__BB4_1361:
	setp.neu.f64 	%p1238, %fd1771, 0d7FF0000000000000;
	shl.b32 	%r3275, %r4398, 6;
	cvt.u64.u32 	%rd1219, %r3275;
	and.b64  	%rd1220, %rd1219, 64;
	mov.u64 	%rd1221, __cudart_sin_cos_coeffs;
	add.s64 	%rd1222, %rd1221, %rd1220;
	mul.rn.f64 	%fd10570, %fd14350, %fd14350;
	and.b32  	%r3276, %r4398, 1;
	setp.eq.b32 	%p1239, %r3276, 1;
	selp.f64 	%fd10571, 0dBDA8FF8320FD8164, 0d3DE5DB65F9785EBA, %p1239;
	ld.global.nc.v2.f64 	{%fd10572, %fd10573}, [%rd1222];
	fma.rn.f64 	%fd10574, %fd10571, %fd10570, %fd10572;
	fma.rn.f64 	%fd10575, %fd10574, %fd10570, %fd10573;
	ld.global.nc.v2.f64 	{%fd10576, %fd10577}, [%rd1222+16];
	fma.rn.f64 	%fd10578, %fd10575, %fd10570, %fd10576;
	fma.rn.f64 	%fd10579, %fd10578, %fd10570, %fd10577;
	ld.global.nc.v2.f64 	{%fd10580, %fd10581}, [%rd1222+32];
	fma.rn.f64 	%fd10582, %fd10579, %fd10570, %fd10580;
	fma.rn.f64 	%fd10583, %fd10582, %fd10570, %fd10581;
	fma.rn.f64 	%fd10584, %fd10583, %fd14350, %fd14350;
	fma.rn.f64 	%fd10585, %fd10583, %fd10570, 0d3FF0000000000000;
	selp.f64 	%fd10586, %fd10585, %fd10584, %p1239;
	and.b32  	%r3277, %r4398, 2;
	setp.eq.s32 	%p1240, %r3277, 0;
	mov.f64 	%fd10587, 0d0000000000000000;
	sub.f64 	%fd10588, %fd10587, %fd10586;
	selp.f64 	%fd10589, %fd10586, %fd10588, %p1240;
	mul.f64 	%fd10590, %fd1865, %fd10589;
	sub.f64 	%fd10591, %fd1860, %fd10590;
	mul.f64 	%fd10592, %fd1849, %fd10591;
	mul.f64 	%fd10593, %fd1732, %fd10592;
	fma.rn.f64 	%fd1870, %fd1732, %fd1843, %fd10593;
	@%p1238 bra 	$L__BB4_1363;
	mov.f64 	%fd10599, 0d0000000000000000;
	mul.rn.f64 	%fd14352, %fd1770, %fd10599;
	mov.b32 	%r4400, 1;
	bra.uni 	$L__BB4_1366;
$L__BB4_1363:
	mul.f64 	%fd10594, %fd1770, 0d3FE45F306DC9C883;
	cvt.rni.s32.f64 	%r4399, %fd10594;
	cvt.rn.f64.s32 	%fd10595, %r4399;
	fma.rn.f64 	%fd10596, %fd10595, 0dBFF921FB54442D18, %fd1770;
	fma.rn.f64 	%fd10597, %fd10595, 0dBC91A62633145C00, %fd10596;
	fma.rn.f64 	%fd14352, %fd10595, 0dB97B839A252049C0, %fd10597;
	setp.ltu.f64 	%p1241, %fd1771, 0d41E0000000000000;
	@%p1241 bra 	$L__BB4_1365;
	{ // callseq 619, 0
	.param .b64 param0;
	st.param.f64 	[param0], %fd1770;
	.param .align 16 .b8 retval0[16];
	call.uni (retval0), 
	__internal_trig_reduction_slowpathd, 
	(
	param0
	);
	ld.param.f64 	%fd14352, [retval0];
	ld.param.b32 	%r4399, [retval0+8];
	} // callseq 619
$L__BB4_1365:
	add.s32 	%r4400, %r4399, 1;
$L__BB4_1366:
	setp.neu.f64 	%p1242, %fd1817, 0d7FF0000000000000;
	shl.b32 	%r3280, %r4400, 6;
	cvt.u64.u32 	%rd1223, %r3280;
	and.b64  	%rd1224, %rd1223, 64;
	add.s64 	%rd1226, %rd1221, %rd1224;
	mul.rn.f64 	%fd10600, %fd14352, %fd14352;
	and.b32  	%r3281, %r4400, 1;
	setp.eq.b32 	%p1243, %r3281, 1;
	selp.f64 	%fd10601, 0dBDA8FF8320FD8164, 0d3DE5DB65F9785EBA, %p1243;
	ld.global.nc.v2.f64 	{%fd10602, %fd10603}, [%rd1226];
	fma.rn.f64 	%fd10604, %fd10601, %fd10600, %fd10602;
	fma.rn.f64 	%fd10605, %fd10604, %fd10600, %fd10603;
	ld.global.nc.v2.f64 	{%fd10606, %fd10607}, [%rd1226+16];
	fma.rn.f64 	%fd10608, %fd10605, %fd10600, %fd10606;
	fma.rn.f64 	%fd10609, %fd10608, %fd10600, %fd10607;
	ld.global.nc.v2.f64 	{%fd10610, %fd10611}, [%rd1226+32];
	fma.rn.f64 	%fd10612, %fd10609, %fd10600, %fd10610;
	fma.rn.f64 	%fd10613, %fd10612, %fd10600, %fd10611;
	fma.rn.f64 	%fd10614, %fd10613, %fd14352, %fd14352;
	fma.rn.f64 	%fd10615, %fd10613, %fd10600, 0d3FF0000000000000;
	selp.f64 	%fd10616, %fd10615, %fd10614, %p1243;
	and.b32  	%r3282, %r4400, 2;
	setp.eq.s32 	%p1244, %r3282, 0;
	mov.f64 	%fd10617, 0d0000000000000000;
	sub.f64 	%fd10618, %fd10617, %fd10616;
	selp.f64 	%fd1876, %fd10616, %fd10618, %p1244;
	@%p1242 bra 	$L__BB4_1368;
	mov.f64 	%fd10624, 0d0000000000000000;
	mul.rn.f64 	%fd14354, %fd1816, %fd10624;
	mov.b32 	%r4402, 1;
	bra.uni 	$L__BB4_1371;
$L__BB4_1368:
	mul.f64 	%fd10619, %fd1816, 0d3FE45F306DC9C883;
	cvt.rni.s32.f64 	%r4401, %fd10619;
	cvt.rn.f64.s32 	%fd10620, %r4401;
	fma.rn.f64 	%fd10621, %fd10620, 0dBFF921FB54442D18, %fd1816;
	fma.rn.f64 	%fd10622, %fd10620, 0dBC91A62633145C00, %fd10621;
	fma.rn.f64 	%fd14354, %fd10620, 0dB97B839A252049C0, %fd10622;
	setp.ltu.f64 	%p1245, %fd1817, 0d41E0000000000000;
	@%p1245 bra 	$L__BB4_1370;
	{ // callseq 620, 0
	.param .b64 param0;
	st.param.f64 	[param0], %fd1816;
	.param .align 16 .b8 retval0[16];
	call.uni (retval0), 
	__internal_trig_reduction_slowpathd, 
	(
	param0
	);
	ld.param.f64 	%fd14354, [retval0];
	ld.param.b32 	%r4401, [retval0+8];
	} // callseq 620
$L__BB4_1370:
	add.s32 	%r4402, %r4401, 1;
$L__BB4_1371:
	shl.b32 	%r3285, %r4402, 6;
	cvt.u64.u32 	%rd1227, %r3285;
	and.b64  	%rd1228, %rd1227, 64;
	add.s64 	%rd1230, %rd1221, %rd1228;
	mul.rn.f64 	%fd10625, %fd14354, %fd14354;
	and.b32  	%r3286, %r4402, 1;
	setp.eq.b32 	%p1247, %r3286, 1;
	selp.f64 	%fd10626, 0dBDA8FF8320FD8164, 0d3DE5DB65F9785EBA, %p1247;
	ld.global.nc.v2.f64 	{%fd10627, %fd10628}, [%rd1230];
	fma.rn.f64 	%fd10629, %fd10626, %fd10625, %fd10627;
	fma.rn.f64 	%fd10630, %fd10629, %fd10625, %fd10628;
	ld.global.nc.v2.f64 	{%fd10631, %fd10632}, [%rd1230+16];
	fma.rn.f64 	%fd10633, %fd10630, %fd10625, %fd10631;
	fma.rn.f64 	%fd10634, %fd10633, %fd10625, %fd10632;
	ld.global.nc.v2.f64 	{%fd10635, %fd10636}, [%rd1230+32];
	fma.rn.f64 	%fd10637, %fd10634, %fd10625, %fd10635;
	fma.rn.f64 	%fd10638, %fd10637, %fd10625, %fd10636;
	fma.rn.f64 	%fd10639, %fd10638, %fd14354, %fd14354;
	fma.rn.f64 	%fd10640, %fd10638, %fd10625, 0d3FF0000000000000;
	selp.f64 	%fd10641, %fd10640, %fd10639, %p1247;
	and.b32  	%r3287, %r4402, 2;
	setp.eq.s32 	%p1248, %r3287, 0;
	mov.f64 	%fd10642, 0d0000000000000000;
	sub.f64 	%fd10643, %fd10642, %fd10641;
	selp.f64 	%fd10644, %fd10641, %fd10643, %p1248;
	mul.f64 	%fd1882, %fd1876, %fd10644;
	@%p1222 bra 	$L__BB4_1373;
	mov.f64 	%fd10650, 0d0000000000000000;
	mul.rn.f64 	%fd14355, %fd1778, %fd10650;
	mov.b32 	%r4403, 0;
	bra.uni 	$L__BB4_1375;
$L__BB4_1373:
	mul.f64 	%fd10645, %fd1778, 0d3FE45F306DC9C883;
	cvt.rni.s32.f64 	%r4403, %fd10645;
	cvt.rn.f64.s32 	%fd10646, %r4403;
	fma.rn.f64 	%fd10647, %fd10646, 0dBFF921FB54442D18, %fd1778;
	fma.rn.f64 	%fd10648, %fd10646, 0dBC91A62633145C00, %fd10647;
	fma.rn.f64 	%fd14355, %fd10646, 0dB97B839A252049C0, %fd10648;
	setp.ltu.f64 	%p1249, %fd1779, 0d41E0000000000000;
	@%p1249 bra 	$L__BB4_1375;
	{ // callseq 621, 0
	.param .b64 param0;
	st.param.f64 	[param0], %fd1778;
	.param .align 16 .b8 retval0[16];
	call.uni (retval0), 
	__internal_trig_reduction_slowpathd, 
	(
	param0
	);
	ld.param.f64 	%fd14355, [retval0];
	ld.param.b32 	%r4403, [retval0+8];
	} // callseq 621
$L__BB4_1375:
	shl.b32 	%r3290, %r4403, 6;
	cvt.u64.u32 	%rd1231, %r3290;
	and.b64  	%rd1232, %rd1231, 64;
	add.s64 	%rd1234, %rd1221, %rd1232;
	mul.rn.f64 	%fd10651, %fd14355, %fd14355;
	and.b32  	%r3291, %r4403, 1;
	setp.eq.b32 	%p1251, %r3291, 1;
	selp.f64 	%fd10652, 0dBDA8FF8320FD8164, 0d3DE5DB65F9785EBA, %p1251;
	ld.global.nc.v2.f64 	{%fd10653, %fd10654}, [%rd1234];
	fma.rn.f64 	%fd10655, %fd10652, %fd10651, %fd10653;
	fma.rn.f64 	%fd10656, %fd10655, %fd10651, %fd10654;
	ld.global.nc.v2.f64 	{%fd10657, %fd10658}, [%rd1234+16];
	fma.rn.f64 	%fd10659, %fd10656, %fd10651, %fd10657;
	fma.rn.f64 	%fd10660, %fd10659, %fd10651, %fd10658;
	ld.global.nc.v2.f64 	{%fd10661, %fd10662}, [%rd1234+32];
	fma.rn.f64 	%fd10663, %fd10660, %fd10651, %fd10661;
	fma.rn.f64 	%fd10664, %fd10663, %fd10651, %fd10662;
	fma.rn.f64 	%fd10665, %fd10664, %fd14355, %fd14355;
	fma.rn.f64 	%fd10666, %fd10664, %fd10651, 0d3FF0000000000000;
	selp.f64 	%fd10667, %fd10666, %fd10665, %p1251;
	and.b32  	%r3292, %r4403, 2;
	setp.eq.s32 	%p1252, %r3292, 0;
	mov.f64 	%fd10668, 0d0000000000000000;
	sub.f64 	%fd10669, %fd10668, %fd10667;
	selp.f64 	%fd1887, %fd10667, %fd10669, %p1252;
	@%p1234 bra 	$L__BB4_1377;
	mov.f64 	%fd10675, 0d0000000000000000;
	mul.rn.f64 	%fd14356, %fd1393, %fd10675;
	mov.b32 	%r4404, 0;
	bra.uni 	$L__BB4_1379;
$L__BB4_1377:
	mul.f64 	%fd10670, %fd1393, 0d3FE45F306DC9C883;
	cvt.rni.s32.f64 	%r4404, %fd10670;
	cvt.rn.f64.s32 	%fd10671, %r4404;
	fma.rn.f64 	%fd10672, %fd10671, 0dBFF921FB54442D18, %fd1393;
	fma.rn.f64 	%fd10673, %fd10671, 0dBC91A62633145C00, %fd10672;
	fma.rn.f64 	%fd14356, %fd10671, 0dB97B839A252049C0, %fd10673;
	setp.ltu.f64 	%p1253, %fd1394, 0d41E0000000000000;
	@%p1253 bra 	$L__BB4_1379;
	{ // callseq 622, 0
	.param .b64 param0;
	st.param.f64 	[param0], %fd1393;
	.param .align 16 .b8 retval0[16];
	call.uni (retval0), 
	__internal_trig_reduction_slowpathd, 
	(
	param0
	);
	ld.param.f64 	%fd14356, [retval0];
	ld.param.b32 	%r4404, [retval0+8];
	} // callseq 622
$L__BB4_1379:
	setp.neu.f64 	%p1254, %fd1793, 0d7FF0000000000000;
	shl.b32 	%r3295, %r4404, 6;
	cvt.u64.u32 	%rd1235, %r3295;
	and.b64  	%rd1236, %rd1235, 64;
	add.s64 	%rd1238, %rd1221, %rd1236;
	mul.rn.f64 	%fd10676, %fd14356, %fd14356;
	and.b32  	%r3296, %r4404, 1;
	setp.eq.b32 	%p1255, %r3296, 1;
	selp.f64 	%fd10677, 0dBDA8FF8320FD8164, 0d3DE5DB65F9785EBA, %p1255;
	ld.global.nc.v2.f64 	{%fd10678, %fd10679}, [%rd1238];
	fma.rn.f64 	%fd10680, %fd10677, %fd10676, %fd10678;
	fma.rn.f64 	%fd10681, %fd10680, %fd10676, %fd10679;
	ld.global.nc.v2.f64 	{%fd10682, %fd10683}, [%rd1238+16];
	fma.rn.f64 	%fd10684, %fd10681, %fd10676, %fd10682;
	fma.rn.f64 	%fd10685, %fd10684, %fd10676, %fd10683;
	ld.global.nc.v2.f64 	{%fd10686, %fd10687}, [%rd1238+32];
	fma.rn.f64 	%fd10688, %fd10685, %fd10676, %fd10686;
	fma.rn.f64 	%fd10689, %fd10688, %fd10676, %fd10687;
	fma.rn.f64 	%fd10690, %fd10689, %fd14356, %fd14356;
	fma.rn.f64 	%fd10691, %fd10689, %fd10676, 0d3FF0000000000000;
	selp.f64 	%fd10692, %fd10691, %fd10690, %p1255;
	and.b32  	%r3297, %r4404, 2;
	setp.eq.s32 	%p1256, %r3297, 0;
	mov.f64 	%fd10693, 0d0000000000000000;
	sub.f64 	%fd10694, %fd10693, %fd10692;
	selp.f64 	%fd10695, %fd10692, %fd10694, %p1256;
	mul.f64 	%fd1892, %fd1887, %fd10695;
	@%p1254 bra 	$L__BB4_1381;
	mov.f64 	%fd10701, 0d0000000000000000;
	mul.rn.f64 	%fd14357, %fd1792, %fd10701;
	mov.b32 	%r4405, 0;
	bra.uni 	$L__BB4_1383;
$L__BB4_1381:
	mul.f64 	%fd10696, %fd1792, 0d3FE45F306DC9C883;
	cvt.rni.s32.f64 	%r4405, %fd10696;
	cvt.rn.f64.s32 	%fd10697, %r4405;
	fma.rn.f64 	%fd10698, %fd10697, 0dBFF921FB54442D18, %fd1792;
	fma.rn.f64 	%fd10699, %fd10697, 0dBC91A62633145C00, %fd10698;
	fma.rn.f64 	%fd14357, %fd10697, 0dB97B839A252049C0, %fd10699;
	setp.ltu.f64 	%p1257, %fd1793, 0d41E0000000000000;
	@%p1257 bra 	$L__BB4_1383;
	{ // callseq 623, 0
	.param .b64 param0;
	st.param.f64 	[param0], %fd1792;
	.param .align 16 .b8 retval0[16];
	call.uni (retval0), 
	__internal_trig_reduction_slowpathd, 
	(
	param0
	);
	ld.param.f64 	%fd14357, [retval0];
	ld.param.b32 	%r4405, [retval0+8];
	} // callseq 623
$L__BB4_1383:
	shl.b32 	%r3300, %r4405, 6;
	cvt.u64.u32 	%rd1239, %r3300;
	and.b64  	%rd1240, %rd1239, 64;
	add.s64 	%rd1242, %rd1221, %rd1240;
	mul.rn.f64 	%fd10702, %fd14357, %fd14357;
	and.b32  	%r3301, %r4405, 1;
	setp.eq.b32 	%p1259, %r3301, 1;
	selp.f64 	%fd10703, 0dBDA8FF8320FD8164, 0d3DE5DB65F9785EBA, %p1259;
	ld.global.nc.v2.f64 	{%fd10704, %fd10705}, [%rd1242];
	fma.rn.f64 	%fd10706, %fd10703, %fd10702, %fd10704;
	fma.rn.f64 	%fd10707, %fd10706, %fd10702, %fd10705;
	ld.global.nc.v2.f64 	{%fd10708, %fd10709}, [%rd1242+16];
	fma.rn.f64 	%fd10710, %fd10707, %fd10702, %fd10708;
	fma.rn.f64 	%fd10711, %fd10710, %fd10702, %fd10709;
	ld.global.nc.v2.f64 	{%fd10712, %fd10713}, [%rd1242+32];
	fma.rn.f64 	%fd10714, %fd10711, %fd10702, %fd10712;
	fma.rn.f64 	%fd10715, %fd10714, %fd10702, %fd10713;
	fma.rn.f64 	%fd10716, %fd10715, %fd14357, %fd14357;
	fma.rn.f64 	%fd10717, %fd10715, %fd10702, 0d3FF0000000000000;
	selp.f64 	%fd10718, %fd10717, %fd10716, %p1259;
	and.b32  	%r3302, %r4405, 2;
	setp.eq.s32 	%p1260, %r3302, 0;
	mov.f64 	%fd10719, 0d0000000000000000;
	sub.f64 	%fd10720, %fd10719, %fd10718;
	selp.f64 	%fd1897, %fd10718, %fd10720, %p1260;
	@%p1234 bra 	$L__BB4_1385;
	mov.f64 	%fd10726, 0d0000000000000000;
	mul.rn.f64 	%fd14359, %fd1393, %fd10726;
	mov.b32 	%r4407, 1;
	bra.uni 	$L__BB4_1388;
$L__BB4_1385:
	mul.f64 	%fd10721, %fd1393, 0d3FE45F306DC9C883;
	cvt.rni.s32.f64 	%r4406, %fd10721;
	cvt.rn.f64.s32 	%fd10722, %r4406;
	fma.rn.f64 	%fd10723, %fd10722, 0dBFF921FB54442D18, %fd1393;
	fma.rn.f64 	%fd10724, %fd10722, 0dBC91A62633145C00, %fd10723;
	fma.rn.f64 	%fd14359, %fd10722, 0dB97B839A252049C0, %fd10724;
	setp.ltu.f64 	%p1261, %fd1394, 0d41E0000000000000;
	@%p1261 bra 	$L__BB4_1387;
	{ // callseq 624, 0
	.param .b64 param0;
	st.param.f64 	[param0], %fd1393;
	.param .align 16 .b8 retval0[16];
	call.uni (retval0), 
	__internal_trig_reduction_slowpathd, 
	(
	param0
	);
	ld.param.f64 	%fd14359, [retval0];
	ld.param.b32 	%r4406, [retval0+8];
	} // callseq 624
$L__BB4_1387:
	add.s32 	%r4407, %r4406, 1;
$L__BB4_1388:
	shl.b32 	%r3305, %r4407, 6;
	cvt.u64.u32 	%rd1243, %r3305;
	and.b64  	%rd1244, %rd1243, 64;
	add.s64 	%rd1246, %rd1221, %rd1244;
	mul.rn.f64 	%fd10727, %fd14359, %fd14359;
	and.b32  	%r3306, %r4407, 1;
	setp.eq.b32 	%p1263, %r3306, 1;
	selp.f64 	%fd10728, 0dBDA8FF8320FD8164, 0d3DE5DB65F9785EBA, %p1263;
	ld.global.nc.v2.f64 	{%fd10729, %fd10730}, [%rd1246];
	fma.rn.f64 	%fd10731, %fd10728, %fd10727, %fd10729;
	fma.rn.f64 	%fd10732, %fd10731, %fd10727, %fd10730;
	ld.global.nc.v2.f64 	{%fd10733, %fd10734}, [%rd1246+16];
	fma.rn.f64 	%fd10735, %fd10732, %fd10727, %fd10733;
	fma.rn.f64 	%fd10736, %fd10735, %fd10727, %fd10734;
	ld.global.nc.v2.f64 	{%fd10737, %fd10738}, [%rd1246+32];
	fma.rn.f64 	%fd10739, %fd10736, %fd10727, %fd10737;
	fma.rn.f64 	%fd10740, %fd10739, %fd10727, %fd10738;
	fma.rn.f64 	%fd10741, %fd10740, %fd14359, %fd14359;
	fma.rn.f64 	%fd10742, %fd10740, %fd10727, 0d3FF0000000000000;
	selp.f64 	%fd10743, %fd10742, %fd10741, %p1263;
	and.b32  	%r3307, %r4407, 2;
	setp.eq.s32 	%p1264, %r3307, 0;
	mov.f64 	%fd10744, 0d0000000000000000;
	sub.f64 	%fd10745, %fd10744, %fd10743;
	selp.f64 	%fd10746, %fd10743, %fd10745, %p1264;
	fma.rn.f64 	%fd10747, %fd1897, %fd10746, %fd1892;
	mul.f64 	%fd10748, %fd1882, %fd10747;
	fma.rn.f64 	%fd1903, %fd1733, %fd10748, %fd1870;
	@%p1242 bra 	$L__BB4_1390;
	mov.f64 	%fd10754, 0d0000000000000000;
	mul.rn.f64 	%fd14360, %fd1816, %fd10754;
	mov.b32 	%r4408, 0;
	bra.uni 	$L__BB4_1392;
$L__BB4_1390:
	mul.f64 	%fd10749, %fd1816, 0d3FE45F306DC9C883;
	cvt.rni.s32.f64 	%r4408, %fd10749;
	cvt.rn.f64.s32 	%fd10750, %r4408;
	fma.rn.f64 	%fd10751, %fd10750, 0dBFF921FB54442D18, %fd1816;
	fma.rn.f64 	%fd10752, %fd10750, 0dBC91A62633145C00, %fd10751;
	fma.rn.f64 	%fd14360, %fd10750, 0dB97B839A252049C0, %fd10752;
	setp.ltu.f64 	%p1265, %fd1817, 0d41E0000000000000;
	@%p1265 bra 	$L__BB4_1392;
	{ // callseq 625, 0
	.param .b64 param0;
	st.param.f64 	[param0], %fd1816;
	.param .align 16 .b8 retval0[16];
	call.uni (retval0), 
	__internal_trig_reduction_slowpathd, 
	(
	param0
	);
	ld.param.f64 	%fd14360, [retval0];
	ld.param.b32 	%r4408, [retval0+8];
	} // callseq 625
$L__BB4_1392:
	setp.neu.f64 	%p1266, %fd1779, 0d7FF0000000000000;
	shl.b32 	%r3310, %r4408, 6;
	cvt.u64.u32 	%rd1247, %r3310;
	and.b64  	%rd1248, %rd1247, 64;
	add.s64 	%rd1250, %rd1221, %rd1248;
	mul.rn.f64 	%fd10755, %fd14360, %fd14360;
	and.b32  	%r3311, %r4408, 1;
	setp.eq.b32 	%p1267, %r3311, 1;
	selp.f64 	%fd10756, 0dBDA8FF8320FD8164, 0d3DE5DB65F9785EBA, %p1267;
	ld.global.nc.v2.f64 	{%fd10757, %fd10758}, [%rd1250];
	fma.rn.f64 	%fd10759, %fd10756, %fd10755, %fd10757;
	fma.rn.f64 	%fd10760, %fd10759, %fd10755, %fd10758;
	ld.global.nc.v2.f64 	{%fd10761, %fd10762}, [%rd1250+16];
	fma.rn.f64 	%fd10763, %fd10760, %fd10755, %fd10761;
	fma.rn.f64 	%fd10764, %fd10763, %fd10755, %fd10762;
	ld.global.nc.v2.f64 	{%fd10765, %fd10766}, [%rd1250+32];
	fma.rn.f64 	%fd10767, %fd10764, %fd10755, %fd10765;
	fma.rn.f64 	%fd10768, %fd10767, %fd10755, %fd10766;
	fma.rn.f64 	%fd10769, %fd10768, %fd14360, %fd14360;
	fma.rn.f64 	%fd10770, %fd10768, %fd10755, 0d3FF0000000000000;
	selp.f64 	%fd10771, %fd10770, %fd10769, %p1267;
	and.b32  	%r3312, %r4408, 2;
	setp.eq.s32 	%p1268, %r3312, 0;
	mov.f64 	%fd10772, 0d0000000000000000;
	sub.f64 	%fd10773, %fd10772, %fd10771;
	selp.f64 	%fd1908, %fd10771, %fd10773, %p1268;
	@%p1266 bra 	$L__BB4_1394;
	mov.f64 	%fd10779, 0d0000000000000000;
	mul.rn.f64 	%fd14361, %fd1778, %fd10779;
	mov.b32 	%r4409, 0;
	bra.uni 	$L__BB4_1396;
$L__BB4_1394:
	mul.f64 	%fd10774, %fd1778, 0d3FE45F306DC9C883;
	cvt.rni.s32.f64 	%r4409, %fd10774;
	cvt.rn.f64.s32 	%fd10775, %r4409;
	fma.rn.f64 	%fd10776, %fd10775, 0dBFF921FB54442D18, %fd1778;
	fma.rn.f64 	%fd10777, %fd10775, 0dBC91A62633145C00, %fd10776;
	fma.rn.f64 	%fd14361, %fd10775, 0dB97B839A252049C0, %fd10777;
	setp.ltu.f64 	%p1269, %fd1779, 0d41E0000000000000;
	@%p1269 bra 	$L__BB4_1396;
	{ // callseq 626, 0
	.param .b64 param0;
	st.param.f64 	[param0], %fd1778;
	.param .align 16 .b8 retval0[16];
	call.uni (retval0), 
	__internal_trig_reduction_slowpathd, 
	(
	param0
	);
	ld.param.f64 	%fd14361, [retval0];
	ld.param.b32 	%r4409, [retval0+8];
	} // callseq 626
$L__BB4_1396:
	setp.neu.f64 	%p1270, %fd1394, 0d7FF0000000000000;
	shl.b32 	%r3315, %r4409, 6;
	cvt.u64.u32 	%rd1251, %r3315;
	and.b64  	%rd1252, %rd1251, 64;
	add.s64 	%rd1254, %rd1221, %rd1252;
	mul.rn.f64 	%fd10780, %fd14361, %fd14361;
	and.b32  	%r3316, %r4409, 1;
	setp.eq.b32 	%p1271, %r3316, 1;
	selp.f64 	%fd10781, 0dBDA8FF8320FD8164, 0d3DE5DB65F9785EBA, %p1271;
	ld.global.nc.v2.f64 	{%fd10782, %fd10783}, [%rd1254];
	fma.rn.f64 	%fd10784, %fd10781, %fd10780, %fd10782;
	fma.rn.f64 	%fd10785, %fd10784, %fd10780, %fd10783;
	ld.global.nc.v2.f64 	{%fd10786, %fd10787}, [%rd1254+16];
	fma.rn.f64 	%fd10788, %fd10785, %fd10780, %fd10786;
	fma.rn.f64 	%fd10789, %fd10788, %fd10780, %fd10787;
	ld.global.nc.v2.f64 	{%fd10790, %fd10791}, [%rd1254+32];
	fma.rn.f64 	%fd10792, %fd10789, %fd10780, %fd10790;
	fma.rn.f64 	%fd10793, %fd10792, %fd10780, %fd10791;
	fma.rn.f64 	%fd10794, %fd10793, %fd14361, %fd14361;
	fma.rn.f64 	%fd10795, %fd10793, %fd10780, 0d3FF0000000000000;
	selp.f64 	%fd10796, %fd10795, %fd10794, %p1271;
	and.b32  	%r3317, %r4409, 2;
	setp.eq.s32 	%p1272, %r3317, 0;
	mov.f64 	%fd10797, 0d0000000000000000;
	sub.f64 	%fd10798, %fd10797, %fd10796;
	selp.f64 	%fd1913, %fd10796, %fd10798, %p1272;
	@%p1270 bra 	$L__BB4_1398;
	mov.f64 	%fd10804, 0d0000000000000000;
	mul.rn.f64 	%fd14363, %fd1393, %fd10804;
	mov.b32 	%r4411, 1;
	bra.uni 	$L__BB4_1401;
$L__BB4_1398:
	mul.f64 	%fd10799, %fd1393, 0d3FE45F306DC9C883;
	cvt.rni.s32.f64 	%r4410, %fd10799;
	cvt.rn.f64.s32 	%fd10800, %r4410;
	fma.rn.f64 	%fd10801, %fd10800, 0dBFF921FB54442D18, %fd1393;
	fma.rn.f64 	%fd10802, %fd10800, 0dBC91A62633145C00, %fd10801;
	fma.rn.f64 	%fd14363, %fd10800, 0dB97B839A252049C0, %fd10802;
	setp.ltu.f64 	%p1273, %fd1394, 0d41E0000000000000;
	@%p1273 bra 	$L__BB4_1400;
	{ // callseq 627, 0
	.param .b64 param0;
	st.param.f64 	[param0], %fd1393;
	.param .align 16 .b8 retval0[16];
	call.uni (retval0), 
	__internal_trig_reduction_slowpathd, 
	(
	param0
	);
	ld.param.f64 	%fd14363, [retval0];
	ld.param.b32 	%r4410, [retval0+8];
	} // callseq 627
$L__BB4_1400:
	add.s32 	%r4411, %r4410, 1;
$L__BB4_1401:
	setp.neu.f64 	%p1274, %fd1793, 0d7FF0000000000000;
	shl.b32 	%r3320, %r4411, 6;
	cvt.u64.u32 	%rd1255, %r3320;
	and.b64  	%rd1256, %rd1255, 64;
	add.s64 	%rd1258, %rd1221, %rd1256;
	mul.rn.f64 	%fd10805, %fd14363, %fd14363;
	and.b32  	%r3321, %r4411, 1;
	setp.eq.b32 	%p1275, %r3321, 1;
	selp.f64 	%fd10806, 0dBDA8FF8320FD8164, 0d3DE5DB65F9785EBA, %p1275;
	ld.global.nc.v2.f64 	{%fd10807, %fd10808}, [%rd1258];
	fma.rn.f64 	%fd10809, %fd10806, %fd10805, %fd10807;
	fma.rn.f64 	%fd10810, %fd10809, %fd10805, %fd10808;
	ld.global.nc.v2.f64 	{%fd10811, %fd10812}, [%rd1258+16];
	fma.rn.f64 	%fd10813, %fd10810, %fd10805, %fd10811;
	fma.rn.f64 	%fd10814, %fd10813, %fd10805, %fd10812;
	ld.global.nc.v2.f64 	{%fd10815, %fd10816}, [%rd1258+32];
	fma.rn.f64 	%fd10817, %fd10814, %fd10805, %fd10815;
	fma.rn.f64 	%fd10818, %fd10817, %fd10805, %fd10816;
	fma.rn.f64 	%fd10819, %fd10818, %fd14363, %fd14363;
	fma.rn.f64 	%fd10820, %fd10818, %fd10805, 0d3FF0000000000000;
	selp.f64 	%fd10821, %fd10820, %fd10819, %p1275;
	and.b32  	%r3322, %r4411, 2;
	setp.eq.s32 	%p1276, %r3322, 0;
	mov.f64 	%fd10822, 0d0000000000000000;
	sub.f64 	%fd10823, %fd10822, %fd10821;
	selp.f64 	%fd10824, %fd10821, %fd10823, %p1276;
	mul.f64 	%fd1919, %fd1913, %fd10824;
	@%p1274 bra 	$L__BB4_1403;
	mov.f64 	%fd10830, 0d0000000000000000;
	mul.rn.f64 	%fd14364, %fd1792, %fd10830;
	mov.b32 	%r4412, 0;
	bra.uni 	$L__BB4_1405;
$L__BB4_1403:
	mul.f64 	%fd10825, %fd1792, 0d3FE45F306DC9C883;
	cvt.rni.s32.f64 	%r4412, %fd10825;
	cvt.rn.f64.s32 	%fd10826, %r4412;
	fma.rn.f64 	%fd10827, %fd10826, 0dBFF921FB54442D18, %fd1792;
	fma.rn.f64 	%fd10828, %fd10826, 0dBC91A62633145C00, %fd10827;
	fma.rn.f64 	%fd14364, %fd10826, 0dB97B839A252049C0, %fd10828;
	setp.ltu.f64 	%p1277, %fd1793, 0d41E0000000000000;
	@%p1277 bra 	$L__BB4_1405;
	{ // callseq 628, 0
	.param .b64 param0;
	st.param.f64 	[param0], %fd1792;
	.param .align 16 .b8 retval0[16];
	call.uni (retval0), 
	__internal_trig_reduction_slowpathd, 
	(
	param0
	);
	ld.param.f64 	%fd14364, [retval0];
	ld.param.b32 	%r4412, [retval0+8];
	} // callseq 628
$L__BB4_1405:
	setp.neu.f64 	%p1278, %fd1394, 0d7FF0000000000000;
	shl.b32 	%r3325, %r4412, 6;
	cvt.u64.u32 	%rd1259, %r3325;
	and.b64  	%rd1260, %rd1259, 64;
	add.s64 	%rd1262, %rd1221, %rd1260;
	mul.rn.f64 	%fd10831, %fd14364, %fd14364;
	and.b32  	%r3326, %r4412, 1;
	setp.eq.b32 	%p1279, %r3326, 1;
	selp.f64 	%fd10832, 0dBDA8FF8320FD8164, 0d3DE5DB65F9785EBA, %p1279;
	ld.global.nc.v2.f64 	{%fd10833, %fd10834}, [%rd1262];
	fma.rn.f64 	%fd10835, %fd10832, %fd10831, %fd10833;
	fma.rn.f64 	%fd10836, %fd10835, %fd10831, %fd10834;
	ld.global.nc.v2.f64 	{%fd10837, %fd10838}, [%rd1262+16];
	fma.rn.f64 	%fd10839, %fd10836, %fd10831, %fd10837;
	fma.rn.f64 	%fd10840, %fd10839, %fd10831, %fd10838;
	ld.global.nc.v2.f64 	{%fd10841, %fd10842}, [%rd1262+32];
	fma.rn.f64 	%fd10843, %fd10840, %fd10831, %fd10841;
	fma.rn.f64 	%fd10844, %fd10843, %fd10831, %fd10842;
	fma.rn.f64 	%fd10845, %fd10844, %fd14364, %fd14364;
	fma.rn.f64 	%fd10846, %fd10844, %fd10831, 0d3FF0000000000000;
	selp.f64 	%fd10847, %fd10846, %fd10845, %p1279;
	and.b32  	%r3327, %r4412, 2;
	setp.eq.s32 	%p1280, %r3327, 0;
	mov.f64 	%fd10848, 0d0000000000000000;
	sub.f64 	%fd10849, %fd10848, %fd10847;
	selp.f64 	%fd1924, %fd10847, %fd10849, %p1280;
	@%p1278 bra 	$L__BB4_1407;
	mov.f64 	%fd10855, 0d0000000000000000;
	mul.rn.f64 	%fd14365, %fd1393, %fd10855;
	mov.b32 	%r4413, 0;
	bra.uni 	$L__BB4_1409;
$L__BB4_1407:
	mul.f64 	%fd10850, %fd1393, 0d3FE45F306DC9C883;
	cvt.rni.s32.f64 	%r4413, %fd10850;
	cvt.rn.f64.s32 	%fd10851, %r4413;
	fma.rn.f64 	%fd10852, %fd10851, 0dBFF921FB54442D18, %fd1393;
	fma.rn.f64 	%fd10853, %fd10851, 0dBC91A62633145C00, %fd10852;
	fma.rn.f64 	%fd14365, %fd10851, 0dB97B839A252049C0, %fd10853;
	setp.ltu.f64 	%p1281, %fd1394, 0d41E0000000000000;
	@%p1281 bra 	$L__BB4_1409;
	{ // callseq 629, 0
	.param .b64 param0;
	st.param.f64 	[param0], %fd1393;
	.param .align 16 .b8 retval0[16];
	call.uni (retval0), 
	__internal_trig_reduction_slowpathd, 
	(
	param0
	);
	ld.param.f64 	%fd14365, [retval0];
	ld.param.b32 	%r4413, [retval0+8];
	} // callseq 629
$L__BB4_1409:
	shl.b32 	%r3330, %r4413, 6;
	cvt.u64.u32 	%rd1263, %r3330;
	and.b64  	%rd1264, %rd1263, 64;
	add.s64 	%rd1266, %rd1221, %rd1264;
	mul.rn.f64 	%fd10856, %fd14365, %fd14365;
	and.b32  	%r3331, %r4413, 1;
	setp.eq.b32 	%p1282, %r3331, 1;
	selp.f64 	%fd10857, 0dBDA8FF8320FD8164, 0d3DE5DB65F9785EBA, %p1282;
	ld.global.nc.v2.f64 	{%fd10858, %fd10859}, [%rd1266];
	fma.rn.f64 	%fd10860, %fd10857, %fd10856, %fd10858;
	fma.rn.f64 	%fd10861, %fd10860, %fd10856, %fd10859;
	ld.global.nc.v2.f64 	{%fd10862, %fd10863}, [%rd1266+16];
	fma.rn.f64 	%fd10864, %fd10861, %fd10856, %fd10862;
	fma.rn.f64 	%fd10865, %fd10864, %fd10856, %fd10863;
	ld.global.nc.v2.f64 	{%fd10866, %fd10867}, [%rd1266+32];
	fma.rn.f64 	%fd10868, %fd10865, %fd10856, %fd10866;
	fma.rn.f64 	%fd10869, %fd10868, %fd10856, %fd10867;
	fma.rn.f64 	%fd10870, %fd10869, %fd14365, %fd14365;
	fma.rn.f64 	%fd10871, %fd10869, %fd10856, 0d3FF0000000000000;
	selp.f64 	%fd10872, %fd10871, %fd10870, %p1282;
	and.b32  	%r3332, %r4413, 2;
	setp.eq.s32 	%p1283, %r3332, 0;
	mov.f64 	%fd10873, 0d0000000000000000;
	sub.f64 	%fd10874, %fd10873, %fd10872;
	selp.f64 	%fd10875, %fd10872, %fd10874, %p1283;
	mul.f64 	%fd10876, %fd1924, %fd10875;
	sub.f64 	%fd10877, %fd1919, %fd10876;
	mul.f64 	%fd10878, %fd1908, %fd10877;
	fma.rn.f64 	%fd10879, %fd1733, %fd10878, %fd1903;
	mul.f64 	%fd10880, %fd1809, %fd10879;
	div.rn.f64 	%fd10881, %fd10880, %fd9;
	add.f64 	%fd10882, %fd1804, %fd10881;
	add.f64 	%fd10883, %fd1731, %fd10882;
	st.shared.f64 	[%r12], %fd10883;
	add.s32 	%r4268, %r4268, 1;
	setp.ne.s32 	%p1284, %r4268, 5000;
	@%p1284 bra 	$L__BB4_967;
	setp.lt.s32 	%p1285, %r13, 0;
	selp.b32 	%r1248, 0, 2146435072, %p1285;
	or.b32  	%r1249, %r1248, -2147483648;
	and.b32  	%r3333, %r13, 2146435072;
	setp.eq.s32 	%p1286, %r3333, 1062207488;
	bar.sync 	0;
	ld.shared.f64 	%fd1929, [%r11];
	ld.shared.f64 	%fd10884, [%r9];
	mul.f64 	%fd10885, %fd13, %fd10884;
	fma.rn.f64 	%fd1930, %fd10885, 0d3FE0000000000000, %fd13906;
	bar.sync 	0;
	mul.f64 	%fd10887, %fd1327, %fd5271;
	mul.f64 	%fd10889, %fd667, %fd5269;
	sub.f64 	%fd1931, %fd10889, %fd10887;
	bar.sync 	0;
	add.f64 	%fd1932, %fd10889, %fd10887;
	bar.sync 	0;
	mul.f64 	%fd10891, %fd5273, 0d3FE0000000000000;
	sub.f64 	%fd1933, %fd1328, %fd10891;
	{
	.reg .b32 %temp; 
	mov.b64 	{%temp, %r1250}, %fd1933;
	}
	abs.f64 	%fd1934, %fd1933;
	{ // callseq 630, 0
	.param .b64 param0;
	st.param.f64 	[param0], %fd1934;
	.param .b64 param1;
	st.param.f64 	[param1], 0d4000000000000000;
	.param .b64 retval0;
	call.uni (retval0), 
	__internal_accurate_pow, 
	(
	param0, 
	param1
	);
	ld.param.f64 	%fd10892, [retval0];
	} // callseq 630
	setp.lt.s32 	%p1287, %r1250, 0;
	neg.f64 	%fd10894, %fd10892;
	selp.f64 	%fd10895, %fd10894, %fd10892, %p1286;
	selp.f64 	%fd10896, %fd10895, %fd10892, %p1287;
	setp.eq.f64 	%p1288, %fd1933, 0d0000000000000000;
	selp.b32 	%r3334, %r1250, 0, %p1286;
	or.b32  	%r3335, %r3334, 2146435072;
	selp.b32 	%r3336, %r3335, %r3334, %p1285;
	mov.b32 	%r3337, 0;
	mov.b64 	%fd10897, {%r3337, %r3336};
	selp.f64 	%fd14372, %fd10897, %fd10896, %p1288;
	add.f64 	%fd10898, %fd1933, 0d4000000000000000;
	{
	.reg .b32 %temp; 
	mov.b64 	{%temp, %r3338}, %fd10898;
	}
	and.b32  	%r1251, %r3338, 2146435072;
	setp.ne.s32 	%p1289, %r1251, 2146435072;
	mov.f64 	%fd14366, %fd14372;
	@%p1289 bra 	$L__BB4_1415;
	setp.num.f64 	%p1290, %fd1933, %fd1933;
	@%p1290 bra 	$L__BB4_1413;
	mov.f64 	%fd10899, 0d4000000000000000;
	add.rn.f64 	%fd14366, %fd1933, %fd10899;
	bra.uni 	$L__BB4_1415;
$L__BB4_1413:
	setp.neu.f64 	%p1291, %fd1934, 0d7FF0000000000000;
	mov.f64 	%fd14366, %fd14372;
	@%p1291 bra 	$L__BB4_1415;
	setp.lt.s32 	%p1292, %r1250, 0;
	selp.b32 	%r3339, %r1249, %r1248, %p2;
	selp.b32 	%r3340, %r3339, %r1248, %p1292;
	mov.b32 	%r3341, 0;
	mov.b64 	%fd14366, {%r3341, %r3340};
$L__BB4_1415:
	setp.eq.f64 	%p1293, %fd1933, 0d3FF0000000000000;
	neg.f64 	%fd10900, %fd14366;
	selp.f64 	%fd10901, 0dBFF0000000000000, %fd10900, %p1293;
	div.rn.f64 	%fd1939, %fd10901, %fd624;
	fma.rn.f64 	%fd10902, %fd1939, 0d3FF71547652B82FE, 0d4338000000000000;
	{
	.reg .b32 %temp; 
	mov.b64 	{%r1252, %temp}, %fd10902;
	}
	mov.f64 	%fd10903, 0dC338000000000000;
	add.rn.f64 	%fd10904, %fd10902, %fd10903;
	fma.rn.f64 	%fd10905, %fd10904, 0dBFE62E42FEFA39EF, %fd1939;
	fma.rn.f64 	%fd10906, %fd10904, 0dBC7ABC9E3B39803F, %fd10905;
	fma.rn.f64 	%fd10907, %fd10906, 0d3E5ADE1569CE2BDF, 0d3E928AF3FCA213EA;
	fma.rn.f64 	%fd10908, %fd10907, %fd10906, 0d3EC71DEE62401315;
	fma.rn.f64 	%fd10909, %fd10908, %fd10906, 0d3EFA01997C89EB71;
	fma.rn.f64 	%fd10910, %fd10909, %fd10906, 0d3F2A01A014761F65;
	fma.rn.f64 	%fd10911, %fd10910, %fd10906, 0d3F56C16C1852B7AF;
	fma.rn.f64 	%fd10912, %fd10911, %fd10906, 0d3F81111111122322;
	fma.rn.f64 	%fd10913, %fd10912, %fd10906, 0d3FA55555555502A1;
	fma.rn.f64 	%fd10914, %fd10913, %fd10906, 0d3FC5555555555511;
	fma.rn.f64 	%fd10915, %fd10914, %fd10906, 0d3FE000000000000B;
	fma.rn.f64 	%fd10916, %fd10915, %fd10906, 0d3FF0000000000000;
	fma.rn.f64 	%fd10917, %fd10916, %fd10906, 0d3FF0000000000000;
	{
	.reg .b32 %temp; 
	mov.b64 	{%r1253, %temp}, %fd10917;
	}
	{
	.reg .b32 %temp; 
	mov.b64 	{%temp, %r1254}, %fd10917;
	}
	shl.b32 	%r3342, %r1252, 20;
	add.s32 	%r3343, %r3342, %r1254;
	mov.b64 	%fd14367, {%r1253, %r3343};
	{
	.reg .b32 %temp; 
	mov.b64 	{%temp, %r3344}, %fd1939;
	}
	mov.b32 	%f13, %r3344;
	abs.f32 	%f5, %f13;
	setp.lt.f32 	%p1294, %f5, 0f4086232B;
	@%p1294 bra 	$L__BB4_1418;
	setp.lt.f64 	%p1295, %fd1939, 0d0000000000000000;
	add.f64 	%fd10918, %fd1939, 0d7FF0000000000000;
	selp.f64 	%fd14367, 0d0000000000000000, %fd10918, %p1295;
	setp.geu.f32 	%p1296, %f5, 0f40874800;
	@%p1296 bra 	$L__BB4_1418;
	shr.u32 	%r3345, %r1252, 31;
	add.s32 	%r3346, %r1252, %r3345;
	shr.s32 	%r3347, %r3346, 1;
	shl.b32 	%r3348, %r3347, 20;
	add.s32 	%r3349, %r1254, %r3348;
	mov.b64 	%fd10919, {%r1253, %r3349};
	sub.s32 	%r3350, %r1252, %r3347;
	shl.b32 	%r3351, %r3350, 20;
	add.s32 	%r3352, %r3351, 1072693248;
	mov.b32 	%r3353, 0;
	mov.b64 	%fd10920, {%r3353, %r3352};
	mul.f64 	%fd14367, %fd10920, %fd10919;
$L__BB4_1418:
	mul.f64 	%fd1945, %fd630, %fd14367;
	bar.sync 	0;
	abs.f64 	%fd1946, %fd1931;
	setp.neu.f64 	%p1297, %fd1946, 0d7FF0000000000000;
	@%p1297 bra 	$L__BB4_1420;
	mov.f64 	%fd10926, 0d0000000000000000;
	mul.rn.f64 	%fd14369, %fd1931, %fd10926;
	mov.b32 	%r4415, 1;
	bra.uni 	$L__BB4_1423;
$L__BB4_1420:
	mul.f64 	%fd10921, %fd1931, 0d3FE45F306DC9C883;
	cvt.rni.s32.f64 	%r4414, %fd10921;
	cvt.rn.f64.s32 	%fd10922, %r4414;
	fma.rn.f64 	%fd10923, %fd10922, 0dBFF921FB54442D18, %fd1931;
	fma.rn.f64 	%fd10924, %fd10922, 0dBC91A62633145C00, %fd10923;
	fma.rn.f64 	%fd14369, %fd10922, 0dB97B839A252049C0, %fd10924;
	setp.ltu.f64 	%p1298, %fd1946, 0d41E0000000000000;
	@%p1298 bra 	$L__BB4_1422;
	{ // callseq 631, 0
	.param .b64 param0;
	st.param.f64 	[param0], %fd1931;
	.param .align 16 .b8 retval0[16];
	call.uni (retval0), 
	__internal_trig_reduction_slowpathd, 
	(
	param0
	);
	ld.param.f64 	%fd14369, [retval0];
	ld.param.b32 	%r4414, [retval0+8];
	} // callseq 631
$L__BB4_1422:
	add.s32 	%r4415, %r4414, 1;
$L__BB4_1423:
	shl.b32 	%r3356, %r4415, 6;
	cvt.u64.u32 	%rd1267, %r3356;
	and.b64  	%rd1268, %rd1267, 64;
	add.s64 	%rd1270, %rd1221, %rd1268;
	mul.rn.f64 	%fd10927, %fd14369, %fd14369;
	and.b32  	%r3357, %r4415, 1;
	setp.eq.b32 	%p1299, %r3357, 1;
	selp.f64 	%fd10928, 0dBDA8FF8320FD8164, 0d3DE5DB65F9785EBA, %p1299;
	ld.global.nc.v2.f64 	{%fd10929, %fd10930}, [%rd1270];
	fma.rn.f64 	%fd10931, %fd10928, %fd10927, %fd10929;
	fma.rn.f64 	%fd10932, %fd10931, %fd10927, %fd10930;
	ld.global.nc.v2.f64 	{%fd10933, %fd10934}, [%rd1270+16];
	fma.rn.f64 	%fd10935, %fd10932, %fd10927, %fd10933;
	fma.rn.f64 	%fd10936, %fd10935, %fd10927, %fd10934;
	ld.global.nc.v2.f64 	{%fd10937, %fd10938}, [%rd1270+32];
	fma.rn.f64 	%fd10939, %fd10936, %fd10927, %fd10937;
	fma.rn.f64 	%fd10940, %fd10939, %fd10927, %fd10938;
	fma.rn.f64 	%fd10941, %fd10940, %fd14369, %fd14369;
	fma.rn.f64 	%fd10942, %fd10940, %fd10927, 0d3FF0000000000000;
	selp.f64 	%fd10943, %fd10942, %fd10941, %p1299;
	and.b32  	%r3358, %r4415, 2;
	setp.eq.s32 	%p1300, %r3358, 0;
	mov.f64 	%fd10944, 0d0000000000000000;
	sub.f64 	%fd10945, %fd10944, %fd10943;
	selp.f64 	%fd1952, %fd10943, %fd10945, %p1300;
	abs.f64 	%fd1953, %fd1932;
	setp.neu.f64 	%p1301, %fd1953, 0d7FF0000000000000;
	@%p1301 bra 	$L__BB4_1425;
	mov.f64 	%fd10951, 0d0000000000000000;
	mul.rn.f64 	%fd14371, %fd1932, %fd10951;
	mov.b32 	%r4417, 1;
	bra.uni 	$L__BB4_1428;
$L__BB4_1425:
	mul.f64 	%fd10946, %fd1932, 0d3FE45F306DC9C883;
	cvt.rni.s32.f64 	%r4416, %fd10946;
	cvt.rn.f64.s32 	%fd10947, %r4416;
	fma.rn.f64 	%fd10948, %fd10947, 0dBFF921FB54442D18, %fd1932;
	fma.rn.f64 	%fd10949, %fd10947, 0dBC91A62633145C00, %fd10948;
	fma.rn.f64 	%fd14371, %fd10947, 0dB97B839A252049C0, %fd10949;
	setp.ltu.f64 	%p1302, %fd1953, 0d41E0000000000000;
	@%p1302 bra 	$L__BB4_1427;
	{ // callseq 632, 0
	.param .b64 param0;
	st.param.f64 	[param0], %fd1932;
	.param .align 16 .b8 retval0[16];
	call.uni (retval0), 
	__internal_trig_reduction_slowpathd, 
	(
	param0
	);
	ld.param.f64 	%fd14371, [retval0];
	ld.param.b32 	%r4416, [retval0+8];
	} // callseq 632
$L__BB4_1427:
	add.s32 	%r4417, %r4416, 1;
$L__BB4_1428:
	setp.ne.s32 	%p1303, %r1251, 2146435072;
	shl.b32 	%r3361, %r4417, 6;
	cvt.u64.u32 	%rd1271, %r3361;
	and.b64  	%rd1272, %rd1271, 64;
	add.s64 	%rd1274, %rd1221, %rd1272;
	mul.rn.f64 	%fd10952, %fd14371, %fd14371;
	and.b32  	%r3362, %r4417, 1;
	setp.eq.b32 	%p1304, %r3362, 1;
	selp.f64 	%fd10953, 0dBDA8FF8320FD8164, 0d3DE5DB65F9785EBA, %p1304;
	ld.global.nc.v2.f64 	{%fd10954, %fd10955}, [%rd1274];
	fma.rn.f64 	%fd10956, %fd10953, %fd10952, %fd10954;
	fma.rn.f64 	%fd10957, %fd10956, %fd10952, %fd10955;
	ld.global.nc.v2.f64 	{%fd10958, %fd10959}, [%rd1274+16];
	fma.rn.f64 	%fd10960, %fd10957, %fd10952, %fd10958;
	fma.rn.f64 	%fd10961, %fd10960, %fd10952, %fd10959;
	ld.global.nc.v2.f64 	{%fd10962, %fd10963}, [%rd1274+32];
	fma.rn.f64 	%fd10964, %fd10961, %fd10952, %fd10962;
	fma.rn.f64 	%fd10965, %fd10964, %fd10952, %fd10963;
	fma.rn.f64 	%fd10966, %fd10965, %fd14371, %fd14371;
	fma.rn.f64 	%fd10967, %fd10965, %fd10952, 0d3FF0000000000000;
	selp.f64 	%fd10968, %fd10967, %fd10966, %p1304;
	and.b32  	%r3363, %r4417, 2;
	setp.eq.s32 	%p1305, %r3363, 0;
	mov.f64 	%fd10969, 0d0000000000000000;
	sub.f64 	%fd10970, %fd10969, %fd10968;
	selp.f64 	%fd10971, %fd10968, %fd10970, %p1305;
	sub.f64 	%fd10972, %fd1952, %fd10971;
	mul.f64 	%fd10973, %fd1945, %fd2658;
	mul.f64 	%fd10974, %fd10973, %fd10972;
	mul.f64 	%fd10975, %fd1930, %fd10974;
	div.rn.f64 	%fd10976, %fd10975, %fd9;
	add.f64 	%fd10977, %fd1929, %fd10976;
	st.shared.f64 	[%r11], %fd10977;
	bar.sync 	0;
	ld.shared.f64 	%fd1960, [%r12];
	ld.shared.f64 	%fd10978, [%r8];
	mul.f64 	%fd10979, %fd13, %fd10978;
	fma.rn.f64 	%fd1961, %fd10979, 0d3FE0000000000000, %fd13905;
	bar.sync 	0;
	bar.sync 	0;
	bar.sync 	0;
	@%p1303 bra 	$L__BB4_1433;
	setp.num.f64 	%p1306, %fd1933, %fd1933;
	@%p1306 bra 	$L__BB4_1431;
	mov.f64 	%fd10980, 0d4000000000000000;
	add.rn.f64 	%fd14372, %fd1933, %fd10980;
	bra.uni 	$L__BB4_1433;
$L__BB4_1431:
	setp.neu.f64 	%p1307, %fd1934, 0d7FF0000000000000;
	@%p1307 bra 	$L__BB4_1433;
	setp.lt.s32 	%p1308, %r1250, 0;
	selp.b32 	%r3364, %r1249, %r1248, %p2;
	selp.b32 	%r3365, %r3364, %r1248, %p1308;
	mov.b32 	%r3366, 0;
	mov.b64 	%fd14372, {%r3366, %r3365};
$L__BB4_1433:
	setp.eq.f64 	%p1309, %fd1933, 0d3FF0000000000000;
	neg.f64 	%fd10981, %fd14372;
	selp.f64 	%fd10982, 0dBFF0000000000000, %fd10981, %p1309;
	div.rn.f64 	%fd1965, %fd10982, %fd624;
	fma.rn.f64 	%fd10983, %fd1965, 0d3FF71547652B82FE, 0d4338000000000000;
	{
	.reg .b32 %temp; 
	mov.b64 	{%r1265, %temp}, %fd10983;
	}
	mov.f64 	%fd10984, 0dC338000000000000;
	add.rn.f64 	%fd10985, %fd10983, %fd10984;
	fma.rn.f64 	%fd10986, %fd10985, 0dBFE62E42FEFA39EF, %fd1965;
	fma.rn.f64 	%fd10987, %fd10985, 0dBC7ABC9E3B39803F, %fd10986;
	fma.rn.f64 	%fd10988, %fd10987, 0d3E5ADE1569CE2BDF, 0d3E928AF3FCA213EA;
	fma.rn.f64 	%fd10989, %fd10988, %fd10987, 0d3EC71DEE62401315;
	fma.rn.f64 	%fd10990, %fd10989, %fd10987, 0d3EFA01997C89EB71;
	fma.rn.f64 	%fd10991, %fd10990, %fd10987, 0d3F2A01A014761F65;
	fma.rn.f64 	%fd10992, %fd10991, %fd10987, 0d3F56C16C1852B7AF;
	fma.rn.f64 	%fd10993, %fd10992, %fd10987, 0d3F81111111122322;
	fma.rn.f64 	%fd10994, %fd10993, %fd10987, 0d3FA55555555502A1;
	fma.rn.f64 	%fd10995, %fd10994, %fd10987, 0d3FC5555555555511;
	fma.rn.f64 	%fd10996, %fd10995, %fd10987, 0d3FE000000000000B;
	fma.rn.f64 	%fd10997, %fd10996, %fd10987, 0d3FF0000000000000;
	fma.rn.f64 	%fd10998, %fd10997, %fd10987, 0d3FF0000000000000;
	{
	.reg .b32 %temp; 
	mov.b64 	{%r1266, %temp}, %fd10998;
	}
	{
	.reg .b32 %temp; 
	mov.b64 	{%temp, %r1267}, %fd10998;
	}
	shl.b32 	%r3367, %r1265, 20;
	add.s32 	%r3368, %r3367, %r1267;
	mov.b64 	%fd14373, {%r1266, %r3368};
	{
	.reg .b32 %temp; 
	mov.b64 	{%temp, %r3369}, %fd1965;
	}
	mov.b32 	%f14, %r3369;
	abs.f32 	%f6, %f14;
	setp.lt.f32 	%p1310, %f6, 0f4086232B;
	@%p1310 bra 	$L__BB4_1436;
	setp.lt.f64 	%p1311, %fd1965, 0d0000000000000000;
	add.f64 	%fd10999, %fd1965, 0d7FF0000000000000;
	selp.f64 	%fd14373, 0d0000000000000000, %fd10999, %p1311;
	setp.geu.f32 	%p1312, %f6, 0f40874800;
	@%p1312 bra 	$L__BB4_1436;
	shr.u32 	%r3370, %r1265, 31;
	add.s32 	%r3371, %r1265, %r3370;
	shr.s32 	%r3372, %r3371, 1;
	shl.b32 	%r3373, %r3372, 20;
	add.s32 	%r3374, %r1267, %r3373;
	mov.b64 	%fd11000, {%r1266, %r3374};
	sub.s32 	%r3375, %r1265, %r3372;
	shl.b32 	%r3376, %r3375, 20;
	add.s32 	%r3377, %r3376, 1072693248;
	mov.b32 	%r3378, 0;
	mov.b64 	%fd11001, {%r3378, %r3377};
	mul.f64 	%fd14373, %fd11001, %fd11000;
$L__BB4_1436:
	setp.neu.f64 	%p1313, %fd1946, 0d7FF0000000000000;
	mul.f64 	%fd1970, %fd630, %fd14373;
	bar.sync 	0;
	@%p1313 bra 	$L__BB4_1438;
	mov.f64 	%fd11007, 0d0000000000000000;
	mul.rn.f64 	%fd14375, %fd1931, %fd11007;
	mov.b32 	%r4419, 1;
	bra.uni 	$L__BB4_1441;
$L__BB4_1438:
	mul.f64 	%fd11002, %fd1931, 0d3FE45F306DC9C883;
	cvt.rni.s32.f64 	%r4418, %fd11002;
	cvt.rn.f64.s32 	%fd11003, %r4418;
	fma.rn.f64 	%fd11004, %fd11003, 0dBFF921FB54442D18, %fd1931;
	fma.rn.f64 	%fd11005, %fd11003, 0dBC91A62633145C00, %fd11004;
	fma.rn.f64 	%fd14375, %fd11003, 0dB97B839A252049C0, %fd11005;
	setp.ltu.f64 	%p1314, %fd1946, 0d41E0000000000000;
	@%p1314 bra 	$L__BB4_1440;
	{ // callseq 633, 0
	.param .b64 param0;
	st.param.f64 	[param0], %fd1931;
	.param .align 16 .b8 retval0[16];
	call.uni (retval0), 
	__internal_trig_reduction_slowpathd, 
	(
	param0
	);
	ld.param.f64 	%fd14375, [retval0];
	ld.param.b32 	%r4418, [retval0+8];
	} // callseq 633
$L__BB4_1440:
	add.s32 	%r4419, %r4418, 1;
$L__BB4_1441:
	setp.neu.f64 	%p1315, %fd1953, 0d7FF0000000000000;
	shl.b32 	%r3381, %r4419, 6;
	cvt.u64.u32 	%rd1275, %r3381;
	and.b64  	%rd1276, %rd1275, 64;
	add.s64 	%rd1278, %rd1221, %rd1276;
	mul.rn.f64 	%fd11008, %fd14375, %fd14375;
	and.b32  	%r3382, %r4419, 1;
	setp.eq.b32 	%p1316, %r3382, 1;
	selp.f64 	%fd11009, 0dBDA8FF8320FD8164, 0d3DE5DB65F9785EBA, %p1316;
	ld.global.nc.v2.f64 	{%fd11010, %fd11011}, [%rd1278];
	fma.rn.f64 	%fd11012, %fd11009, %fd11008, %fd11010;
	fma.rn.f64 	%fd11013, %fd11012, %fd11008, %fd11011;
	ld.global.nc.v2.f64 	{%fd11014, %fd11015}, [%rd1278+16];
	fma.rn.f64 	%fd11016, %fd11013, %fd11008, %fd11014;
	fma.rn.f64 	%fd11017, %fd11016, %fd11008, %fd11015;
	ld.global.nc.v2.f64 	{%fd11018, %fd11019}, [%rd1278+32];
	fma.rn.f64 	%fd11020, %fd11017, %fd11008, %fd11018;
	fma.rn.f64 	%fd11021, %fd11020, %fd11008, %fd11019;
	fma.rn.f64 	%fd11022, %fd11021, %fd14375, %fd14375;
	fma.rn.f64 	%fd11023, %fd11021, %fd11008, 0d3FF0000000000000;
	selp.f64 	%fd11024, %fd11023, %fd11022, %p1316;
	and.b32  	%r3383, %r4419, 2;
	setp.eq.s32 	%p1317, %r3383, 0;
	mov.f64 	%fd11025, 0d0000000000000000;
	sub.f64 	%fd11026, %fd11025, %fd11024;
	selp.f64 	%fd1976, %fd11024, %fd11026, %p1317;
	@%p1315 bra 	$L__BB4_1443;
	mov.f64 	%fd11032, 0d0000000000000000;
	mul.rn.f64 	%fd14377, %fd1932, %fd11032;
	mov.b32 	%r4421, 1;
	bra.uni 	$L__BB4_1446;
$L__BB4_1443:
	mul.f64 	%fd11027, %fd1932, 0d3FE45F306DC9C883;
	cvt.rni.s32.f64 	%r4420, %fd11027;
	cvt.rn.f64.s32 	%fd11028, %r4420;
	fma.rn.f64 	%fd11029, %fd11028, 0dBFF921FB54442D18, %fd1932;
	fma.rn.f64 	%fd11030, %fd11028, 0dBC91A62633145C00, %fd11029;
	fma.rn.f64 	%fd14377, %fd11028, 0dB97B839A252049C0, %fd11030;
	setp.ltu.f64 	%p1318, %fd1953, 0d41E0000000000000;
	@%p1318 bra 	$L__BB4_1445;
	{ // callseq 634, 0
	.param .b64 param0;
	st.param.f64 	[param0], %fd1932;
	.param .align 16 .b8 retval0[16];
	call.uni (retval0), 
	__internal_trig_reduction_slowpathd, 
	(
	param0
	);
	ld.param.f64 	%fd14377, [retval0];
	ld.param.b32 	%r4420, [retval0+8];
	} // callseq 634
$L__BB4_1445:
	add.s32 	%r4421, %r4420, 1;
$L__BB4_1446:
	mul.f64 	%fd11034, %fd1970, %fd2658;
	shl.b32 	%r3387, %r4421, 6;
	cvt.u64.u32 	%rd1279, %r3387;
	and.b64  	%rd1280, %rd1279, 64;
	add.s64 	%rd1282, %rd1221, %rd1280;
	mul.rn.f64 	%fd11035, %fd14377, %fd14377;
	and.b32  	%r3388, %r4421, 1;
	setp.eq.b32 	%p1319, %r3388, 1;
	selp.f64 	%fd11036, 0dBDA8FF8320FD8164, 0d3DE5DB65F9785EBA, %p1319;
	ld.global.nc.v2.f64 	{%fd11037, %fd11038}, [%rd1282];
	fma.rn.f64 	%fd11039, %fd11036, %fd11035, %fd11037;
	fma.rn.f64 	%fd11040, %fd11039, %fd11035, %fd11038;
	ld.global.nc.v2.f64 	{%fd11041, %fd11042}, [%rd1282+16];
	fma.rn.f64 	%fd11043, %fd11040, %fd11035, %fd11041;
	fma.rn.f64 	%fd11044, %fd11043, %fd11035, %fd11042;
	ld.global.nc.v2.f64 	{%fd11045, %fd11046}, [%rd1282+32];
	fma.rn.f64 	%fd11047, %fd11044, %fd11035, %fd11045;
	fma.rn.f64 	%fd11048, %fd11047, %fd11035, %fd11046;
	fma.rn.f64 	%fd11049, %fd11048, %fd14377, %fd14377;
	fma.rn.f64 	%fd11050, %fd11048, %fd11035, 0d3FF0000000000000;
	selp.f64 	%fd11051, %fd11050, %fd11049, %p1319;
	and.b32  	%r3389, %r4421, 2;
	setp.eq.s32 	%p1320, %r3389, 0;
	mov.f64 	%fd14378, 0d0000000000000000;
	sub.f64 	%fd11052, %fd14378, %fd11051;
	selp.f64 	%fd11053, %fd11051, %fd11052, %p1320;
	add.f64 	%fd11054, %fd1976, %fd11053;
	mul.f64 	%fd11055, %fd11034, %fd11054;
	div.rn.f64 	%fd11057, %fd11055, %fd2659;
	sub.f64 	%fd11058, %fd1976, %fd11053;
	mul.f64 	%fd11059, %fd11034, %fd11058;
	mul.f64 	%fd11060, %fd1961, %fd11059;
	div.rn.f64 	%fd11061, %fd11060, %fd9;
	sub.f64 	%fd11062, %fd11057, %fd11061;
	add.f64 	%fd11063, %fd1960, %fd11062;
	st.shared.f64 	[%r12], %fd11063;
	bar.sync 	0;
	fma.rn.f64 	%fd13900, %fd13, 0d3FE0000000000000, %fd667;
	bar.sync 	0;
	ld.shared.f64 	%fd11064, [%r7];
	mul.f64 	%fd11065, %fd13, %fd11064;
	fma.rn.f64 	%fd1983, %fd11065, 0d3FE0000000000000, %fd13904;
	bar.sync 	0;
	ld.shared.f64 	%fd11066, [%r8];
	mul.f64 	%fd11067, %fd13, %fd11066;
	fma.rn.f64 	%fd1984, %fd11067, 0d3FE0000000000000, %fd13905;
	bar.sync 	0;
	ld.shared.f64 	%fd11068, [%r9];
	mul.f64 	%fd11069, %fd13, %fd11068;
	fma.rn.f64 	%fd1985, %fd11069, 0d3FE0000000000000, %fd13906;
	fma.rn.f64 	%fd1986, %fd1983, %fd13, %fd13901;
	fma.rn.f64 	%fd1987, %fd1984, %fd13, %fd13902;
	fma.rn.f64 	%fd1988, %fd1985, %fd13, %fd13903;
	mov.b32 	%r4422, 0;
	mov.f64 	%fd14379, %fd14378;
	mov.f64 	%fd14380, %fd14378;
$L__BB4_1447:
	ld.param.u64 	%rd1727, [_Z9paths_rk4PdS_S__param_1];
	ld.param.u64 	%rd1721, [_Z9paths_rk4PdS_S__param_0];
	bar.sync 	0;
	cvt.u64.u32 	%rd16, %r4422;
	cvta.to.global.u64 	%rd1283, %rd1721;
	mul.wide.u32 	%rd1284, %r4422, 8;
	add.s64 	%rd1285, %rd1283, %rd1284;
	cvta.to.global.u64 	%rd1286, %rd1727;
	add.s64 	%rd17, %rd1286, %rd1284;
	ld.shared.f64 	%fd11070, [%r11];
	fma.rn.f64 	%fd1992, %fd13, %fd11070, %fd13905;
	ld.shared.f64 	%fd11071, [%r12];
	fma.rn.f64 	%fd1993, %fd13, %fd11071, %fd13906;
	bar.sync 	0;
	ld.global.f64 	%fd11072, [%rd1285];
	mul.f64 	%fd1994, %fd11072, %fd5;
	bar.sync 	0;
	ld.global.f64 	%fd1995, [%rd1285];
	ld.global.f64 	%fd1996, [%rd17];
	abs.f64 	%fd1997, %fd1996;
	setp.neu.f64 	%p1321, %fd1997, 0d7FF0000000000000;
	@%p1321 bra 	$L__BB4_1449;
	mov.f64 	%fd11078, 0d0000000000000000;
	mul.rn.f64 	%fd14381, %fd1996, %fd11078;
	mov.b32 	%r4423, 0;
	bra.uni 	$L__BB4_1451;
$L__BB4_1449:
	mul.f64 	%fd11073, %fd1996, 0d3FE45F306DC9C883;
	cvt.rni.s32.f64 	%r4423, %fd11073;
	cvt.rn.f64.s32 	%fd11074, %r4423;
	fma.rn.f64 	%fd11075, %fd11074, 0dBFF921FB54442D18, %fd1996;
	fma.rn.f64 	%fd11076, %fd11074, 0dBC91A62633145C00, %fd11075;
	fma.rn.f64 	%fd14381, %fd11074, 0dB97B839A252049C0, %fd11076;
	setp.ltu.f64 	%p1322, %fd1997, 0d41E0000000000000;
	@%p1322 bra 	$L__BB4_1451;
	{ // callseq 635, 0
	.param .b64 param0;
	st.param.f64 	[param0], %fd1996;
	.param .align 16 .b8 retval0[16];
	call.uni (retval0), 
	__internal_trig_reduction_slowpathd, 
	(
	param0
	);
	ld.param.f64 	%fd14381, [retval0];
	ld.param.b32 	%r4423, [retval0+8];
	} // callseq 635
$L__BB4_1451:
	shl.b32 	%r3392, %r4423, 6;
	cvt.u64.u32 	%rd1287, %r3392;
	and.b64  	%rd1288, %rd1287, 64;
	mov.u64 	%rd1289, __cudart_sin_cos_coeffs;
	add.s64 	%rd1290, %rd1289, %rd1288;
	mul.rn.f64 	%fd11079, %fd14381, %fd14381;
	and.b32  	%r3393, %r4423, 1;
	setp.eq.b32 	%p1323, %r3393, 1;
	selp.f64 	%fd11080, 0dBDA8FF8320FD8164, 0d3DE5DB65F9785EBA, %p1323;
	ld.global.nc.v2.f64 	{%fd11081, %fd11082}, [%rd1290];
	fma.rn.f64 	%fd11083, %fd11080, %fd11079, %fd11081;
	fma.rn.f64 	%fd11084, %fd11083, %fd11079, %fd11082;
	ld.global.nc.v2.f64 	{%fd11085, %fd11086}, [%rd1290+16];
	fma.rn.f64 	%fd11087, %fd11084, %fd11079, %fd11085;
	fma.rn.f64 	%fd11088, %fd11087, %fd11079, %fd11086;
	ld.global.nc.v2.f64 	{%fd11089, %fd11090}, [%rd1290+32];
	fma.rn.f64 	%fd11091, %fd11088, %fd11079, %fd11089;
	fma.rn.f64 	%fd11092, %fd11091, %fd11079, %fd11090;
	fma.rn.f64 	%fd11093, %fd11092, %fd14381, %fd14381;
	fma.rn.f64 	%fd11094, %fd11092, %fd11079, 0d3FF0000000000000;
	selp.f64 	%fd11095, %fd11094, %fd11093, %p1323;
	and.b32  	%r3394, %r4423, 2;
	setp.eq.s32 	%p1324, %r3394, 0;
	mov.f64 	%fd11096, 0d0000000000000000;
	sub.f64 	%fd11097, %fd11096, %fd11095;
	selp.f64 	%fd2002, %fd11095, %fd11097, %p1324;
	ld.global.f64 	%fd2003, [%rd17+40000];
	abs.f64 	%fd2004, %fd2003;
	setp.neu.f64 	%p1325, %fd2004, 0d7FF0000000000000;
	@%p1325 bra 	$L__BB4_1453;
	mov.f64 	%fd11103, 0d0000000000000000;
	mul.rn.f64 	%fd14383, %fd2003, %fd11103;
	mov.b32 	%r4425, 1;
	bra.uni 	$L__BB4_1456;
$L__BB4_1453:
	mul.f64 	%fd11098, %fd2003, 0d3FE45F306DC9C883;
	cvt.rni.s32.f64 	%r4424, %fd11098;
	cvt.rn.f64.s32 	%fd11099, %r4424;
	fma.rn.f64 	%fd11100, %fd11099, 0dBFF921FB54442D18, %fd2003;
	fma.rn.f64 	%fd11101, %fd11099, 0dBC91A62633145C00, %fd11100;
	fma.rn.f64 	%fd14383, %fd11099, 0dB97B839A252049C0, %fd11101;
	setp.ltu.f64 	%p1326, %fd2004, 0d41E0000000000000;
	@%p1326 bra 	$L__BB4_1455;
	{ // callseq 636, 0
	.param .b64 param0;
	st.param.f64 	[param0], %fd2003;
	.param .align 16 .b8 retval0[16];
	call.uni (retval0), 
	__internal_trig_reduction_slowpathd, 
	(
	param0
	);
	ld.param.f64 	%fd14383, [retval0];
	ld.param.b32 	%r4424, [retval0+8];
	} // callseq 636
$L__BB4_1455:
	add.s32 	%r4425, %r4424, 1;
$L__BB4_1456:
	shl.b32 	%r3397, %r4425, 6;
	cvt.u64.u32 	%rd1291, %r3397;
	and.b64  	%rd1292, %rd1291, 64;
	add.s64 	%rd1294, %rd1289, %rd1292;
	mul.rn.f64 	%fd11104, %fd14383, %fd14383;
	and.b32  	%r3398, %r4425, 1;
	setp.eq.b32 	%p1328, %r3398, 1;
	selp.f64 	%fd11105, 0dBDA8FF8320FD8164, 0d3DE5DB65F9785EBA, %p1328;
	ld.global.nc.v2.f64 	{%fd11106, %fd11107}, [%rd1294];
	fma.rn.f64 	%fd11108, %fd11105, %fd11104, %fd11106;
	fma.rn.f64 	%fd11109, %fd11108, %fd11104, %fd11107;
	ld.global.nc.v2.f64 	{%fd11110, %fd11111}, [%rd1294+16];
	fma.rn.f64 	%fd11112, %fd11109, %fd11104, %fd11110;
	fma.rn.f64 	%fd11113, %fd11112, %fd11104, %fd11111;
	ld.global.nc.v2.f64 	{%fd11114, %fd11115}, [%rd1294+32];
	fma.rn.f64 	%fd11116, %fd11113, %fd11104, %fd11114;
	fma.rn.f64 	%fd11117, %fd11116, %fd11104, %fd11115;
	fma.rn.f64 	%fd11118, %fd11117, %fd14383, %fd14383;
	fma.rn.f64 	%fd11119, %fd11117, %fd11104, 0d3FF0000000000000;
	selp.f64 	%fd11120, %fd11119, %fd11118, %p1328;
	and.b32  	%r3399, %r4425, 2;
	setp.eq.s32 	%p1329, %r3399, 0;
	mov.f64 	%fd11121, 0d0000000000000000;
	sub.f64 	%fd11122, %fd11121, %fd11120;
	selp.f64 	%fd11123, %fd11120, %fd11122, %p1329;
	mul.f64 	%fd2010, %fd2002, %fd11123;
	@%p1325 bra 	$L__BB4_1458;
	mov.f64 	%fd11129, 0d0000000000000000;
	mul.rn.f64 	%fd14384, %fd2003, %fd11129;
	mov.b32 	%r4426, 0;
	bra.uni 	$L__BB4_1460;
$L__BB4_1458:
	mul.f64 	%fd11124, %fd2003, 0d3FE45F306DC9C883;
	cvt.rni.s32.f64 	%r4426, %fd11124;
	cvt.rn.f64.s32 	%fd11125, %r4426;
	fma.rn.f64 	%fd11126, %fd11125, 0dBFF921FB54442D18, %fd2003;
	fma.rn.f64 	%fd11127, %fd11125, 0dBC91A62633145C00, %fd11126;
	fma.rn.f64 	%fd14384, %fd11125, 0dB97B839A252049C0, %fd11127;
	setp.ltu.f64 	%p1330, %fd2004, 0d41E0000000000000;
	@%p1330 bra 	$L__BB4_1460;
	{ // callseq 637, 0
	.param .b64 param0;
	st.param.f64 	[param0], %fd2003;
	.param .align 16 .b8 retval0[16];
	call.uni (retval0), 
	__internal_trig_reduction_slowpathd, 
	(
	param0
	);
	ld.param.f64 	%fd14384, [retval0];
	ld.param.b32 	%r4426, [retval0+8];
	} // callseq 637
$L__BB4_1460:
	shl.b32 	%r3402, %r4426, 6;
	cvt.u64.u32 	%rd1295, %r3402;
	and.b64  	%rd1296, %rd1295, 64;
	add.s64 	%rd1298, %rd1289, %rd1296;
	mul.rn.f64 	%fd11130, %fd14384, %fd14384;
	and.b32  	%r3403, %r4426, 1;
	setp.eq.b32 	%p1332, %r3403, 1;
	selp.f64 	%fd11131, 0dBDA8FF8320FD8164, 0d3DE5DB65F9785EBA, %p1332;
	ld.global.nc.v2.f64 	{%fd11132, %fd11133}, [%rd1298];
	fma.rn.f64 	%fd11134, %fd11131, %fd11130, %fd11132;
	fma.rn.f64 	%fd11135, %fd11134, %fd11130, %fd11133;
	ld.global.nc.v2.f64 	{%fd11136, %fd11137}, [%rd1298+16];
	fma.rn.f64 	%fd11138, %fd11135, %fd11130, %fd11136;
	fma.rn.f64 	%fd11139, %fd11138, %fd11130, %fd11137;
	ld.global.nc.v2.f64 	{%fd11140, %fd11141}, [%rd1298+32];
	fma.rn.f64 	%fd11142, %fd11139, %fd11130, %fd11140;
	fma.rn.f64 	%fd11143, %fd11142, %fd11130, %fd11141;
	fma.rn.f64 	%fd11144, %fd11143, %fd14384, %fd14384;
	fma.rn.f64 	%fd11145, %fd11143, %fd11130, 0d3FF0000000000000;
	selp.f64 	%fd11146, %fd11145, %fd11144, %p1332;
	and.b32  	%r3404, %r4426, 2;
	setp.eq.s32 	%p1333, %r3404, 0;
	mov.f64 	%fd11147, 0d0000000000000000;
	sub.f64 	%fd11148, %fd11147, %fd11146;
	selp.f64 	%fd11149, %fd11146, %fd11148, %p1333;
	mul.f64 	%fd11150, %fd2002, %fd11149;
	mul.f64 	%fd11151, %fd1987, %fd11150;
	fma.rn.f64 	%fd2015, %fd1986, %fd2010, %fd11151;
	@%p1321 bra 	$L__BB4_1462;
	mov.f64 	%fd11157, 0d0000000000000000;
	mul.rn.f64 	%fd14386, %fd1996, %fd11157;
	mov.b32 	%r4428, 1;
	bra.uni 	$L__BB4_1465;
$L__BB4_1462:
	mul.f64 	%fd11152, %fd1996, 0d3FE45F306DC9C883;
	cvt.rni.s32.f64 	%r4427, %fd11152;
	cvt.rn.f64.s32 	%fd11153, %r4427;
	fma.rn.f64 	%fd11154, %fd11153, 0dBFF921FB54442D18, %fd1996;
	fma.rn.f64 	%fd11155, %fd11153, 0dBC91A62633145C00, %fd11154;
	fma.rn.f64 	%fd14386, %fd11153, 0dB97B839A252049C0, %fd11155;
	setp.ltu.f64 	%p1334, %fd1997, 0d41E0000000000000;
	@%p1334 bra 	$L__BB4_1464;
	{ // callseq 638, 0
	.param .b64 param0;
	st.param.f64 	[param0], %fd1996;
	.param .align 16 .b8 retval0[16];
	call.uni (retval0), 
	__internal_trig_reduction_slowpathd, 
	(
	param0
	);
	ld.param.f64 	%fd14386, [retval0];
	ld.param.b32 	%r4427, [retval0+8];
	} // callseq 638
$L__BB4_1464:
	add.s32 	%r4428, %r4427, 1;
$L__BB4_1465:
	shl.b32 	%r3407, %r4428, 6;
	cvt.u64.u32 	%rd1299, %r3407;
	and.b64  	%rd1300, %rd1299, 64;
	add.s64 	%rd1302, %rd1289, %rd1300;
	mul.rn.f64 	%fd11158, %fd14386, %fd14386;
	and.b32  	%r3408, %r4428, 1;
	setp.eq.b32 	%p1335, %r3408, 1;
	selp.f64 	%fd11159, 0dBDA8FF8320FD8164, 0d3DE5DB65F9785EBA, %p1335;
	ld.global.nc.v2.f64 	{%fd11160, %fd11161}, [%rd1302];
	fma.rn.f64 	%fd11162, %fd11159, %fd11158, %fd11160;
	fma.rn.f64 	%fd11163, %fd11162, %fd11158, %fd11161;
	ld.global.nc.v2.f64 	{%fd11164, %fd11165}, [%rd1302+16];
	fma.rn.f64 	%fd11166, %fd11163, %fd11158, %fd11164;
	fma.rn.f64 	%fd11167, %fd11166, %fd11158, %fd11165;
	ld.global.nc.v2.f64 	{%fd11168, %fd11169}, [%rd1302+32];
	fma.rn.f64 	%fd11170, %fd11167, %fd11158, %fd11168;
	fma.rn.f64 	%fd11171, %fd11170, %fd11158, %fd11169;
	fma.rn.f64 	%fd11172, %fd11171, %fd14386, %fd14386;
	fma.rn.f64 	%fd11173, %fd11171, %fd11158, 0d3FF0000000000000;
	selp.f64 	%fd11174, %fd11173, %fd11172, %p1335;
	and.b32  	%r3409, %r4428, 2;
	setp.eq.s32 	%p1336, %r3409, 0;
	mov.f64 	%fd11175, 0d0000000000000000;
	sub.f64 	%fd11176, %fd11175, %fd11174;
	selp.f64 	%fd11177, %fd11174, %fd11176, %p1336;
	fma.rn.f64 	%fd11178, %fd1988, %fd11177, %fd2015;
	mul.f64 	%fd2021, %fd1995, %fd11178;
	bar.sync 	0;
	mul.f64 	%fd11179, %fd1994, %fd6;
	div.rn.f64 	%fd11180, %fd11179, %fd7;
	sqrt.rn.f64 	%fd11181, %fd11180;
	bar.sync 	0;
	mul.f64 	%fd2022, %fd8, %fd11181;
	abs.f64 	%fd2023, %fd2021;
	setp.neu.f64 	%p1337, %fd2023, 0d7FF0000000000000;
	@%p1337 bra 	$L__BB4_1467;
	mov.f64 	%fd11187, 0d0000000000000000;
	mul.rn.f64 	%fd14388, %fd2021, %fd11187;
	mov.b32 	%r4430, 1;
	bra.uni 	$L__BB4_1470;
$L__BB4_1467:
	mul.f64 	%fd11182, %fd2021, 0d3FE45F306DC9C883;
	cvt.rni.s32.f64 	%r4429, %fd11182;
	cvt.rn.f64.s32 	%fd11183, %r4429;
	fma.rn.f64 	%fd11184, %fd11183, 0dBFF921FB54442D18, %fd2021;
	fma.rn.f64 	%fd11185, %fd11183, 0dBC91A62633145C00, %fd11184;
	fma.rn.f64 	%fd14388, %fd11183, 0dB97B839A252049C0, %fd11185;
	setp.ltu.f64 	%p1338, %fd2023, 0d41E0000000000000;
	@%p1338 bra 	$L__BB4_1469;
	{ // callseq 639, 0
	.param .b64 param0;
	st.param.f64 	[param0], %fd2021;
	.param .align 16 .b8 retval0[16];
	call.uni (retval0), 
	__internal_trig_reduction_slowpathd, 
	(
	param0
	);
	ld.param.f64 	%fd14388, [retval0];
	ld.param.b32 	%r4429, [retval0+8];
	} // callseq 639
$L__BB4_1469:
	add.s32 	%r4430, %r4429, 1;
$L__BB4_1470:
	shl.b32 	%r3412, %r4430, 6;
	cvt.u64.u32 	%rd1303, %r3412;
	and.b64  	%rd1304, %rd1303, 64;
	add.s64 	%rd1306, %rd1289, %rd1304;
	mul.rn.f64 	%fd11188, %fd14388, %fd14388;
	and.b32  	%r3413, %r4430, 1;
	setp.eq.b32 	%p1339, %r3413, 1;
	selp.f64 	%fd11189, 0dBDA8FF8320FD8164, 0d3DE5DB65F9785EBA, %p1339;
	ld.global.nc.v2.f64 	{%fd11190, %fd11191}, [%rd1306];
	fma.rn.f64 	%fd11192, %fd11189, %fd11188, %fd11190;
	fma.rn.f64 	%fd11193, %fd11192, %fd11188, %fd11191;
	ld.global.nc.v2.f64 	{%fd11194, %fd11195}, [%rd1306+16];
	fma.rn.f64 	%fd11196, %fd11193, %fd11188, %fd11194;
	fma.rn.f64 	%fd11197, %fd11196, %fd11188, %fd11195;
	ld.global.nc.v2.f64 	{%fd11198, %fd11199}, [%rd1306+32];
	fma.rn.f64 	%fd11200, %fd11197, %fd11188, %fd11198;
	fma.rn.f64 	%fd11201, %fd11200, %fd11188, %fd11199;
	fma.rn.f64 	%fd11202, %fd11201, %fd14388, %fd14388;
	fma.rn.f64 	%fd11203, %fd11201, %fd11188, 0d3FF0000000000000;
	selp.f64 	%fd11204, %fd11203, %fd11202, %p1339;
	and.b32  	%r3414, %r4430, 2;
	setp.eq.s32 	%p1340, %r3414, 0;
	mov.f64 	%fd11205, 0d0000000000000000;
	sub.f64 	%fd11206, %fd11205, %fd11204;
	selp.f64 	%fd2029, %fd11204, %fd11206, %p1340;
	ld.global.f64 	%fd2030, [%rd17];
	abs.f64 	%fd2031, %fd2030;
	setp.neu.f64 	%p1341, %fd2031, 0d7FF0000000000000;
	@%p1341 bra 	$L__BB4_1472;
	mov.f64 	%fd11212, 0d0000000000000000;
	mul.rn.f64 	%fd14390, %fd2030, %fd11212;
	mov.b32 	%r4432, 1;
	bra.uni 	$L__BB4_1475;
$L__BB4_1472:
	mul.f64 	%fd11207, %fd2030, 0d3FE45F306DC9C883;
	cvt.rni.s32.f64 	%r4431, %fd11207;
	cvt.rn.f64.s32 	%fd11208, %r4431;
	fma.rn.f64 	%fd11209, %fd11208, 0dBFF921FB54442D18, %fd2030;
	fma.rn.f64 	%fd11210, %fd11208, 0dBC91A62633145C00, %fd11209;
	fma.rn.f64 	%fd14390, %fd11208, 0dB97B839A252049C0, %fd11210;
	setp.ltu.f64 	%p1342, %fd2031, 0d41E0000000000000;
	@%p1342 bra 	$L__BB4_1474;
	{ // callseq 640, 0
	.param .b64 param0;
	st.param.f64 	[param0], %fd2030;
	.param .align 16 .b8 retval0[16];
	call.uni (retval0), 
	__internal_trig_reduction_slowpathd, 
	(
	param0
	);
	ld.param.f64 	%fd14390, [retval0];
	ld.param.b32 	%r4431, [retval0+8];
	} // callseq 640
$L__BB4_1474:
	add.s32 	%r4432, %r4431, 1;
$L__BB4_1475:
	shl.b32 	%r3417, %r4432, 6;
	cvt.u64.u32 	%rd1307, %r3417;
	and.b64  	%rd1308, %rd1307, 64;
	add.s64 	%rd1310, %rd1289, %rd1308;
	mul.rn.f64 	%fd11213, %fd14390, %fd14390;
	and.b32  	%r3418, %r4432, 1;
	setp.eq.b32 	%p1343, %r3418, 1;
	selp.f64 	%fd11214, 0dBDA8FF8320FD8164, 0d3DE5DB65F9785EBA, %p1343;
	ld.global.nc.v2.f64 	{%fd11215, %fd11216}, [%rd1310];
	fma.rn.f64 	%fd11217, %fd11214, %fd11213, %fd11215;
	fma.rn.f64 	%fd11218, %fd11217, %fd11213, %fd11216;
	ld.global.nc.v2.f64 	{%fd11219, %fd11220}, [%rd1310+16];
	fma.rn.f64 	%fd11221, %fd11218, %fd11213, %fd11219;
	fma.rn.f64 	%fd11222, %fd11221, %fd11213, %fd11220;
	ld.global.nc.v2.f64 	{%fd11223, %fd11224}, [%rd1310+32];
	fma.rn.f64 	%fd11225, %fd11222, %fd11213, %fd11223;
	fma.rn.f64 	%fd11226, %fd11225, %fd11213, %fd11224;
	fma.rn.f64 	%fd11227, %fd11226, %fd14390, %fd14390;
	fma.rn.f64 	%fd11228, %fd11226, %fd11213, 0d3FF0000000000000;
	selp.f64 	%fd11229, %fd11228, %fd11227, %p1343;
	and.b32  	%r3419, %r4432, 2;
	setp.eq.s32 	%p1344, %r3419, 0;
	mov.f64 	%fd11230, 0d0000000000000000;
	sub.f64 	%fd11231, %fd11230, %fd11229;
	selp.f64 	%fd2037, %fd11229, %fd11231, %p1344;
	ld.global.f64 	%fd2038, [%rd17+40000];
	abs.f64 	%fd2039, %fd2038;
	setp.neu.f64 	%p1345, %fd2039, 0d7FF0000000000000;
	@%p1345 bra 	$L__BB4_1477;
	mov.f64 	%fd11237, 0d0000000000000000;
	mul.rn.f64 	%fd14392, %fd2038, %fd11237;
	mov.b32 	%r4434, 1;
	bra.uni 	$L__BB4_1480;
$L__BB4_1477:
	mul.f64 	%fd11232, %fd2038, 0d3FE45F306DC9C883;
	cvt.rni.s32.f64 	%r4433, %fd11232;
	cvt.rn.f64.s32 	%fd11233, %r4433;
	fma.rn.f64 	%fd11234, %fd11233, 0dBFF921FB54442D18, %fd2038;
	fma.rn.f64 	%fd11235, %fd11233, 0dBC91A62633145C00, %fd11234;
	fma.rn.f64 	%fd14392, %fd11233, 0dB97B839A252049C0, %fd11235;
	setp.ltu.f64 	%p1346, %fd2039, 0d41E0000000000000;
	@%p1346 bra 	$L__BB4_1479;
	{ // callseq 641, 0
	.param .b64 param0;
	st.param.f64 	[param0], %fd2038;
	.param .align 16 .b8 retval0[16];
	call.uni (retval0), 
	__internal_trig_reduction_slowpathd, 
	(
	param0
	);
	ld.param.f64 	%fd14392, [retval0];
	ld.param.b32 	%r4433, [retval0+8];
	} // callseq 641
$L__BB4_1479:
	add.s32 	%r4434, %r4433, 1;
$L__BB4_1480:
	shl.b32 	%r3422, %r4434, 6;
	cvt.u64.u32 	%rd1311, %r3422;
	and.b64  	%rd1312, %rd1311, 64;
	mov.u64 	%rd1313, __cudart_sin_cos_coeffs;
	add.s64 	%rd1314, %rd1313, %rd1312;
	mul.rn.f64 	%fd11238, %fd14392, %fd14392;
	and.b32  	%r3423, %r4434, 1;
	setp.eq.b32 	%p1347, %r3423, 1;
	selp.f64 	%fd11239, 0dBDA8FF8320FD8164, 0d3DE5DB65F9785EBA, %p1347;
	ld.global.nc.v2.f64 	{%fd11240, %fd11241}, [%rd1314];
	fma.rn.f64 	%fd11242, %fd11239, %fd11238, %fd11240;
	fma.rn.f64 	%fd11243, %fd11242, %fd11238, %fd11241;
	ld.global.nc.v2.f64 	{%fd11244, %fd11245}, [%rd1314+16];
	fma.rn.f64 	%fd11246, %fd11243, %fd11238, %fd11244;
	fma.rn.f64 	%fd11247, %fd11246, %fd11238, %fd11245;
	ld.global.nc.v2.f64 	{%fd11248, %fd11249}, [%rd1314+32];
	fma.rn.f64 	%fd11250, %fd11247, %fd11238, %fd11248;
	fma.rn.f64 	%fd11251, %fd11250, %fd11238, %fd11249;
	fma.rn.f64 	%fd11252, %fd11251, %fd14392, %fd14392;
	fma.rn.f64 	%fd11253, %fd11251, %fd11238, 0d3FF0000000000000;
	selp.f64 	%fd11254, %fd11253, %fd11252, %p1347;
	and.b32  	%r3424, %r4434, 2;
	setp.eq.s32 	%p1348, %r3424, 0;
	mov.f64 	%fd11255, 0d0000000000000000;
	sub.f64 	%fd11256, %fd11255, %fd11254;
	selp.f64 	%fd11257, %fd11254, %fd11256, %p1348;
	mul.f64 	%fd2045, %fd2037, %fd11257;
	mul.f64 	%fd2046, %fd13900, %fd1994;
	ld.global.f64 	%fd11258, [%rd17+80000];
	add.f64 	%fd2047, %fd2046, %fd11258;
	abs.f64 	%fd2048, %fd2047;
	setp.neu.f64 	%p1349, %fd2048, 0d7FF0000000000000;
	@%p1349 bra 	$L__BB4_1482;
	mov.f64 	%fd11264, 0d0000000000000000;
	mul.rn.f64 	%fd14394, %fd2047, %fd11264;
	mov.b32 	%r4436, 1;
	bra.uni 	$L__BB4_1485;
$L__BB4_1482:
	mul.f64 	%fd11259, %fd2047, 0d3FE45F306DC9C883;
	cvt.rni.s32.f64 	%r4435, %fd11259;
	cvt.rn.f64.s32 	%fd11260, %r4435;
	fma.rn.f64 	%fd11261, %fd11260, 0dBFF921FB54442D18, %fd2047;
	fma.rn.f64 	%fd11262, %fd11260, 0dBC91A62633145C00, %fd11261;
	fma.rn.f64 	%fd14394, %fd11260, 0dB97B839A252049C0, %fd11262;
	setp.ltu.f64 	%p1350, %fd2048, 0d41E0000000000000;
	@%p1350 bra 	$L__BB4_1484;
	{ // callseq 642, 0
	.param .b64 param0;
	st.param.f64 	[param0], %fd2047;
	.param .align 16 .b8 retval0[16];
	call.uni (retval0), 
	__internal_trig_reduction_slowpathd, 
	(
	param0
	);
	ld.param.f64 	%fd14394, [retval0];
	ld.param.b32 	%r4435, [retval0+8];
	} // callseq 642
$L__BB4_1484:
	add.s32 	%r4436, %r4435, 1;
$L__BB4_1485:
	shl.b32 	%r3427, %r4436, 6;
	cvt.u64.u32 	%rd1315, %r3427;
	and.b64  	%rd1316, %rd1315, 64;
	mov.u64 	%rd1317, __cudart_sin_cos_coeffs;
	add.s64 	%rd1318, %rd1317, %rd1316;
	mul.rn.f64 	%fd11265, %fd14394, %fd14394;
	and.b32  	%r3428, %r4436, 1;
	setp.eq.b32 	%p1351, %r3428, 1;
	selp.f64 	%fd11266, 0dBDA8FF8320FD8164, 0d3DE5DB65F9785EBA, %p1351;
	ld.global.nc.v2.f64 	{%fd11267, %fd11268}, [%rd1318];
	fma.rn.f64 	%fd11269, %fd11266, %fd11265, %fd11267;
	fma.rn.f64 	%fd11270, %fd11269, %fd11265, %fd11268;
	ld.global.nc.v2.f64 	{%fd11271, %fd11272}, [%rd1318+16];
	fma.rn.f64 	%fd11273, %fd11270, %fd11265, %fd11271;
	fma.rn.f64 	%fd11274, %fd11273, %fd11265, %fd11272;
	ld.global.nc.v2.f64 	{%fd11275, %fd11276}, [%rd1318+32];
	fma.rn.f64 	%fd11277, %fd11274, %fd11265, %fd11275;
	fma.rn.f64 	%fd11278, %fd11277, %fd11265, %fd11276;
	fma.rn.f64 	%fd11279, %fd11278, %fd14394, %fd14394;
	fma.rn.f64 	%fd11280, %fd11278, %fd11265, 0d3FF0000000000000;
	selp.f64 	%fd11281, %fd11280, %fd11279, %p1351;
	and.b32  	%r3429, %r4436, 2;
	setp.eq.s32 	%p1352, %r3429, 0;
	mov.f64 	%fd11282, 0d0000000000000000;
	sub.f64 	%fd11283, %fd11282, %fd11281;
	selp.f64 	%fd2054, %fd11281, %fd11283, %p1352;
	shl.b64 	%rd1319, %rd16, 3;
	mov.u64 	%rd1320, xi;
	add.s64 	%rd1321, %rd1320, %rd1319;
	ld.const.f64 	%fd2055, [%rd1321];
	abs.f64 	%fd2056, %fd2055;
	setp.neu.f64 	%p1353, %fd2056, 0d7FF0000000000000;
	@%p1353 bra 	$L__BB4_1487;
	mov.f64 	%fd11289, 0d0000000000000000;
	mul.rn.f64 	%fd14396, %fd2055, %fd11289;
	mov.b32 	%r4438, 1;
	bra.uni 	$L__BB4_1490;
$L__BB4_1487:
	mul.f64 	%fd11284, %fd2055, 0d3FE45F306DC9C883;
	cvt.rni.s32.f64 	%r4437, %fd11284;
	cvt.rn.f64.s32 	%fd11285, %r4437;
	fma.rn.f64 	%fd11286, %fd11285, 0dBFF921FB54442D18, %fd2055;
	fma.rn.f64 	%fd11287, %fd11285, 0dBC91A62633145C00, %fd11286;
	fma.rn.f64 	%fd14396, %fd11285, 0dB97B839A252049C0, %fd11287;
	setp.ltu.f64 	%p1354, %fd2056, 0d41E0000000000000;
	@%p1354 bra 	$L__BB4_1489;
	{ // callseq 643, 0
	.param .b64 param0;
	st.param.f64 	[param0], %fd2055;
	.param .align 16 .b8 retval0[16];
	call.uni (retval0), 
	__internal_trig_reduction_slowpathd, 
	(
	param0
	);
	ld.param.f64 	%fd14396, [retval0];
	ld.param.b32 	%r4437, [retval0+8];
	} // callseq 643
$L__BB4_1489:
	add.s32 	%r4438, %r4437, 1;
$L__BB4_1490:
	shl.b32 	%r3432, %r4438, 6;
	cvt.u64.u32 	%rd1322, %r3432;
	and.b64  	%rd1323, %rd1322, 64;
	mov.u64 	%rd1324, __cudart_sin_cos_coeffs;
	add.s64 	%rd1325, %rd1324, %rd1323;
	mul.rn.f64 	%fd11290, %fd14396, %fd14396;
	and.b32  	%r3433, %r4438, 1;
	setp.eq.b32 	%p1355, %r3433, 1;
	selp.f64 	%fd11291, 0dBDA8FF8320FD8164, 0d3DE5DB65F9785EBA, %p1355;
	ld.global.nc.v2.f64 	{%fd11292, %fd11293}, [%rd1325];
	fma.rn.f64 	%fd11294, %fd11291, %fd11290, %fd11292;
	fma.rn.f64 	%fd11295, %fd11294, %fd11290, %fd11293;
	ld.global.nc.v2.f64 	{%fd11296, %fd11297}, [%rd1325+16];
	fma.rn.f64 	%fd11298, %fd11295, %fd11290, %fd11296;
	fma.rn.f64 	%fd11299, %fd11298, %fd11290, %fd11297;
	ld.global.nc.v2.f64 	{%fd11300, %fd11301}, [%rd1325+32];
	fma.rn.f64 	%fd11302, %fd11299, %fd11290, %fd11300;
	fma.rn.f64 	%fd11303, %fd11302, %fd11290, %fd11301;
	fma.rn.f64 	%fd11304, %fd11303, %fd14396, %fd14396;
	fma.rn.f64 	%fd11305, %fd11303, %fd11290, 0d3FF0000000000000;
	selp.f64 	%fd11306, %fd11305, %fd11304, %p1355;
	and.b32  	%r3434, %r4438, 2;
	setp.eq.s32 	%p1356, %r3434, 0;
	mov.f64 	%fd11307, 0d0000000000000000;
	sub.f64 	%fd11308, %fd11307, %fd11306;
	selp.f64 	%fd11309, %fd11306, %fd11308, %p1356;
	mul.f64 	%fd2062, %fd2054, %fd11309;
	ld.global.f64 	%fd11310, [%rd17+120000];
	add.f64 	%fd2063, %fd2046, %fd11310;
	abs.f64 	%fd2064, %fd2063;
	setp.neu.f64 	%p1357, %fd2064, 0d7FF0000000000000;
	@%p1357 bra 	$L__BB4_1492;
	mov.f64 	%fd11316, 0d0000000000000000;
	mul.rn.f64 	%fd14398, %fd2063, %fd11316;
	mov.b32 	%r4440, 1;
	bra.uni 	$L__BB4_1495;
$L__BB4_1492:
	mul.f64 	%fd11311, %fd2063, 0d3FE45F306DC9C883;
	cvt.rni.s32.f64 	%r4439, %fd11311;
	cvt.rn.f64.s32 	%fd11312, %r4439;
	fma.rn.f64 	%fd11313, %fd11312, 0dBFF921FB54442D18, %fd2063;
	fma.rn.f64 	%fd11314, %fd11312, 0dBC91A62633145C00, %fd11313;
	fma.rn.f64 	%fd14398, %fd11312, 0dB97B839A252049C0, %fd11314;
	setp.ltu.f64 	%p1358, %fd2064, 0d41E0000000000000;
	@%p1358 bra 	$L__BB4_1494;
	{ // callseq 644, 0
	.param .b64 param0;
	st.param.f64 	[param0], %fd2063;
	.param .align 16 .b8 retval0[16];
	call.uni (retval0), 
	__internal_trig_reduction_slowpathd, 
	(
	param0
	);
	ld.param.f64 	%fd14398, [retval0];
	ld.param.b32 	%r4439, [retval0+8];
	} // callseq 644
$L__BB4_1494:
	add.s32 	%r4440, %r4439, 1;
$L__BB4_1495:
	shl.b32 	%r3437, %r4440, 6;
	cvt.u64.u32 	%rd1326, %r3437;
	and.b64  	%rd1327, %rd1326, 64;
	mov.u64 	%rd1328, __cudart_sin_cos_coeffs;
	add.s64 	%rd1329, %rd1328, %rd1327;
	mul.rn.f64 	%fd11317, %fd14398, %fd14398;
	and.b32  	%r3438, %r4440, 1;
	setp.eq.b32 	%p1360, %r3438, 1;
	selp.f64 	%fd11318, 0dBDA8FF8320FD8164, 0d3DE5DB65F9785EBA, %p1360;
	ld.global.nc.v2.f64 	{%fd11319, %fd11320}, [%rd1329];
	fma.rn.f64 	%fd11321, %fd11318, %fd11317, %fd11319;
	fma.rn.f64 	%fd11322, %fd11321, %fd11317, %fd11320;
	ld.global.nc.v2.f64 	{%fd11323, %fd11324}, [%rd1329+16];
	fma.rn.f64 	%fd11325, %fd11322, %fd11317, %fd11323;
	fma.rn.f64 	%fd11326, %fd11325, %fd11317, %fd11324;
	ld.global.nc.v2.f64 	{%fd11327, %fd11328}, [%rd1329+32];
	fma.rn.f64 	%fd11329, %fd11326, %fd11317, %fd11327;
	fma.rn.f64 	%fd11330, %fd11329, %fd11317, %fd11328;
	fma.rn.f64 	%fd11331, %fd11330, %fd14398, %fd14398;
	fma.rn.f64 	%fd11332, %fd11330, %fd11317, 0d3FF0000000000000;
	selp.f64 	%fd11333, %fd11332, %fd11331, %p1360;
	and.b32  	%r3439, %r4440, 2;
	setp.eq.s32 	%p1361, %r3439, 0;
	mov.f64 	%fd11334, 0d0000000000000000;
	sub.f64 	%fd11335, %fd11334, %fd11333;
	selp.f64 	%fd2070, %fd11333, %fd11335, %p1361;
	@%p1353 bra 	$L__BB4_1497;
	mov.f64 	%fd11341, 0d0000000000000000;
	mul.rn.f64 	%fd14399, %fd2055, %fd11341;
	mov.b32 	%r4441, 0;
	bra.uni 	$L__BB4_1499;
$L__BB4_1497:
	mul.f64 	%fd11336, %fd2055, 0d3FE45F306DC9C883;
	cvt.rni.s32.f64 	%r4441, %fd11336;
	cvt.rn.f64.s32 	%fd11337, %r4441;
	fma.rn.f64 	%fd11338, %fd11337, 0dBFF921FB54442D18, %fd2055;
	fma.rn.f64 	%fd11339, %fd11337, 0dBC91A62633145C00, %fd11338;
	fma.rn.f64 	%fd14399, %fd11337, 0dB97B839A252049C0, %fd11339;
	setp.ltu.f64 	%p1362, %fd2056, 0d41E0000000000000;
	@%p1362 bra 	$L__BB4_1499;
	{ // callseq 645, 0
	.param .b64 param0;
	st.param.f64 	[param0], %fd2055;
	.param .align 16 .b8 retval0[16];
	call.uni (retval0), 
	__internal_trig_reduction_slowpathd, 
	(
	param0
	);
	ld.param.f64 	%fd14399, [retval0];
	ld.param.b32 	%r4441, [retval0+8];
	} // callseq 645
$L__BB4_1499:
	shl.b32 	%r3442, %r4441, 6;
	cvt.u64.u32 	%rd1330, %r3442;
	and.b64  	%rd1331, %rd1330, 64;
	mov.u64 	%rd1332, __cudart_sin_cos_coeffs;
	add.s64 	%rd1333, %rd1332, %rd1331;
	mul.rn.f64 	%fd11342, %fd14399, %fd14399;
	and.b32  	%r3443, %r4441, 1;
	setp.eq.b32 	%p1364, %r3443, 1;
	selp.f64 	%fd11343, 0dBDA8FF8320FD8164, 0d3DE5DB65F9785EBA, %p1364;
	ld.global.nc.v2.f64 	{%fd11344, %fd11345}, [%rd1333];
	fma.rn.f64 	%fd11346, %fd11343, %fd11342, %fd11344;
	fma.rn.f64 	%fd11347, %fd11346, %fd11342, %fd11345;
	ld.global.nc.v2.f64 	{%fd11348, %fd11349}, [%rd1333+16];
	fma.rn.f64 	%fd11350, %fd11347, %fd11342, %fd11348;
	fma.rn.f64 	%fd11351, %fd11350, %fd11342, %fd11349;
	ld.global.nc.v2.f64 	{%fd11352, %fd11353}, [%rd1333+32];
	fma.rn.f64 	%fd11354, %fd11351, %fd11342, %fd11352;
	fma.rn.f64 	%fd11355, %fd11354, %fd11342, %fd11353;
	fma.rn.f64 	%fd11356, %fd11355, %fd14399, %fd14399;
	fma.rn.f64 	%fd11357, %fd11355, %fd11342, 0d3FF0000000000000;
	selp.f64 	%fd11358, %fd11357, %fd11356, %p1364;
	and.b32  	%r3444, %r4441, 2;
	setp.eq.s32 	%p1365, %r3444, 0;
	mov.f64 	%fd11359, 0d0000000000000000;
	sub.f64 	%fd11360, %fd11359, %fd11358;
	selp.f64 	%fd11361, %fd11358, %fd11360, %p1365;
	mul.f64 	%fd11362, %fd2070, %fd11361;
	sub.f64 	%fd11363, %fd2062, %fd11362;
	mul.f64 	%fd2075, %fd2045, %fd11363;
	@%p1345 bra 	$L__BB4_1501;
	mov.f64 	%fd11369, 0d0000000000000000;
	mul.rn.f64 	%fd14400, %fd2038, %fd11369;
	mov.b32 	%r4442, 0;
	bra.uni 	$L__BB4_1503;
$L__BB4_1501:
	mul.f64 	%fd11364, %fd2038, 0d3FE45F306DC9C883;
	cvt.rni.s32.f64 	%r4442, %fd11364;
	cvt.rn.f64.s32 	%fd11365, %r4442;
	fma.rn.f64 	%fd11366, %fd11365, 0dBFF921FB54442D18, %fd2038;
	fma.rn.f64 	%fd11367, %fd11365, 0dBC91A62633145C00, %fd11366;
	fma.rn.f64 	%fd14400, %fd11365, 0dB97B839A252049C0, %fd11367;
	setp.ltu.f64 	%p1366, %fd2039, 0d41E0000000000000;
	@%p1366 bra 	$L__BB4_1503;
	{ // callseq 646, 0
	.param .b64 param0;
	st.param.f64 	[param0], %fd2038;
	.param .align 16 .b8 retval0[16];
	call.uni (retval0), 
	__internal_trig_reduction_slowpathd, 
	(
	param0
	);
	ld.param.f64 	%fd14400, [retval0];
	ld.param.b32 	%r4442, [retval0+8];
	} // callseq 646
$L__BB4_1503:
	shl.b32 	%r3447, %r4442, 6;
	cvt.u64.u32 	%rd1334, %r3447;
	and.b64  	%rd1335, %rd1334, 64;
	mov.u64 	%rd1336, __cudart_sin_cos_coeffs;
	add.s64 	%rd1337, %rd1336, %rd1335;
	mul.rn.f64 	%fd11370, %fd14400, %fd14400;
	and.b32  	%r3448, %r4442, 1;
	setp.eq.b32 	%p1368, %r3448, 1;
	selp.f64 	%fd11371, 0dBDA8FF8320FD8164, 0d3DE5DB65F9785EBA, %p1368;
	ld.global.nc.v2.f64 	{%fd11372, %fd11373}, [%rd1337];
	fma.rn.f64 	%fd11374, %fd11371, %fd11370, %fd11372;
	fma.rn.f64 	%fd11375, %fd11374, %fd11370, %fd11373;
	ld.global.nc.v2.f64 	{%fd11376, %fd11377}, [%rd1337+16];
	fma.rn.f64 	%fd11378, %fd11375, %fd11370, %fd11376;
	fma.rn.f64 	%fd11379, %fd11378, %fd11370, %fd11377;
	ld.global.nc.v2.f64 	{%fd11380, %fd11381}, [%rd1337+32];
	fma.rn.f64 	%fd11382, %fd11379, %fd11370, %fd11380;
	fma.rn.f64 	%fd11383, %fd11382, %fd11370, %fd11381;
	fma.rn.f64 	%fd11384, %fd11383, %fd14400, %fd14400;
	fma.rn.f64 	%fd11385, %fd11383, %fd11370, 0d3FF0000000000000;
	selp.f64 	%fd11386, %fd11385, %fd11384, %p1368;
	and.b32  	%r3449, %r4442, 2;
	setp.eq.s32 	%p1369, %r3449, 0;
	mov.f64 	%fd11387, 0d0000000000000000;
	sub.f64 	%fd11388, %fd11387, %fd11386;
	selp.f64 	%fd2080, %fd11386, %fd11388, %p1369;
	@%p1349 bra 	$L__BB4_1505;
	mov.f64 	%fd11394, 0d0000000000000000;
	mul.rn.f64 	%fd14402, %fd2047, %fd11394;
	mov.b32 	%r4444, 1;
	bra.uni 	$L__BB4_1508;
$L__BB4_1505:
	mul.f64 	%fd11389, %fd2047, 0d3FE45F306DC9C883;
	cvt.rni.s32.f64 	%r4443, %fd11389;
	cvt.rn.f64.s32 	%fd11390, %r4443;
	fma.rn.f64 	%fd11391, %fd11390, 0dBFF921FB54442D18, %fd2047;
	fma.rn.f64 	%fd11392, %fd11390, 0dBC91A62633145C00, %fd11391;
	fma.rn.f64 	%fd14402, %fd11390, 0dB97B839A252049C0, %fd11392;
	setp.ltu.f64 	%p1370, %fd2048, 0d41E0000000000000;
	@%p1370 bra 	$L__BB4_1507;
	{ // callseq 647, 0
	.param .b64 param0;
	st.param.f64 	[param0], %fd2047;
	.param .align 16 .b8 retval0[16];
	call.uni (retval0), 
	__internal_trig_reduction_slowpathd, 
	(
	param0
	);
	ld.param.f64 	%fd14402, [retval0];
	ld.param.b32 	%r4443, [retval0+8];
	} // callseq 647
$L__BB4_1507:
	add.s32 	%r4444, %r4443, 1;
$L__BB4_1508:
	setp.neu.f64 	%p1371, %fd2056, 0d7FF0000000000000;
	shl.b32 	%r3452, %r4444, 6;
	cvt.u64.u32 	%rd1338, %r3452;
	and.b64  	%rd1339, %rd1338, 64;
	mov.u64 	%rd1340, __cudart_sin_cos_coeffs;
	add.s64 	%rd1341, %rd1340, %rd1339;
	mul.rn.f64 	%fd11395, %fd14402, %fd14402;
	and.b32  	%r3453, %r4444, 1;
	setp.eq.b32 	%p1372, %r3453, 1;
	selp.f64 	%fd11396, 0dBDA8FF8320FD8164, 0d3DE5DB65F9785EBA, %p1372;
	ld.global.nc.v2.f64 	{%fd11397, %fd11398}, [%rd1341];
	fma.rn.f64 	%fd11399, %fd11396, %fd11395, %fd11397;
	fma.rn.f64 	%fd11400, %fd11399, %fd11395, %fd11398;
	ld.global.nc.v2.f64 	{%fd11401, %fd11402}, [%rd1341+16];
	fma.rn.f64 	%fd11403, %fd11400, %fd11395, %fd11401;
	fma.rn.f64 	%fd11404, %fd11403, %fd11395, %fd11402;
	ld.global.nc.v2.f64 	{%fd11405, %fd11406}, [%rd1341+32];
	fma.rn.f64 	%fd11407, %fd11404, %fd11395, %fd11405;
	fma.rn.f64 	%fd11408, %fd11407, %fd11395, %fd11406;
	fma.rn.f64 	%fd11409, %fd11408, %fd14402, %fd14402;
	fma.rn.f64 	%fd11410, %fd11408, %fd11395, 0d3FF0000000000000;
	selp.f64 	%fd11411, %fd11410, %fd11409, %p1372;
	and.b32  	%r3454, %r4444, 2;
	setp.eq.s32 	%p1373, %r3454, 0;
	mov.f64 	%fd11412, 0d0000000000000000;
	sub.f64 	%fd11413, %fd11412, %fd11411;
	selp.f64 	%fd2086, %fd11411, %fd11413, %p1373;
	@%p1371 bra 	$L__BB4_1510;
	mov.f64 	%fd11419, 0d0000000000000000;
	mul.rn.f64 	%fd14403, %fd2055, %fd11419;
	mov.b32 	%r4445, 0;
	bra.uni 	$L__BB4_1512;
$L__BB4_1510:
	mul.f64 	%fd11414, %fd2055, 0d3FE45F306DC9C883;
	cvt.rni.s32.f64 	%r4445, %fd11414;
	cvt.rn.f64.s32 	%fd11415, %r4445;
	fma.rn.f64 	%fd11416, %fd11415, 0dBFF921FB54442D18, %fd2055;
	fma.rn.f64 	%fd11417, %fd11415, 0dBC91A62633145C00, %fd11416;
	fma.rn.f64 	%fd14403, %fd11415, 0dB97B839A252049C0, %fd11417;
	setp.ltu.f64 	%p1374, %fd2056, 0d41E0000000000000;
	@%p1374 bra 	$L__BB4_1512;
	{ // callseq 648, 0
	.param .b64 param0;
	st.param.f64 	[param0], %fd2055;
	.param .align 16 .b8 retval0[16];
	call.uni (retval0), 
	__internal_trig_reduction_slowpathd, 
	(
	param0
	);
	ld.param.f64 	%fd14403, [retval0];
	ld.param.b32 	%r4445, [retval0+8];
	} // callseq 648
$L__BB4_1512:
	setp.neu.f64 	%p1375, %fd2064, 0d7FF0000000000000;
	shl.b32 	%r3457, %r4445, 6;
	cvt.u64.u32 	%rd1342, %r3457;
	and.b64  	%rd1343, %rd1342, 64;
	mov.u64 	%rd1344, __cudart_sin_cos_coeffs;
	add.s64 	%rd1345, %rd1344, %rd1343;
	mul.rn.f64 	%fd11420, %fd14403, %fd14403;
	and.b32  	%r3458, %r4445, 1;
	setp.eq.b32 	%p1376, %r3458, 1;
	selp.f64 	%fd11421, 0dBDA8FF8320FD8164, 0d3DE5DB65F9785EBA, %p1376;
	ld.global.nc.v2.f64 	{%fd11422, %fd11423}, [%rd1345];
	fma.rn.f64 	%fd11424, %fd11421, %fd11420, %fd11422;
	fma.rn.f64 	%fd11425, %fd11424, %fd11420, %fd11423;
	ld.global.nc.v2.f64 	{%fd11426, %fd11427}, [%rd1345+16];
	fma.rn.f64 	%fd11428, %fd11425, %fd11420, %fd11426;
	fma.rn.f64 	%fd11429, %fd11428, %fd11420, %fd11427;
	ld.global.nc.v2.f64 	{%fd11430, %fd11431}, [%rd1345+32];
	fma.rn.f64 	%fd11432, %fd11429, %fd11420, %fd11430;
	fma.rn.f64 	%fd11433, %fd11432, %fd11420, %fd11431;
	fma.rn.f64 	%fd11434, %fd11433, %fd14403, %fd14403;
	fma.rn.f64 	%fd11435, %fd11433, %fd11420, 0d3FF0000000000000;
	selp.f64 	%fd11436, %fd11435, %fd11434, %p1376;
	and.b32  	%r3459, %r4445, 2;
	setp.eq.s32 	%p1377, %r3459, 0;
	mov.f64 	%fd11437, 0d0000000000000000;
	sub.f64 	%fd11438, %fd11437, %fd11436;
	selp.f64 	%fd11439, %fd11436, %fd11438, %p1377;
	mul.f64 	%fd2091, %fd2086, %fd11439;
	@%p1375 bra 	$L__BB4_1514;
	mov.f64 	%fd11445, 0d0000000000000000;
	mul.rn.f64 	%fd14405, %fd2063, %fd11445;
	mov.b32 	%r4447, 1;
	bra.uni 	$L__BB4_1517;
$L__BB4_1514:
	mul.f64 	%fd11440, %fd2063, 0d3FE45F306DC9C883;
	cvt.rni.s32.f64 	%r4446, %fd11440;
	cvt.rn.f64.s32 	%fd11441, %r4446;
	fma.rn.f64 	%fd11442, %fd11441, 0dBFF921FB54442D18, %fd2063;
	fma.rn.f64 	%fd11443, %fd11441, 0dBC91A62633145C00, %fd11442;
	fma.rn.f64 	%fd14405, %fd11441, 0dB97B839A252049C0, %fd11443;
	setp.ltu.f64 	%p1378, %fd2064, 0d41E0000000000000;
	@%p1378 bra 	$L__BB4_1516;
	{ // callseq 649, 0
	.param .b64 param0;
	st.param.f64 	[param0], %fd2063;
	.param .align 16 .b8 retval0[16];
	call.uni (retval0), 
	__internal_trig_reduction_slowpathd, 
	(
	param0
	);
	ld.param.f64 	%fd14405, [retval0];
	ld.param.b32 	%r4446, [retval0+8];
	} // callseq 649
$L__BB4_1516:
	add.s32 	%r4447, %r4446, 1;
$L__BB4_1517:
	shl.b32 	%r3462, %r4447, 6;
	cvt.u64.u32 	%rd1346, %r3462;
	and.b64  	%rd1347, %rd1346, 64;
	mov.u64 	%rd1348, __cudart_sin_cos_coeffs;
	add.s64 	%rd1349, %rd1348, %rd1347;
	mul.rn.f64 	%fd11446, %fd14405, %fd14405;
	and.b32  	%r3463, %r4447, 1;
	setp.eq.b32 	%p1380, %r3463, 1;
	selp.f64 	%fd11447, 0dBDA8FF8320FD8164, 0d3DE5DB65F9785EBA, %p1380;
	ld.global.nc.v2.f64 	{%fd11448, %fd11449}, [%rd1349];
	fma.rn.f64 	%fd11450, %fd11447, %fd11446, %fd11448;
	fma.rn.f64 	%fd11451, %fd11450, %fd11446, %fd11449;
	ld.global.nc.v2.f64 	{%fd11452, %fd11453}, [%rd1349+16];
	fma.rn.f64 	%fd11454, %fd11451, %fd11446, %fd11452;
	fma.rn.f64 	%fd11455, %fd11454, %fd11446, %fd11453;
	ld.global.nc.v2.f64 	{%fd11456, %fd11457}, [%rd1349+32];
	fma.rn.f64 	%fd11458, %fd11455, %fd11446, %fd11456;
	fma.rn.f64 	%fd11459, %fd11458, %fd11446, %fd11457;
	fma.rn.f64 	%fd11460, %fd11459, %fd14405, %fd14405;
	fma.rn.f64 	%fd11461, %fd11459, %fd11446, 0d3FF0000000000000;
	selp.f64 	%fd11462, %fd11461, %fd11460, %p1380;
	and.b32  	%r3464, %r4447, 2;
	setp.eq.s32 	%p1381, %r3464, 0;
	mov.f64 	%fd11463, 0d0000000000000000;
	sub.f64 	%fd11464, %fd11463, %fd11462;
	selp.f64 	%fd2097, %fd11462, %fd11464, %p1381;
	@%p1371 bra 	$L__BB4_1519;
	mov.f64 	%fd11470, 0d0000000000000000;
	mul.rn.f64 	%fd14407, %fd2055, %fd11470;
	mov.b32 	%r4449, 1;
	bra.uni 	$L__BB4_1522;
$L__BB4_1519:
	mul.f64 	%fd11465, %fd2055, 0d3FE45F306DC9C883;
	cvt.rni.s32.f64 	%r4448, %fd11465;
	cvt.rn.f64.s32 	%fd11466, %r4448;
	fma.rn.f64 	%fd11467, %fd11466, 0dBFF921FB54442D18, %fd2055;
	fma.rn.f64 	%fd11468, %fd11466, 0dBC91A62633145C00, %fd11467;
	fma.rn.f64 	%fd14407, %fd11466, 0dB97B839A252049C0, %fd11468;
	setp.ltu.f64 	%p1382, %fd2056, 0d41E0000000000000;
	@%p1382 bra 	$L__BB4_1521;
	{ // callseq 650, 0
	.param .b64 param0;
	st.param.f64 	[param0], %fd2055;
	.param .align 16 .b8 retval0[16];
	call.uni (retval0), 
	__internal_trig_reduction_slowpathd, 
	(
	param0
	);
	ld.param.f64 	%fd14407, [retval0];
	ld.param.b32 	%r4448, [retval0+8];
	} // callseq 650
$L__BB4_1521:
	add.s32 	%r4449, %r4448, 1;
$L__BB4_1522:
	setp.neu.f64 	%p1383, %fd2023, 0d7FF0000000000000;
	shl.b32 	%r3467, %r4449, 6;
	cvt.u64.u32 	%rd1350, %r3467;
	and.b64  	%rd1351, %rd1350, 64;
	mov.u64 	%rd1352, __cudart_sin_cos_coeffs;
	add.s64 	%rd1353, %rd1352, %rd1351;
	mul.rn.f64 	%fd11471, %fd14407, %fd14407;
	and.b32  	%r3468, %r4449, 1;
	setp.eq.b32 	%p1384, %r3468, 1;
	selp.f64 	%fd11472, 0dBDA8FF8320FD8164, 0d3DE5DB65F9785EBA, %p1384;
	ld.global.nc.v2.f64 	{%fd11473, %fd11474}, [%rd1353];
	fma.rn.f64 	%fd11475, %fd11472, %fd11471, %fd11473;
	fma.rn.f64 	%fd11476, %fd11475, %fd11471, %fd11474;
	ld.global.nc.v2.f64 	{%fd11477, %fd11478}, [%rd1353+16];
	fma.rn.f64 	%fd11479, %fd11476, %fd11471, %fd11477;
	fma.rn.f64 	%fd11480, %fd11479, %fd11471, %fd11478;
	ld.global.nc.v2.f64 	{%fd11481, %fd11482}, [%rd1353+32];
	fma.rn.f64 	%fd11483, %fd11480, %fd11471, %fd11481;
	fma.rn.f64 	%fd11484, %fd11483, %fd11471, %fd11482;
	fma.rn.f64 	%fd11485, %fd11484, %fd14407, %fd14407;
	fma.rn.f64 	%fd11486, %fd11484, %fd11471, 0d3FF0000000000000;
	selp.f64 	%fd11487, %fd11486, %fd11485, %p1384;
	and.b32  	%r3469, %r4449, 2;
	setp.eq.s32 	%p1385, %r3469, 0;
	mov.f64 	%fd11488, 0d0000000000000000;
	sub.f64 	%fd11489, %fd11488, %fd11487;
	selp.f64 	%fd11490, %fd11487, %fd11489, %p1385;
	fma.rn.f64 	%fd11491, %fd2097, %fd11490, %fd2091;
	mul.f64 	%fd11492, %fd2080, %fd11491;
	sub.f64 	%fd11493, %fd2075, %fd11492;
	mul.f64 	%fd11494, %fd2022, %fd2029;
	mul.f64 	%fd2103, %fd11494, %fd11493;
	@%p1383 bra 	$L__BB4_1524;
	mov.f64 	%fd11500, 0d0000000000000000;
	mul.rn.f64 	%fd14408, %fd2021, %fd11500;
	mov.b32 	%r4450, 0;
	bra.uni 	$L__BB4_1526;
$L__BB4_1524:
	mul.f64 	%fd11495, %fd2021, 0d3FE45F306DC9C883;
	cvt.rni.s32.f64 	%r4450, %fd11495;
	cvt.rn.f64.s32 	%fd11496, %r4450;
	fma.rn.f64 	%fd11497, %fd11496, 0dBFF921FB54442D18, %fd2021;
	fma.rn.f64 	%fd11498, %fd11496, 0dBC91A62633145C00, %fd11497;
	fma.rn.f64 	%fd14408, %fd11496, 0dB97B839A252049C0, %fd11498;
	setp.ltu.f64 	%p1386, %fd2023, 0d41E0000000000000;
	@%p1386 bra 	$L__BB4_1526;
	{ // callseq 651, 0
	.param .b64 param0;
	st.param.f64 	[param0], %fd2021;
	.param .align 16 .b8 retval0[16];
	call.uni (retval0), 
	__internal_trig_reduction_slowpathd, 
	(
	param0
	);
	ld.param.f64 	%fd14408, [retval0];
	ld.param.b32 	%r4450, [retval0+8];
	} // callseq 651
$L__BB4_1526:
	setp.neu.f64 	%p1387, %fd2031, 0d7FF0000000000000;
	shl.b32 	%r3472, %r4450, 6;
	cvt.u64.u32 	%rd1354, %r3472;
	and.b64  	%rd1355, %rd1354, 64;
	mov.u64 	%rd1356, __cudart_sin_cos_coeffs;
	add.s64 	%rd1357, %rd1356, %rd1355;
	mul.rn.f64 	%fd11501, %fd14408, %fd14408;
	and.b32  	%r3473, %r4450, 1;
	setp.eq.b32 	%p1388, %r3473, 1;
	selp.f64 	%fd11502, 0dBDA8FF8320FD8164, 0d3DE5DB65F9785EBA, %p1388;
	ld.global.nc.v2.f64 	{%fd11503, %fd11504}, [%rd1357];
	fma.rn.f64 	%fd11505, %fd11502, %fd11501, %fd11503;
	fma.rn.f64 	%fd11506, %fd11505, %fd11501, %fd11504;
	ld.global.nc.v2.f64 	{%fd11507, %fd11508}, [%rd1357+16];
	fma.rn.f64 	%fd11509, %fd11506, %fd11501, %fd11507;
	fma.rn.f64 	%fd11510, %fd11509, %fd11501, %fd11508;
	ld.global.nc.v2.f64 	{%fd11511, %fd11512}, [%rd1357+32];
	fma.rn.f64 	%fd11513, %fd11510, %fd11501, %fd11511;
	fma.rn.f64 	%fd11514, %fd11513, %fd11501, %fd11512;
	fma.rn.f64 	%fd11515, %fd11514, %fd14408, %fd14408;
	fma.rn.f64 	%fd11516, %fd11514, %fd11501, 0d3FF0000000000000;
	selp.f64 	%fd11517, %fd11516, %fd11515, %p1388;
	and.b32  	%r3474, %r4450, 2;
	setp.eq.s32 	%p1389, %r3474, 0;
	mov.f64 	%fd11518, 0d0000000000000000;
	sub.f64 	%fd11519, %fd11518, %fd11517;
	selp.f64 	%fd11520, %fd11517, %fd11519, %p1389;
	mul.f64 	%fd2108, %fd2022, %fd11520;
	@%p1387 bra 	$L__BB4_1528;
	mov.f64 	%fd11526, 0d0000000000000000;
	mul.rn.f64 	%fd14409, %fd2030, %fd11526;
	mov.b32 	%r4451, 0;
	bra.uni 	$L__BB4_1530;
$L__BB4_1528:
	mul.f64 	%fd11521, %fd2030, 0d3FE45F306DC9C883;
	cvt.rni.s32.f64 	%r4451, %fd11521;
	cvt.rn.f64.s32 	%fd11522, %r4451;
	fma.rn.f64 	%fd11523, %fd11522, 0dBFF921FB54442D18, %fd2030;
	fma.rn.f64 	%fd11524, %fd11522, 0dBC91A62633145C00, %fd11523;
	fma.rn.f64 	%fd14409, %fd11522, 0dB97B839A252049C0, %fd11524;
	setp.ltu.f64 	%p1390, %fd2031, 0d41E0000000000000;
	@%p1390 bra 	$L__BB4_1530;
	{ // callseq 652, 0
	.param .b64 param0;
	st.param.f64 	[param0], %fd2030;
	.param .align 16 .b8 retval0[16];
	call.uni (retval0), 
	__internal_trig_reduction_slowpathd, 
	(
	param0
	);
	ld.param.f64 	%fd14409, [retval0];
	ld.param.b32 	%r4451, [retval0+8];
	} // callseq 652
$L__BB4_1530:
	setp.neu.f64 	%p1391, %fd2048, 0d7FF0000000000000;
	shl.b32 	%r3477, %r4451, 6;
	cvt.u64.u32 	%rd1358, %r3477;
	and.b64  	%rd1359, %rd1358, 64;
	mov.u64 	%rd1360, __cudart_sin_cos_coeffs;
	add.s64 	%rd1361, %rd1360, %rd1359;
	mul.rn.f64 	%fd11527, %fd14409, %fd14409;
	and.b32  	%r3478, %r4451, 1;
	setp.eq.b32 	%p1392, %r3478, 1;
	selp.f64 	%fd11528, 0dBDA8FF8320FD8164, 0d3DE5DB65F9785EBA, %p1392;
	ld.global.nc.v2.f64 	{%fd11529, %fd11530}, [%rd1361];
	fma.rn.f64 	%fd11531, %fd11528, %fd11527, %fd11529;
	fma.rn.f64 	%fd11532, %fd11531, %fd11527, %fd11530;
	ld.global.nc.v2.f64 	{%fd11533, %fd11534}, [%rd1361+16];
	fma.rn.f64 	%fd11535, %fd11532, %fd11527, %fd11533;
	fma.rn.f64 	%fd11536, %fd11535, %fd11527, %fd11534;
	ld.global.nc.v2.f64 	{%fd11537, %fd11538}, [%rd1361+32];
	fma.rn.f64 	%fd11539, %fd11536, %fd11527, %fd11537;
	fma.rn.f64 	%fd11540, %fd11539, %fd11527, %fd11538;
	fma.rn.f64 	%fd11541, %fd11540, %fd14409, %fd14409;
	fma.rn.f64 	%fd11542, %fd11540, %fd11527, 0d3FF0000000000000;
	selp.f64 	%fd11543, %fd11542, %fd11541, %p1392;
	and.b32  	%r3479, %r4451, 2;
	setp.eq.s32 	%p1393, %r3479, 0;
	mov.f64 	%fd11544, 0d0000000000000000;
	sub.f64 	%fd11545, %fd11544, %fd11543;
	selp.f64 	%fd2113, %fd11543, %fd11545, %p1393;
	@%p1391 bra 	$L__BB4_1532;
	mov.f64 	%fd11551, 0d0000000000000000;
	mul.rn.f64 	%fd14410, %fd2047, %fd11551;
	mov.b32 	%r4452, 0;
	bra.uni 	$L__BB4_1534;
$L__BB4_1532:
	mul.f64 	%fd11546, %fd2047, 0d3FE45F306DC9C883;
	cvt.rni.s32.f64 	%r4452, %fd11546;
	cvt.rn.f64.s32 	%fd11547, %r4452;
	fma.rn.f64 	%fd11548, %fd11547, 0dBFF921FB54442D18, %fd2047;
	fma.rn.f64 	%fd11549, %fd11547, 0dBC91A62633145C00, %fd11548;
	fma.rn.f64 	%fd14410, %fd11547, 0dB97B839A252049C0, %fd11549;
	setp.ltu.f64 	%p1394, %fd2048, 0d41E0000000000000;
	@%p1394 bra 	$L__BB4_1534;
	{ // callseq 653, 0
	.param .b64 param0;
	st.param.f64 	[param0], %fd2047;
	.param .align 16 .b8 retval0[16];
	call.uni (retval0), 
	__internal_trig_reduction_slowpathd, 
	(
	param0
	);
	ld.param.f64 	%fd14410, [retval0];
	ld.param.b32 	%r4452, [retval0+8];
	} // callseq 653
$L__BB4_1534:
	shl.b32 	%r3482, %r4452, 6;
	cvt.u64.u32 	%rd1362, %r3482;
	and.b64  	%rd1363, %rd1362, 64;
	mov.u64 	%rd1364, __cudart_sin_cos_coeffs;
	add.s64 	%rd1365, %rd1364, %rd1363;
	mul.rn.f64 	%fd11552, %fd14410, %fd14410;
	and.b32  	%r3483, %r4452, 1;
	setp.eq.b32 	%p1396, %r3483, 1;
	selp.f64 	%fd11553, 0dBDA8FF8320FD8164, 0d3DE5DB65F9785EBA, %p1396;
	ld.global.nc.v2.f64 	{%fd11554, %fd11555}, [%rd1365];
	fma.rn.f64 	%fd11556, %fd11553, %fd11552, %fd11554;
	fma.rn.f64 	%fd11557, %fd11556, %fd11552, %fd11555;
	ld.global.nc.v2.f64 	{%fd11558, %fd11559}, [%rd1365+16];
	fma.rn.f64 	%fd11560, %fd11557, %fd11552, %fd11558;
	fma.rn.f64 	%fd11561, %fd11560, %fd11552, %fd11559;
	ld.global.nc.v2.f64 	{%fd11562, %fd11563}, [%rd1365+32];
	fma.rn.f64 	%fd11564, %fd11561, %fd11552, %fd11562;
	fma.rn.f64 	%fd11565, %fd11564, %fd11552, %fd11563;
	fma.rn.f64 	%fd11566, %fd11565, %fd14410, %fd14410;
	fma.rn.f64 	%fd11567, %fd11565, %fd11552, 0d3FF0000000000000;
	selp.f64 	%fd11568, %fd11567, %fd11566, %p1396;
	and.b32  	%r3484, %r4452, 2;
	setp.eq.s32 	%p1397, %r3484, 0;
	mov.f64 	%fd11569, 0d0000000000000000;
	sub.f64 	%fd11570, %fd11569, %fd11568;
	selp.f64 	%fd2118, %fd11568, %fd11570, %p1397;
	@%p1371 bra 	$L__BB4_1536;
	mov.f64 	%fd11576, 0d0000000000000000;
	mul.rn.f64 	%fd14411, %fd2055, %fd11576;
	mov.b32 	%r4453, 0;
	bra.uni 	$L__BB4_1538;
$L__BB4_1536:
	mul.f64 	%fd11571, %fd2055, 0d3FE45F306DC9C883;
	cvt.rni.s32.f64 	%r4453, %fd11571;
	cvt.rn.f64.s32 	%fd11572, %r4453;
	fma.rn.f64 	%fd11573, %fd11572, 0dBFF921FB54442D18, %fd2055;
	fma.rn.f64 	%fd11574, %fd11572, 0dBC91A62633145C00, %fd11573;
	fma.rn.f64 	%fd14411, %fd11572, 0dB97B839A252049C0, %fd11574;
	setp.ltu.f64 	%p1398, %fd2056, 0d41E0000000000000;
	@%p1398 bra 	$L__BB4_1538;
	{ // callseq 654, 0
	.param .b64 param0;
	st.param.f64 	[param0], %fd2055;
	.param .align 16 .b8 retval0[16];
	call.uni (retval0), 
	__internal_trig_reduction_slowpathd, 
	(
	param0
	);
	ld.param.f64 	%fd14411, [retval0];
	ld.param.b32 	%r4453, [retval0+8];
	} // callseq 654
$L__BB4_1538:
	shl.b32 	%r3487, %r4453, 6;
	cvt.u64.u32 	%rd1366, %r3487;
	and.b64  	%rd1367, %rd1366, 64;
	mov.u64 	%rd1368, __cudart_sin_cos_coeffs;
	add.s64 	%rd1369, %rd1368, %rd1367;
	mul.rn.f64 	%fd11577, %fd14411, %fd14411;
	and.b32  	%r3488, %r4453, 1;
	setp.eq.b32 	%p1400, %r3488, 1;
	selp.f64 	%fd11578, 0dBDA8FF8320FD8164, 0d3DE5DB65F9785EBA, %p1400;
	ld.global.nc.v2.f64 	{%fd11579, %fd11580}, [%rd1369];
	fma.rn.f64 	%fd11581, %fd11578, %fd11577, %fd11579;
	fma.rn.f64 	%fd11582, %fd11581, %fd11577, %fd11580;
	ld.global.nc.v2.f64 	{%fd11583, %fd11584}, [%rd1369+16];
	fma.rn.f64 	%fd11585, %fd11582, %fd11577, %fd11583;
	fma.rn.f64 	%fd11586, %fd11585, %fd11577, %fd11584;
	ld.global.nc.v2.f64 	{%fd11587, %fd11588}, [%rd1369+32];
	fma.rn.f64 	%fd11589, %fd11586, %fd11577, %fd11587;
	fma.rn.f64 	%fd11590, %fd11589, %fd11577, %fd11588;
	fma.rn.f64 	%fd11591, %fd11590, %fd14411, %fd14411;
	fma.rn.f64 	%fd11592, %fd11590, %fd11577, 0d3FF0000000000000;
	selp.f64 	%fd11593, %fd11592, %fd11591, %p1400;
	and.b32  	%r3489, %r4453, 2;
	setp.eq.s32 	%p1401, %r3489, 0;
	mov.f64 	%fd11594, 0d0000000000000000;
	sub.f64 	%fd11595, %fd11594, %fd11593;
	selp.f64 	%fd11596, %fd11593, %fd11595, %p1401;
	mul.f64 	%fd2123, %fd2118, %fd11596;
	@%p1375 bra 	$L__BB4_1540;
	mov.f64 	%fd11602, 0d0000000000000000;
	mul.rn.f64 	%fd14412, %fd2063, %fd11602;
	mov.b32 	%r4454, 0;
	bra.uni 	$L__BB4_1542;
$L__BB4_1540:
	mul.f64 	%fd11597, %fd2063, 0d3FE45F306DC9C883;
	cvt.rni.s32.f64 	%r4454, %fd11597;
	cvt.rn.f64.s32 	%fd11598, %r4454;
	fma.rn.f64 	%fd11599, %fd11598, 0dBFF921FB54442D18, %fd2063;
	fma.rn.f64 	%fd11600, %fd11598, 0dBC91A62633145C00, %fd11599;
	fma.rn.f64 	%fd14412, %fd11598, 0dB97B839A252049C0, %fd11600;
	setp.ltu.f64 	%p1402, %fd2064, 0d41E0000000000000;
	@%p1402 bra 	$L__BB4_1542;
	{ // callseq 655, 0
	.param .b64 param0;
	st.param.f64 	[param0], %fd2063;
	.param .align 16 .b8 retval0[16];
	call.uni (retval0), 
	__internal_trig_reduction_slowpathd, 
	(
	param0
	);
	ld.param.f64 	%fd14412, [retval0];
	ld.param.b32 	%r4454, [retval0+8];
	} // callseq 655
$L__BB4_1542:
	shl.b32 	%r3492, %r4454, 6;
	cvt.u64.u32 	%rd1370, %r3492;
	and.b64  	%rd1371, %rd1370, 64;
	mov.u64 	%rd1372, __cudart_sin_cos_coeffs;
	add.s64 	%rd1373, %rd1372, %rd1371;
	mul.rn.f64 	%fd11603, %fd14412, %fd14412;
	and.b32  	%r3493, %r4454, 1;
	setp.eq.b32 	%p1404, %r3493, 1;
	selp.f64 	%fd11604, 0dBDA8FF8320FD8164, 0d3DE5DB65F9785EBA, %p1404;
	ld.global.nc.v2.f64 	{%fd11605, %fd11606}, [%rd1373];
	fma.rn.f64 	%fd11607, %fd11604, %fd11603, %fd11605;
	fma.rn.f64 	%fd11608, %fd11607, %fd11603, %fd11606;
	ld.global.nc.v2.f64 	{%fd11609, %fd11610}, [%rd1373+16];
	fma.rn.f64 	%fd11611, %fd11608, %fd11603, %fd11609;
	fma.rn.f64 	%fd11612, %fd11611, %fd11603, %fd11610;
	ld.global.nc.v2.f64 	{%fd11613, %fd11614}, [%rd1373+32];
	fma.rn.f64 	%fd11615, %fd11612, %fd11603, %fd11613;
	fma.rn.f64 	%fd11616, %fd11615, %fd11603, %fd11614;
	fma.rn.f64 	%fd11617, %fd11616, %fd14412, %fd14412;
	fma.rn.f64 	%fd11618, %fd11616, %fd11603, 0d3FF0000000000000;
	selp.f64 	%fd11619, %fd11618, %fd11617, %p1404;
	and.b32  	%r3494, %r4454, 2;
	setp.eq.s32 	%p1405, %r3494, 0;
	mov.f64 	%fd11620, 0d0000000000000000;
	sub.f64 	%fd11621, %fd11620, %fd11619;
	selp.f64 	%fd2128, %fd11619, %fd11621, %p1405;
	@%p1371 bra 	$L__BB4_1544;
	mov.f64 	%fd11627, 0d0000000000000000;
	mul.rn.f64 	%fd14414, %fd2055, %fd11627;
	mov.b32 	%r4456, 1;
	bra.uni 	$L__BB4_1547;
$L__BB4_1544:
	mul.f64 	%fd11622, %fd2055, 0d3FE45F306DC9C883;
	cvt.rni.s32.f64 	%r4455, %fd11622;
	cvt.rn.f64.s32 	%fd11623, %r4455;
	fma.rn.f64 	%fd11624, %fd11623, 0dBFF921FB54442D18, %fd2055;
	fma.rn.f64 	%fd11625, %fd11623, 0dBC91A62633145C00, %fd11624;
	fma.rn.f64 	%fd14414, %fd11623, 0dB97B839A252049C0, %fd11625;
	setp.ltu.f64 	%p1406, %fd2056, 0d41E0000000000000;
	@%p1406 bra 	$L__BB4_1546;
	{ // callseq 656, 0
	.param .b64 param0;
	st.param.f64 	[param0], %fd2055;
	.param .align 16 .b8 retval0[16];
	call.uni (retval0), 
	__internal_trig_reduction_slowpathd, 
	(
	param0
	);
	ld.param.f64 	%fd14414, [retval0];
	ld.param.b32 	%r4455, [retval0+8];
	} // callseq 656
$L__BB4_1546:
	add.s32 	%r4456, %r4455, 1;
$L__BB4_1547:
	shl.b32 	%r3497, %r4456, 6;
	cvt.u64.u32 	%rd1374, %r3497;
	and.b64  	%rd1375, %rd1374, 64;
	mov.u64 	%rd1376, __cudart_sin_cos_coeffs;
	add.s64 	%rd1377, %rd1376, %rd1375;
	mul.rn.f64 	%fd11628, %fd14414, %fd14414;
	and.b32  	%r3498, %r4456, 1;
	setp.eq.b32 	%p1408, %r3498, 1;
	selp.f64 	%fd11629, 0dBDA8FF8320FD8164, 0d3DE5DB65F9785EBA, %p1408;
	ld.global.nc.v2.f64 	{%fd11630, %fd11631}, [%rd1377];
	fma.rn.f64 	%fd11632, %fd11629, %fd11628, %fd11630;
	fma.rn.f64 	%fd11633, %fd11632, %fd11628, %fd11631;
	ld.global.nc.v2.f64 	{%fd11634, %fd11635}, [%rd1377+16];
	fma.rn.f64 	%fd11636, %fd11633, %fd11628, %fd11634;
	fma.rn.f64 	%fd11637, %fd11636, %fd11628, %fd11635;
	ld.global.nc.v2.f64 	{%fd11638, %fd11639}, [%rd1377+32];
	fma.rn.f64 	%fd11640, %fd11637, %fd11628, %fd11638;
	fma.rn.f64 	%fd11641, %fd11640, %fd11628, %fd11639;
	fma.rn.f64 	%fd11642, %fd11641, %fd14414, %fd14414;
	fma.rn.f64 	%fd11643, %fd11641, %fd11628, 0d3FF0000000000000;
	selp.f64 	%fd11644, %fd11643, %fd11642, %p1408;
	and.b32  	%r3499, %r4456, 2;
	setp.eq.s32 	%p1409, %r3499, 0;
	mov.f64 	%fd11645, 0d0000000000000000;
	sub.f64 	%fd11646, %fd11645, %fd11644;
	selp.f64 	%fd11647, %fd11644, %fd11646, %p1409;
	fma.rn.f64 	%fd11648, %fd2128, %fd11647, %fd2123;
	mul.f64 	%fd11649, %fd2113, %fd11648;
	mul.f64 	%fd2134, %fd1992, %fd11649;
	@%p1387 bra 	$L__BB4_1549;
	mov.f64 	%fd11655, 0d0000000000000000;
	mul.rn.f64 	%fd14416, %fd2030, %fd11655;
	mov.b32 	%r4458, 1;
	bra.uni 	$L__BB4_1552;
$L__BB4_1549:
	mul.f64 	%fd11650, %fd2030, 0d3FE45F306DC9C883;
	cvt.rni.s32.f64 	%r4457, %fd11650;
	cvt.rn.f64.s32 	%fd11651, %r4457;
	fma.rn.f64 	%fd11652, %fd11651, 0dBFF921FB54442D18, %fd2030;
	fma.rn.f64 	%fd11653, %fd11651, 0dBC91A62633145C00, %fd11652;
	fma.rn.f64 	%fd14416, %fd11651, 0dB97B839A252049C0, %fd11653;
	setp.ltu.f64 	%p1410, %fd2031, 0d41E0000000000000;
	@%p1410 bra 	$L__BB4_1551;
	{ // callseq 657, 0
	.param .b64 param0;
	st.param.f64 	[param0], %fd2030;
	.param .align 16 .b8 retval0[16];
	call.uni (retval0), 
	__internal_trig_reduction_slowpathd, 
	(
	param0
	);
	ld.param.f64 	%fd14416, [retval0];
	ld.param.b32 	%r4457, [retval0+8];
	} // callseq 657
$L__BB4_1551:
	add.s32 	%r4458, %r4457, 1;
$L__BB4_1552:
	setp.neu.f64 	%p1411, %fd2039, 0d7FF0000000000000;
	shl.b32 	%r3502, %r4458, 6;
	cvt.u64.u32 	%rd1378, %r3502;
	and.b64  	%rd1379, %rd1378, 64;
	mov.u64 	%rd1380, __cudart_sin_cos_coeffs;
	add.s64 	%rd1381, %rd1380, %rd1379;
	mul.rn.f64 	%fd11656, %fd14416, %fd14416;
	and.b32  	%r3503, %r4458, 1;
	setp.eq.b32 	%p1412, %r3503, 1;
	selp.f64 	%fd11657, 0dBDA8FF8320FD8164, 0d3DE5DB65F9785EBA, %p1412;
	ld.global.nc.v2.f64 	{%fd11658, %fd11659}, [%rd1381];
	fma.rn.f64 	%fd11660, %fd11657, %fd11656, %fd11658;
	fma.rn.f64 	%fd11661, %fd11660, %fd11656, %fd11659;
	ld.global.nc.v2.f64 	{%fd11662, %fd11663}, [%rd1381+16];
	fma.rn.f64 	%fd11664, %fd11661, %fd11656, %fd11662;
	fma.rn.f64 	%fd11665, %fd11664, %fd11656, %fd11663;
	ld.global.nc.v2.f64 	{%fd11666, %fd11667}, [%rd1381+32];
	fma.rn.f64 	%fd11668, %fd11665, %fd11656, %fd11666;
	fma.rn.f64 	%fd11669, %fd11668, %fd11656, %fd11667;
	fma.rn.f64 	%fd11670, %fd11669, %fd14416, %fd14416;
	fma.rn.f64 	%fd11671, %fd11669, %fd11656, 0d3FF0000000000000;
	selp.f64 	%fd11672, %fd11671, %fd11670, %p1412;
	and.b32  	%r3504, %r4458, 2;
	setp.eq.s32 	%p1413, %r3504, 0;
	mov.f64 	%fd11673, 0d0000000000000000;
	sub.f64 	%fd11674, %fd11673, %fd11672;
	selp.f64 	%fd2140, %fd11672, %fd11674, %p1413;
	@%p1411 bra 	$L__BB4_1554;
	mov.f64 	%fd11680, 0d0000000000000000;
	mul.rn.f64 	%fd14417, %fd2038, %fd11680;
	mov.b32 	%r4459, 0;
	bra.uni 	$L__BB4_1556;
$L__BB4_1554:
	mul.f64 	%fd11675, %fd2038, 0d3FE45F306DC9C883;
	cvt.rni.s32.f64 	%r4459, %fd11675;
	cvt.rn.f64.s32 	%fd11676, %r4459;
	fma.rn.f64 	%fd11677, %fd11676, 0dBFF921FB54442D18, %fd2038;
	fma.rn.f64 	%fd11678, %fd11676, 0dBC91A62633145C00, %fd11677;
	fma.rn.f64 	%fd14417, %fd11676, 0dB97B839A252049C0, %fd11678;
	setp.ltu.f64 	%p1414, %fd2039, 0d41E0000000000000;
	@%p1414 bra 	$L__BB4_1556;
	{ // callseq 658, 0
	.param .b64 param0;
	st.param.f64 	[param0], %fd2038;
	.param .align 16 .b8 retval0[16];
	call.uni (retval0), 
	__internal_trig_reduction_slowpathd, 
	(
	param0
	);
	ld.param.f64 	%fd14417, [retval0];
	ld.param.b32 	%r4459, [retval0+8];
	} // callseq 658
$L__BB4_1556:
	setp.neu.f64 	%p1415, %fd2048, 0d7FF0000000000000;
	shl.b32 	%r3507, %r4459, 6;
	cvt.u64.u32 	%rd1382, %r3507;
	and.b64  	%rd1383, %rd1382, 64;
	mov.u64 	%rd1384, __cudart_sin_cos_coeffs;
	add.s64 	%rd1385, %rd1384, %rd1383;
	mul.rn.f64 	%fd11681, %fd14417, %fd14417;
	and.b32  	%r3508, %r4459, 1;
	setp.eq.b32 	%p1416, %r3508, 1;
	selp.f64 	%fd11682, 0dBDA8FF8320FD8164, 0d3DE5DB65F9785EBA, %p1416;
	ld.global.nc.v2.f64 	{%fd11683, %fd11684}, [%rd1385];
	fma.rn.f64 	%fd11685, %fd11682, %fd11681, %fd11683;
	fma.rn.f64 	%fd11686, %fd11685, %fd11681, %fd11684;
	ld.global.nc.v2.f64 	{%fd11687, %fd11688}, [%rd1385+16];
	fma.rn.f64 	%fd11689, %fd11686, %fd11681, %fd11687;
	fma.rn.f64 	%fd11690, %fd11689, %fd11681, %fd11688;
	ld.global.nc.v2.f64 	{%fd11691, %fd11692}, [%rd1385+32];
	fma.rn.f64 	%fd11693, %fd11690, %fd11681, %fd11691;
	fma.rn.f64 	%fd11694, %fd11693, %fd11681, %fd11692;
	fma.rn.f64 	%fd11695, %fd11694, %fd14417, %fd14417;
	fma.rn.f64 	%fd11696, %fd11694, %fd11681, 0d3FF0000000000000;
	selp.f64 	%fd11697, %fd11696, %fd11695, %p1416;
	and.b32  	%r3509, %r4459, 2;
	setp.eq.s32 	%p1417, %r3509, 0;
	mov.f64 	%fd11698, 0d0000000000000000;
	sub.f64 	%fd11699, %fd11698, %fd11697;
	selp.f64 	%fd11700, %fd11697, %fd11699, %p1417;
	mul.f64 	%fd2145, %fd2140, %fd11700;
	@%p1415 bra 	$L__BB4_1558;
	mov.f64 	%fd11706, 0d0000000000000000;
	mul.rn.f64 	%fd14418, %fd2047, %fd11706;
	mov.b32 	%r4460, 0;
	bra.uni 	$L__BB4_1560;
$L__BB4_1558:
	mul.f64 	%fd11701, %fd2047, 0d3FE45F306DC9C883;
	cvt.rni.s32.f64 	%r4460, %fd11701;
	cvt.rn.f64.s32 	%fd11702, %r4460;
	fma.rn.f64 	%fd11703, %fd11702, 0dBFF921FB54442D18, %fd2047;
	fma.rn.f64 	%fd11704, %fd11702, 0dBC91A62633145C00, %fd11703;
	fma.rn.f64 	%fd14418, %fd11702, 0dB97B839A252049C0, %fd11704;
	setp.ltu.f64 	%p1418, %fd2048, 0d41E0000000000000;
	@%p1418 bra 	$L__BB4_1560;
	{ // callseq 659, 0
	.param .b64 param0;
	st.param.f64 	[param0], %fd2047;
	.param .align 16 .b8 retval0[16];
	call.uni (retval0), 
	__internal_trig_reduction_slowpathd, 
	(
	param0
	);
	ld.param.f64 	%fd14418, [retval0];
	ld.param.b32 	%r4460, [retval0+8];
	} // callseq 659
$L__BB4_1560:
	setp.neu.f64 	%p1419, %fd2056, 0d7FF0000000000000;
	shl.b32 	%r3512, %r4460, 6;
	cvt.u64.u32 	%rd1386, %r3512;
	and.b64  	%rd1387, %rd1386, 64;
	mov.u64 	%rd1388, __cudart_sin_cos_coeffs;
	add.s64 	%rd1389, %rd1388, %rd1387;
	mul.rn.f64 	%fd11707, %fd14418, %fd14418;
	and.b32  	%r3513, %r4460, 1;
	setp.eq.b32 	%p1420, %r3513, 1;
	selp.f64 	%fd11708, 0dBDA8FF8320FD8164, 0d3DE5DB65F9785EBA, %p1420;
	ld.global.nc.v2.f64 	{%fd11709, %fd11710}, [%rd1389];
	fma.rn.f64 	%fd11711, %fd11708, %fd11707, %fd11709;
	fma.rn.f64 	%fd11712, %fd11711, %fd11707, %fd11710;
	ld.global.nc.v2.f64 	{%fd11713, %fd11714}, [%rd1389+16];
	fma.rn.f64 	%fd11715, %fd11712, %fd11707, %fd11713;
	fma.rn.f64 	%fd11716, %fd11715, %fd11707, %fd11714;
	ld.global.nc.v2.f64 	{%fd11717, %fd11718}, [%rd1389+32];
	fma.rn.f64 	%fd11719, %fd11716, %fd11707, %fd11717;
	fma.rn.f64 	%fd11720, %fd11719, %fd11707, %fd11718;
	fma.rn.f64 	%fd11721, %fd11720, %fd14418, %fd14418;
	fma.rn.f64 	%fd11722, %fd11720, %fd11707, 0d3FF0000000000000;
	selp.f64 	%fd11723, %fd11722, %fd11721, %p1420;
	and.b32  	%r3514, %r4460, 2;
	setp.eq.s32 	%p1421, %r3514, 0;
	mov.f64 	%fd11724, 0d0000000000000000;
	sub.f64 	%fd11725, %fd11724, %fd11723;
	selp.f64 	%fd2150, %fd11723, %fd11725, %p1421;
	@%p1419 bra 	$L__BB4_1562;
	mov.f64 	%fd11731, 0d0000000000000000;
	mul.rn.f64 	%fd14419, %fd2055, %fd11731;
	mov.b32 	%r4461, 0;
	bra.uni 	$L__BB4_1564;
$L__BB4_1562:
	mul.f64 	%fd11726, %fd2055, 0d3FE45F306DC9C883;
	cvt.rni.s32.f64 	%r4461, %fd11726;
	cvt.rn.f64.s32 	%fd11727, %r4461;
	fma.rn.f64 	%fd11728, %fd11727, 0dBFF921FB54442D18, %fd2055;
	fma.rn.f64 	%fd11729, %fd11727, 0dBC91A62633145C00, %fd11728;
	fma.rn.f64 	%fd14419, %fd11727, 0dB97B839A252049C0, %fd11729;
	setp.ltu.f64 	%p1422, %fd2056, 0d41E0000000000000;
	@%p1422 bra 	$L__BB4_1564;
	{ // callseq 660, 0
	.param .b64 param0;
	st.param.f64 	[param0], %fd2055;
	.param .align 16 .b8 retval0[16];
	call.uni (retval0), 
	__internal_trig_reduction_slowpathd, 
	(
	param0
	);
	ld.param.f64 	%fd14419, [retval0];
	ld.param.b32 	%r4461, [retval0+8];
	} // callseq 660
$L__BB4_1564:
	setp.neu.f64 	%p1423, %fd2064, 0d7FF0000000000000;
	shl.b32 	%r3517, %r4461, 6;
	cvt.u64.u32 	%rd1390, %r3517;
	and.b64  	%rd1391, %rd1390, 64;
	mov.u64 	%rd1392, __cudart_sin_cos_coeffs;
	add.s64 	%rd1393, %rd1392, %rd1391;
	mul.rn.f64 	%fd11732, %fd14419, %fd14419;
	and.b32  	%r3518, %r4461, 1;
	setp.eq.b32 	%p1424, %r3518, 1;
	selp.f64 	%fd11733, 0dBDA8FF8320FD8164, 0d3DE5DB65F9785EBA, %p1424;
	ld.global.nc.v2.f64 	{%fd11734, %fd11735}, [%rd1393];
	fma.rn.f64 	%fd11736, %fd11733, %fd11732, %fd11734;
	fma.rn.f64 	%fd11737, %fd11736, %fd11732, %fd11735;
	ld.global.nc.v2.f64 	{%fd11738, %fd11739}, [%rd1393+16];
	fma.rn.f64 	%fd11740, %fd11737, %fd11732, %fd11738;
	fma.rn.f64 	%fd11741, %fd11740, %fd11732, %fd11739;
	ld.global.nc.v2.f64 	{%fd11742, %fd11743}, [%rd1393+32];
	fma.rn.f64 	%fd11744, %fd11741, %fd11732, %fd11742;
	fma.rn.f64 	%fd11745, %fd11744, %fd11732, %fd11743;
	fma.rn.f64 	%fd11746, %fd11745, %fd14419, %fd14419;
	fma.rn.f64 	%fd11747, %fd11745, %fd11732, 0d3FF0000000000000;
	selp.f64 	%fd11748, %fd11747, %fd11746, %p1424;
	and.b32  	%r3519, %r4461, 2;
	setp.eq.s32 	%p1425, %r3519, 0;
	mov.f64 	%fd11749, 0d0000000000000000;
	sub.f64 	%fd11750, %fd11749, %fd11748;
	selp.f64 	%fd11751, %fd11748, %fd11750, %p1425;
	mul.f64 	%fd2155, %fd2150, %fd11751;
	@%p1423 bra 	$L__BB4_1566;
	mov.f64 	%fd11757, 0d0000000000000000;
	mul.rn.f64 	%fd14420, %fd2063, %fd11757;
	mov.b32 	%r4462, 0;
	bra.uni 	$L__BB4_1568;
$L__BB4_1566:
	mul.f64 	%fd11752, %fd2063, 0d3FE45F306DC9C883;
	cvt.rni.s32.f64 	%r4462, %fd11752;
	cvt.rn.f64.s32 	%fd11753, %r4462;
	fma.rn.f64 	%fd11754, %fd11753, 0dBFF921FB54442D18, %fd2063;
	fma.rn.f64 	%fd11755, %fd11753, 0dBC91A62633145C00, %fd11754;
	fma.rn.f64 	%fd14420, %fd11753, 0dB97B839A252049C0, %fd11755;
	setp.ltu.f64 	%p1426, %fd2064, 0d41E0000000000000;
	@%p1426 bra 	$L__BB4_1568;
	{ // callseq 661, 0
	.param .b64 param0;
	st.param.f64 	[param0], %fd2063;
	.param .align 16 .b8 retval0[16];
	call.uni (retval0), 
	__internal_trig_reduction_slowpathd, 
	(
	param0
	);
	ld.param.f64 	%fd14420, [retval0];
	ld.param.b32 	%r4462, [retval0+8];
	} // callseq 661
$L__BB4_1568:
	shl.b32 	%r3522, %r4462, 6;
	cvt.u64.u32 	%rd1394, %r3522;
	and.b64  	%rd1395, %rd1394, 64;
	mov.u64 	%rd1396, __cudart_sin_cos_coeffs;
	add.s64 	%rd1397, %rd1396, %rd1395;
	mul.rn.f64 	%fd11758, %fd14420, %fd14420;
	and.b32  	%r3523, %r4462, 1;
	setp.eq.b32 	%p1428, %r3523, 1;
	selp.f64 	%fd11759, 0dBDA8FF8320FD8164, 0d3DE5DB65F9785EBA, %p1428;
	ld.global.nc.v2.f64 	{%fd11760, %fd11761}, [%rd1397];
	fma.rn.f64 	%fd11762, %fd11759, %fd11758, %fd11760;
	fma.rn.f64 	%fd11763, %fd11762, %fd11758, %fd11761;
	ld.global.nc.v2.f64 	{%fd11764, %fd11765}, [%rd1397+16];
	fma.rn.f64 	%fd11766, %fd11763, %fd11758, %fd11764;
	fma.rn.f64 	%fd11767, %fd11766, %fd11758, %fd11765;
	ld.global.nc.v2.f64 	{%fd11768, %fd11769}, [%rd1397+32];
	fma.rn.f64 	%fd11770, %fd11767, %fd11758, %fd11768;
	fma.rn.f64 	%fd11771, %fd11770, %fd11758, %fd11769;
	fma.rn.f64 	%fd11772, %fd11771, %fd14420, %fd14420;
	fma.rn.f64 	%fd11773, %fd11771, %fd11758, 0d3FF0000000000000;
	selp.f64 	%fd11774, %fd11773, %fd11772, %p1428;
	and.b32  	%r3524, %r4462, 2;
	setp.eq.s32 	%p1429, %r3524, 0;
	mov.f64 	%fd11775, 0d0000000000000000;
	sub.f64 	%fd11776, %fd11775, %fd11774;
	selp.f64 	%fd2160, %fd11774, %fd11776, %p1429;
	@%p1419 bra 	$L__BB4_1570;
	mov.f64 	%fd11782, 0d0000000000000000;
	mul.rn.f64 	%fd14422, %fd2055, %fd11782;
	mov.b32 	%r4464, 1;
	bra.uni 	$L__BB4_1573;
$L__BB4_1570:
	mul.f64 	%fd11777, %fd2055, 0d3FE45F306DC9C883;
	cvt.rni.s32.f64 	%r4463, %fd11777;
	cvt.rn.f64.s32 	%fd11778, %r4463;
	fma.rn.f64 	%fd11779, %fd11778, 0dBFF921FB54442D18, %fd2055;
	fma.rn.f64 	%fd11780, %fd11778, 0dBC91A62633145C00, %fd11779;
	fma.rn.f64 	%fd14422, %fd11778, 0dB97B839A252049C0, %fd11780;
	setp.ltu.f64 	%p1430, %fd2056, 0d41E0000000000000;
	@%p1430 bra 	$L__BB4_1572;
	{ // callseq 662, 0
	.param .b64 param0;
	st.param.f64 	[param0], %fd2055;
	.param .align 16 .b8 retval0[16];
	call.uni (retval0), 
	__internal_trig_reduction_slowpathd, 
	(
	param0
	);
	ld.param.f64 	%fd14422, [retval0];
	ld.param.b32 	%r4463, [retval0+8];
	} // callseq 662
$L__BB4_1572:
	add.s32 	%r4464, %r4463, 1;
$L__BB4_1573:
	shl.b32 	%r3527, %r4464, 6;
	cvt.u64.u32 	%rd1398, %r3527;
	and.b64  	%rd1399, %rd1398, 64;
	mov.u64 	%rd1400, __cudart_sin_cos_coeffs;
	add.s64 	%rd1401, %rd1400, %rd1399;
	mul.rn.f64 	%fd11783, %fd14422, %fd14422;
	and.b32  	%r3528, %r4464, 1;
	setp.eq.b32 	%p1432, %r3528, 1;
	selp.f64 	%fd11784, 0dBDA8FF8320FD8164, 0d3DE5DB65F9785EBA, %p1432;
	ld.global.nc.v2.f64 	{%fd11785, %fd11786}, [%rd1401];
	fma.rn.f64 	%fd11787, %fd11784, %fd11783, %fd11785;
	fma.rn.f64 	%fd11788, %fd11787, %fd11783, %fd11786;
	ld.global.nc.v2.f64 	{%fd11789, %fd11790}, [%rd1401+16];
	fma.rn.f64 	%fd11791, %fd11788, %fd11783, %fd11789;
	fma.rn.f64 	%fd11792, %fd11791, %fd11783, %fd11790;
	ld.global.nc.v2.f64 	{%fd11793, %fd11794}, [%rd1401+32];
	fma.rn.f64 	%fd11795, %fd11792, %fd11783, %fd11793;
	fma.rn.f64 	%fd11796, %fd11795, %fd11783, %fd11794;
	fma.rn.f64 	%fd11797, %fd11796, %fd14422, %fd14422;
	fma.rn.f64 	%fd11798, %fd11796, %fd11783, 0d3FF0000000000000;
	selp.f64 	%fd11799, %fd11798, %fd11797, %p1432;
	and.b32  	%r3529, %r4464, 2;
	setp.eq.s32 	%p1433, %r3529, 0;
	mov.f64 	%fd11800, 0d0000000000000000;
	sub.f64 	%fd11801, %fd11800, %fd11799;
	selp.f64 	%fd11802, %fd11799, %fd11801, %p1433;
	fma.rn.f64 	%fd11803, %fd2160, %fd11802, %fd2155;
	mul.f64 	%fd11804, %fd2145, %fd11803;
	fma.rn.f64 	%fd2166, %fd1993, %fd11804, %fd2134;
	@%p1411 bra 	$L__BB4_1575;
	mov.f64 	%fd11810, 0d0000000000000000;
	mul.rn.f64 	%fd14424, %fd2038, %fd11810;
	mov.b32 	%r4466, 1;
	bra.uni 	$L__BB4_1578;
$L__BB4_1575:
	mul.f64 	%fd11805, %fd2038, 0d3FE45F306DC9C883;
	cvt.rni.s32.f64 	%r4465, %fd11805;
	cvt.rn.f64.s32 	%fd11806, %r4465;
	fma.rn.f64 	%fd11807, %fd11806, 0dBFF921FB54442D18, %fd2038;
	fma.rn.f64 	%fd11808, %fd11806, 0dBC91A62633145C00, %fd11807;
	fma.rn.f64 	%fd14424, %fd11806, 0dB97B839A252049C0, %fd11808;
	setp.ltu.f64 	%p1434, %fd2039, 0d41E0000000000000;
	@%p1434 bra 	$L__BB4_1577;
	{ // callseq 663, 0
	.param .b64 param0;
	st.param.f64 	[param0], %fd2038;
	.param .align 16 .b8 retval0[16];
	call.uni (retval0), 
	__internal_trig_reduction_slowpathd, 
	(
	param0
	);
	ld.param.f64 	%fd14424, [retval0];
	ld.param.b32 	%r4465, [retval0+8];
	} // callseq 663
$L__BB4_1577:
	add.s32 	%r4466, %r4465, 1;
$L__BB4_1578:
	shl.b32 	%r3532, %r4466, 6;
	cvt.u64.u32 	%rd1402, %r3532;
	and.b64  	%rd1403, %rd1402, 64;
	add.s64 	%rd1405, %rd1400, %rd1403;
	mul.rn.f64 	%fd11811, %fd14424, %fd14424;
	and.b32  	%r3533, %r4466, 1;
	setp.eq.b32 	%p1436, %r3533, 1;
	selp.f64 	%fd11812, 0dBDA8FF8320FD8164, 0d3DE5DB65F9785EBA, %p1436;
	ld.global.nc.v2.f64 	{%fd11813, %fd11814}, [%rd1405];
	fma.rn.f64 	%fd11815, %fd11812, %fd11811, %fd11813;
	fma.rn.f64 	%fd11816, %fd11815, %fd11811, %fd11814;
	ld.global.nc.v2.f64 	{%fd11817, %fd11818}, [%rd1405+16];
	fma.rn.f64 	%fd11819, %fd11816, %fd11811, %fd11817;
	fma.rn.f64 	%fd11820, %fd11819, %fd11811, %fd11818;
	ld.global.nc.v2.f64 	{%fd11821, %fd11822}, [%rd1405+32];
	fma.rn.f64 	%fd11823, %fd11820, %fd11811, %fd11821;
	fma.rn.f64 	%fd11824, %fd11823, %fd11811, %fd11822;
	fma.rn.f64 	%fd11825, %fd11824, %fd14424, %fd14424;
	fma.rn.f64 	%fd11826, %fd11824, %fd11811, 0d3FF0000000000000;
	selp.f64 	%fd11827, %fd11826, %fd11825, %p1436;
	and.b32  	%r3534, %r4466, 2;
	setp.eq.s32 	%p1437, %r3534, 0;
	mov.f64 	%fd11828, 0d0000000000000000;
	sub.f64 	%fd11829, %fd11828, %fd11827;
	selp.f64 	%fd2172, %fd11827, %fd11829, %p1437;
	@%p1415 bra 	$L__BB4_1580;
	mov.f64 	%fd11835, 0d0000000000000000;
	mul.rn.f64 	%fd14425, %fd2047, %fd11835;
	mov.b32 	%r4467, 0;
	bra.uni 	$L__BB4_1582;
$L__BB4_1580:
	mul.f64 	%fd11830, %fd2047, 0d3FE45F306DC9C883;
	cvt.rni.s32.f64 	%r4467, %fd11830;
	cvt.rn.f64.s32 	%fd11831, %r4467;
	fma.rn.f64 	%fd11832, %fd11831, 0dBFF921FB54442D18, %fd2047;
	fma.rn.f64 	%fd11833, %fd11831, 0dBC91A62633145C00, %fd11832;
	fma.rn.f64 	%fd14425, %fd11831, 0dB97B839A252049C0, %fd11833;
	setp.ltu.f64 	%p1438, %fd2048, 0d41E0000000000000;
	@%p1438 bra 	$L__BB4_1582;
	{ // callseq 664, 0
	.param .b64 param0;
	st.param.f64 	[param0], %fd2047;
	.param .align 16 .b8 retval0[16];
	call.uni (retval0), 
	__internal_trig_reduction_slowpathd, 
	(
	param0
	);
	ld.param.f64 	%fd14425, [retval0];
	ld.param.b32 	%r4467, [retval0+8];
	} // callseq 664
$L__BB4_1582:
	setp.neu.f64 	%p1439, %fd2056, 0d7FF0000000000000;
	shl.b32 	%r3537, %r4467, 6;
	cvt.u64.u32 	%rd1406, %r3537;
	and.b64  	%rd1407, %rd1406, 64;
	add.s64 	%rd1409, %rd1400, %rd1407;
	mul.rn.f64 	%fd11836, %fd14425, %fd14425;
	and.b32  	%r3538, %r4467, 1;
	setp.eq.b32 	%p1440, %r3538, 1;
	selp.f64 	%fd11837, 0dBDA8FF8320FD8164, 0d3DE5DB65F9785EBA, %p1440;
	ld.global.nc.v2.f64 	{%fd11838, %fd11839}, [%rd1409];
	fma.rn.f64 	%fd11840, %fd11837, %fd11836, %fd11838;
	fma.rn.f64 	%fd11841, %fd11840, %fd11836, %fd11839;
	ld.global.nc.v2.f64 	{%fd11842, %fd11843}, [%rd1409+16];
	fma.rn.f64 	%fd11844, %fd11841, %fd11836, %fd11842;
	fma.rn.f64 	%fd11845, %fd11844, %fd11836, %fd11843;
	ld.global.nc.v2.f64 	{%fd11846, %fd11847}, [%rd1409+32];
	fma.rn.f64 	%fd11848, %fd11845, %fd11836, %fd11846;
	fma.rn.f64 	%fd11849, %fd11848, %fd11836, %fd11847;
	fma.rn.f64 	%fd11850, %fd11849, %fd14425, %fd14425;
	fma.rn.f64 	%fd11851, %fd11849, %fd11836, 0d3FF0000000000000;
	selp.f64 	%fd11852, %fd11851, %fd11850, %p1440;
	and.b32  	%r3539, %r4467, 2;
	setp.eq.s32 	%p1441, %r3539, 0;
	mov.f64 	%fd11853, 0d0000000000000000;
	sub.f64 	%fd11854, %fd11853, %fd11852;
	selp.f64 	%fd2177, %fd11852, %fd11854, %p1441;
	@%p1439 bra 	$L__BB4_1584;
	mov.f64 	%fd11860, 0d0000000000000000;
	mul.rn.f64 	%fd14427, %fd2055, %fd11860;
	mov.b32 	%r4469, 1;
	bra.uni 	$L__BB4_1587;
$L__BB4_1584:
	mul.f64 	%fd11855, %fd2055, 0d3FE45F306DC9C883;
	cvt.rni.s32.f64 	%r4468, %fd11855;
	cvt.rn.f64.s32 	%fd11856, %r4468;
	fma.rn.f64 	%fd11857, %fd11856, 0dBFF921FB54442D18, %fd2055;
	fma.rn.f64 	%fd11858, %fd11856, 0dBC91A62633145C00, %fd11857;
	fma.rn.f64 	%fd14427, %fd11856, 0dB97B839A252049C0, %fd11858;
	setp.ltu.f64 	%p1442, %fd2056, 0d41E0000000000000;
	@%p1442 bra 	$L__BB4_1586;
	{ // callseq 665, 0
	.param .b64 param0;
	st.param.f64 	[param0], %fd2055;
	.param .align 16 .b8 retval0[16];
	call.uni (retval0), 
	__internal_trig_reduction_slowpathd, 
	(
	param0
	);
	ld.param.f64 	%fd14427, [retval0];
	ld.param.b32 	%r4468, [retval0+8];
	} // callseq 665
$L__BB4_1586:
	add.s32 	%r4469, %r4468, 1;
$L__BB4_1587:
	setp.neu.f64 	%p1443, %fd2064, 0d7FF0000000000000;
	shl.b32 	%r3542, %r4469, 6;
	cvt.u64.u32 	%rd1410, %r3542;
	and.b64  	%rd1411, %rd1410, 64;
	add.s64 	%rd1413, %rd1400, %rd1411;
	mul.rn.f64 	%fd11861, %fd14427, %fd14427;
	and.b32  	%r3543, %r4469, 1;
	setp.eq.b32 	%p1444, %r3543, 1;
	selp.f64 	%fd11862, 0dBDA8FF8320FD8164, 0d3DE5DB65F9785EBA, %p1444;
	ld.global.nc.v2.f64 	{%fd11863, %fd11864}, [%rd1413];
	fma.rn.f64 	%fd11865, %fd11862, %fd11861, %fd11863;
	fma.rn.f64 	%fd11866, %fd11865, %fd11861, %fd11864;
	ld.global.nc.v2.f64 	{%fd11867, %fd11868}, [%rd1413+16];
	fma.rn.f64 	%fd11869, %fd11866, %fd11861, %fd11867;
	fma.rn.f64 	%fd11870, %fd11869, %fd11861, %fd11868;
	ld.global.nc.v2.f64 	{%fd11871, %fd11872}, [%rd1413+32];
	fma.rn.f64 	%fd11873, %fd11870, %fd11861, %fd11871;
	fma.rn.f64 	%fd11874, %fd11873, %fd11861, %fd11872;
	fma.rn.f64 	%fd11875, %fd11874, %fd14427, %fd14427;
	fma.rn.f64 	%fd11876, %fd11874, %fd11861, 0d3FF0000000000000;
	selp.f64 	%fd11877, %fd11876, %fd11875, %p1444;
	and.b32  	%r3544, %r4469, 2;
	setp.eq.s32 	%p1445, %r3544, 0;
	mov.f64 	%fd11878, 0d0000000000000000;
	sub.f64 	%fd11879, %fd11878, %fd11877;
	selp.f64 	%fd11880, %fd11877, %fd11879, %p1445;
	mul.f64 	%fd2183, %fd2177, %fd11880;
	@%p1443 bra 	$L__BB4_1589;
	mov.f64 	%fd11886, 0d0000000000000000;
	mul.rn.f64 	%fd14428, %fd2063, %fd11886;
	mov.b32 	%r4470, 0;
	bra.uni 	$L__BB4_1591;
$L__BB4_1589:
	mul.f64 	%fd11881, %fd2063, 0d3FE45F306DC9C883;
	cvt.rni.s32.f64 	%r4470, %fd11881;
	cvt.rn.f64.s32 	%fd11882, %r4470;
	fma.rn.f64 	%fd11883, %fd11882, 0dBFF921FB54442D18, %fd2063;
	fma.rn.f64 	%fd11884, %fd11882, 0dBC91A62633145C00, %fd11883;
	fma.rn.f64 	%fd14428, %fd11882, 0dB97B839A252049C0, %fd11884;
	setp.ltu.f64 	%p1446, %fd2064, 0d41E0000000000000;
	@%p1446 bra 	$L__BB4_1591;
	{ // callseq 666, 0
	.param .b64 param0;
	st.param.f64 	[param0], %fd2063;
	.param .align 16 .b8 retval0[16];
	call.uni (retval0), 
	__internal_trig_reduction_slowpathd, 
	(
	param0
	);
	ld.param.f64 	%fd14428, [retval0];
	ld.param.b32 	%r4470, [retval0+8];
	} // callseq 666
$L__BB4_1591:
	shl.b32 	%r3547, %r4470, 6;
	cvt.u64.u32 	%rd1414, %r3547;
	and.b64  	%rd1415, %rd1414, 64;
	add.s64 	%rd1417, %rd1400, %rd1415;
	mul.rn.f64 	%fd11887, %fd14428, %fd14428;
	and.b32  	%r3548, %r4470, 1;
	setp.eq.b32 	%p1448, %r3548, 1;
	selp.f64 	%fd11888, 0dBDA8FF8320FD8164, 0d3DE5DB65F9785EBA, %p1448;
	ld.global.nc.v2.f64 	{%fd11889, %fd11890}, [%rd1417];
	fma.rn.f64 	%fd11891, %fd11888, %fd11887, %fd11889;
	fma.rn.f64 	%fd11892, %fd11891, %fd11887, %fd11890;
	ld.global.nc.v2.f64 	{%fd11893, %fd11894}, [%rd1417+16];
	fma.rn.f64 	%fd11895, %fd11892, %fd11887, %fd11893;
	fma.rn.f64 	%fd11896, %fd11895, %fd11887, %fd11894;
	ld.global.nc.v2.f64 	{%fd11897, %fd11898}, [%rd1417+32];
	fma.rn.f64 	%fd11899, %fd11896, %fd11887, %fd11897;
	fma.rn.f64 	%fd11900, %fd11899, %fd11887, %fd11898;
	fma.rn.f64 	%fd11901, %fd11900, %fd14428, %fd14428;
	fma.rn.f64 	%fd11902, %fd11900, %fd11887, 0d3FF0000000000000;
	selp.f64 	%fd11903, %fd11902, %fd11901, %p1448;
	and.b32  	%r3549, %r4470, 2;
	setp.eq.s32 	%p1449, %r3549, 0;
	mov.f64 	%fd11904, 0d0000000000000000;
	sub.f64 	%fd11905, %fd11904, %fd11903;
	selp.f64 	%fd2188, %fd11903, %fd11905, %p1449;
	@%p1439 bra 	$L__BB4_1593;
	mov.f64 	%fd11911, 0d0000000000000000;
	mul.rn.f64 	%fd14429, %fd2055, %fd11911;
	mov.b32 	%r4471, 0;
	bra.uni 	$L__BB4_1595;
$L__BB4_1593:
	mul.f64 	%fd11906, %fd2055, 0d3FE45F306DC9C883;
	cvt.rni.s32.f64 	%r4471, %fd11906;
	cvt.rn.f64.s32 	%fd11907, %r4471;
	fma.rn.f64 	%fd11908, %fd11907, 0dBFF921FB54442D18, %fd2055;
	fma.rn.f64 	%fd11909, %fd11907, 0dBC91A62633145C00, %fd11908;
	fma.rn.f64 	%fd14429, %fd11907, 0dB97B839A252049C0, %fd11909;
	setp.ltu.f64 	%p1450, %fd2056, 0d41E0000000000000;
	@%p1450 bra 	$L__BB4_1595;
	{ // callseq 667, 0
	.param .b64 param0;
	st.param.f64 	[param0], %fd2055;
	.param .align 16 .b8 retval0[16];
	call.uni (retval0), 
	__internal_trig_reduction_slowpathd, 
	(
	param0
	);
	ld.param.f64 	%fd14429, [retval0];
	ld.param.b32 	%r4471, [retval0+8];
	} // callseq 667
$L__BB4_1595:
	ld.param.u64 	%rd1722, [_Z9paths_rk4PdS_S__param_0];
	shl.b32 	%r3552, %r4471, 6;
	cvt.u64.u32 	%rd1418, %r3552;
	and.b64  	%rd1419, %rd1418, 64;
	add.s64 	%rd1421, %rd1400, %rd1419;
	mul.rn.f64 	%fd11912, %fd14429, %fd14429;
	and.b32  	%r3553, %r4471, 1;
	setp.eq.b32 	%p1451, %r3553, 1;
	selp.f64 	%fd11913, 0dBDA8FF8320FD8164, 0d3DE5DB65F9785EBA, %p1451;
	ld.global.nc.v2.f64 	{%fd11914, %fd11915}, [%rd1421];
	fma.rn.f64 	%fd11916, %fd11913, %fd11912, %fd11914;
	fma.rn.f64 	%fd11917, %fd11916, %fd11912, %fd11915;
	ld.global.nc.v2.f64 	{%fd11918, %fd11919}, [%rd1421+16];
	fma.rn.f64 	%fd11920, %fd11917, %fd11912, %fd11918;
	fma.rn.f64 	%fd11921, %fd11920, %fd11912, %fd11919;
	ld.global.nc.v2.f64 	{%fd11922, %fd11923}, [%rd1421+32];
	fma.rn.f64 	%fd11924, %fd11921, %fd11912, %fd11922;
	fma.rn.f64 	%fd11925, %fd11924, %fd11912, %fd11923;
	fma.rn.f64 	%fd11926, %fd11925, %fd14429, %fd14429;
	fma.rn.f64 	%fd11927, %fd11925, %fd11912, 0d3FF0000000000000;
	selp.f64 	%fd11928, %fd11927, %fd11926, %p1451;
	and.b32  	%r3554, %r4471, 2;
	setp.eq.s32 	%p1452, %r3554, 0;
	mov.f64 	%fd11929, 0d0000000000000000;
	sub.f64 	%fd11930, %fd11929, %fd11928;
	selp.f64 	%fd11931, %fd11928, %fd11930, %p1452;
	mul.f64 	%fd11932, %fd2188, %fd11931;
	sub.f64 	%fd11933, %fd2183, %fd11932;
	mul.f64 	%fd11934, %fd2172, %fd11933;
	mul.f64 	%fd11935, %fd1993, %fd11934;
	sub.f64 	%fd11936, %fd2166, %fd11935;
	mul.f64 	%fd11937, %fd2108, %fd11936;
	div.rn.f64 	%fd11938, %fd11937, %fd9;
	add.f64 	%fd11939, %fd2103, %fd11938;
	add.f64 	%fd14380, %fd14380, %fd11939;
	bar.sync 	0;
	ld.shared.f64 	%fd11940, [%r10];
	fma.rn.f64 	%fd2194, %fd13, %fd11940, %fd13904;
	ld.shared.f64 	%fd11941, [%r12];
	fma.rn.f64 	%fd2195, %fd13, %fd11941, %fd13906;
	bar.sync 	0;
	cvta.to.global.u64 	%rd1422, %rd1722;
	mul.wide.u32 	%rd1423, %r4422, 8;
	add.s64 	%rd1424, %rd1422, %rd1423;
	ld.global.f64 	%fd11942, [%rd1424];
	mul.f64 	%fd2196, %fd11942, %fd5;
	bar.sync 	0;
	ld.global.f64 	%fd2197, [%rd1424];
	ld.global.f64 	%fd2198, [%rd17];
	abs.f64 	%fd2199, %fd2198;
	setp.neu.f64 	%p1453, %fd2199, 0d7FF0000000000000;
	@%p1453 bra 	$L__BB4_1597;
	mov.f64 	%fd11948, 0d0000000000000000;
	mul.rn.f64 	%fd14430, %fd2198, %fd11948;
	mov.b32 	%r4472, 0;
	bra.uni 	$L__BB4_1599;
$L__BB4_1597:
	mul.f64 	%fd11943, %fd2198, 0d3FE45F306DC9C883;
	cvt.rni.s32.f64 	%r4472, %fd11943;
	cvt.rn.f64.s32 	%fd11944, %r4472;
	fma.rn.f64 	%fd11945, %fd11944, 0dBFF921FB54442D18, %fd2198;
	fma.rn.f64 	%fd11946, %fd11944, 0dBC91A62633145C00, %fd11945;
	fma.rn.f64 	%fd14430, %fd11944, 0dB97B839A252049C0, %fd11946;
	setp.ltu.f64 	%p1454, %fd2199, 0d41E0000000000000;
	@%p1454 bra 	$L__BB4_1599;
	{ // callseq 668, 0
	.param .b64 param0;
	st.param.f64 	[param0], %fd2198;
	.param .align 16 .b8 retval0[16];
	call.uni (retval0), 
	__internal_trig_reduction_slowpathd, 
	(
	param0
	);
	ld.param.f64 	%fd14430, [retval0];
	ld.param.b32 	%r4472, [retval0+8];
	} // callseq 668
$L__BB4_1599:
	shl.b32 	%r3557, %r4472, 6;
	cvt.u64.u32 	%rd1425, %r3557;
	and.b64  	%rd1426, %rd1425, 64;
	add.s64 	%rd1428, %rd1400, %rd1426;
	mul.rn.f64 	%fd11949, %fd14430, %fd14430;
	and.b32  	%r3558, %r4472, 1;
	setp.eq.b32 	%p1455, %r3558, 1;
	selp.f64 	%fd11950, 0dBDA8FF8320FD8164, 0d3DE5DB65F9785EBA, %p1455;
	ld.global.nc.v2.f64 	{%fd11951, %fd11952}, [%rd1428];
	fma.rn.f64 	%fd11953, %fd11950, %fd11949, %fd11951;
	fma.rn.f64 	%fd11954, %fd11953, %fd11949, %fd11952;
	ld.global.nc.v2.f64 	{%fd11955, %fd11956}, [%rd1428+16];
	fma.rn.f64 	%fd11957, %fd11954, %fd11949, %fd11955;
	fma.rn.f64 	%fd11958, %fd11957, %fd11949, %fd11956;
	ld.global.nc.v2.f64 	{%fd11959, %fd11960}, [%rd1428+32];
	fma.rn.f64 	%fd11961, %fd11958, %fd11949, %fd11959;
	fma.rn.f64 	%fd11962, %fd11961, %fd11949, %fd11960;
	fma.rn.f64 	%fd11963, %fd11962, %fd14430, %fd14430;
	fma.rn.f64 	%fd11964, %fd11962, %fd11949, 0d3FF0000000000000;
	selp.f64 	%fd11965, %fd11964, %fd11963, %p1455;
	and.b32  	%r3559, %r4472, 2;
	setp.eq.s32 	%p1456, %r3559, 0;
	mov.f64 	%fd11966, 0d0000000000000000;
	sub.f64 	%fd11967, %fd11966, %fd11965;
	selp.f64 	%fd2204, %fd11965, %fd11967, %p1456;
	ld.global.f64 	%fd2205, [%rd17+40000];
	abs.f64 	%fd2206, %fd2205;
	setp.neu.f64 	%p1457, %fd2206, 0d7FF0000000000000;
	@%p1457 bra 	$L__BB4_1601;
	mov.f64 	%fd11973, 0d0000000000000000;
	mul.rn.f64 	%fd14432, %fd2205, %fd11973;
	mov.b32 	%r4474, 1;
	bra.uni 	$L__BB4_1604;
$L__BB4_1601:
	mul.f64 	%fd11968, %fd2205, 0d3FE45F306DC9C883;
	cvt.rni.s32.f64 	%r4473, %fd11968;
	cvt.rn.f64.s32 	%fd11969, %r4473;
	fma.rn.f64 	%fd11970, %fd11969, 0dBFF921FB54442D18, %fd2205;
	fma.rn.f64 	%fd11971, %fd11969, 0dBC91A62633145C00, %fd11970;
	fma.rn.f64 	%fd14432, %fd11969, 0dB97B839A252049C0, %fd11971;
	setp.ltu.f64 	%p1458, %fd2206, 0d41E0000000000000;
	@%p1458 bra 	$L__BB4_1603;
	{ // callseq 669, 0
	.param .b64 param0;
	st.param.f64 	[param0], %fd2205;
	.param .align 16 .b8 retval0[16];
	call.uni (retval0), 
	__internal_trig_reduction_slowpathd, 
	(
	param0
	);
	ld.param.f64 	%fd14432, [retval0];
	ld.param.b32 	%r4473, [retval0+8];
	} // callseq 669
$L__BB4_1603:
	add.s32 	%r4474, %r4473, 1;
$L__BB4_1604:
	shl.b32 	%r3562, %r4474, 6;
	cvt.u64.u32 	%rd1429, %r3562;
	and.b64  	%rd1430, %rd1429, 64;
	add.s64 	%rd1432, %rd1400, %rd1430;
	mul.rn.f64 	%fd11974, %fd14432, %fd14432;
	and.b32  	%r3563, %r4474, 1;
	setp.eq.b32 	%p1460, %r3563, 1;
	selp.f64 	%fd11975, 0dBDA8FF8320FD8164, 0d3DE5DB65F9785EBA, %p1460;
	ld.global.nc.v2.f64 	{%fd11976, %fd11977}, [%rd1432];
	fma.rn.f64 	%fd11978, %fd11975, %fd11974, %fd11976;
	fma.rn.f64 	%fd11979, %fd11978, %fd11974, %fd11977;
	ld.global.nc.v2.f64 	{%fd11980, %fd11981}, [%rd1432+16];
	fma.rn.f64 	%fd11982, %fd11979, %fd11974, %fd11980;
	fma.rn.f64 	%fd11983, %fd11982, %fd11974, %fd11981;
	ld.global.nc.v2.f64 	{%fd11984, %fd11985}, [%rd1432+32];
	fma.rn.f64 	%fd11986, %fd11983, %fd11974, %fd11984;
	fma.rn.f64 	%fd11987, %fd11986, %fd11974, %fd11985;
	fma.rn.f64 	%fd11988, %fd11987, %fd14432, %fd14432;
	fma.rn.f64 	%fd11989, %fd11987, %fd11974, 0d3FF0000000000000;
	selp.f64 	%fd11990, %fd11989, %fd11988, %p1460;
	and.b32  	%r3564, %r4474, 2;
	setp.eq.s32 	%p1461, %r3564, 0;
	mov.f64 	%fd11991, 0d0000000000000000;
	sub.f64 	%fd11992, %fd11991, %fd11990;
	selp.f64 	%fd11993, %fd11990, %fd11992, %p1461;
	mul.f64 	%fd2212, %fd2204, %fd11993;
	@%p1457 bra 	$L__BB4_1606;
	mov.f64 	%fd11999, 0d0000000000000000;
	mul.rn.f64 	%fd14433, %fd2205, %fd11999;
	mov.b32 	%r4475, 0;
	bra.uni 	$L__BB4_1608;
$L__BB4_1606:
	mul.f64 	%fd11994, %fd2205, 0d3FE45F306DC9C883;
	cvt.rni.s32.f64 	%r4475, %fd11994;
	cvt.rn.f64.s32 	%fd11995, %r4475;
	fma.rn.f64 	%fd11996, %fd11995, 0dBFF921FB54442D18, %fd2205;
	fma.rn.f64 	%fd11997, %fd11995, 0dBC91A62633145C00, %fd11996;
	fma.rn.f64 	%fd14433, %fd11995, 0dB97B839A252049C0, %fd11997;
	setp.ltu.f64 	%p1462, %fd2206, 0d41E0000000000000;
	@%p1462 bra 	$L__BB4_1608;
	{ // callseq 670, 0
	.param .b64 param0;
	st.param.f64 	[param0], %fd2205;
	.param .align 16 .b8 retval0[16];
	call.uni (retval0), 
	__internal_trig_reduction_slowpathd, 
	(
	param0
	);
	ld.param.f64 	%fd14433, [retval0];
	ld.param.b32 	%r4475, [retval0+8];
	} // callseq 670
$L__BB4_1608:
	shl.b32 	%r3567, %r4475, 6;
	cvt.u64.u32 	%rd1433, %r3567;
	and.b64  	%rd1434, %rd1433, 64;
	add.s64 	%rd1436, %rd1400, %rd1434;
	mul.rn.f64 	%fd12000, %fd14433, %fd14433;
	and.b32  	%r3568, %r4475, 1;
	setp.eq.b32 	%p1464, %r3568, 1;
	selp.f64 	%fd12001, 0dBDA8FF8320FD8164, 0d3DE5DB65F9785EBA, %p1464;
	ld.global.nc.v2.f64 	{%fd12002, %fd12003}, [%rd1436];
	fma.rn.f64 	%fd12004, %fd12001, %fd12000, %fd12002;
	fma.rn.f64 	%fd12005, %fd12004, %fd12000, %fd12003;
	ld.global.nc.v2.f64 	{%fd12006, %fd12007}, [%rd1436+16];
	fma.rn.f64 	%fd12008, %fd12005, %fd12000, %fd12006;
	fma.rn.f64 	%fd12009, %fd12008, %fd12000, %fd12007;
	ld.global.nc.v2.f64 	{%fd12010, %fd12011}, [%rd1436+32];
	fma.rn.f64 	%fd12012, %fd12009, %fd12000, %fd12010;
	fma.rn.f64 	%fd12013, %fd12012, %fd12000, %fd12011;
	fma.rn.f64 	%fd12014, %fd12013, %fd14433, %fd14433;
	fma.rn.f64 	%fd12015, %fd12013, %fd12000, 0d3FF0000000000000;
	selp.f64 	%fd12016, %fd12015, %fd12014, %p1464;
	and.b32  	%r3569, %r4475, 2;
	setp.eq.s32 	%p1465, %r3569, 0;
	mov.f64 	%fd12017, 0d0000000000000000;
	sub.f64 	%fd12018, %fd12017, %fd12016;
	selp.f64 	%fd12019, %fd12016, %fd12018, %p1465;
	mul.f64 	%fd12020, %fd2204, %fd12019;
	mul.f64 	%fd12021, %fd1987, %fd12020;
	fma.rn.f64 	%fd2217, %fd1986, %fd2212, %fd12021;
	@%p1453 bra 	$L__BB4_1610;
	mov.f64 	%fd12027, 0d0000000000000000;
	mul.rn.f64 	%fd14435, %fd2198, %fd12027;
	mov.b32 	%r4477, 1;
	bra.uni 	$L__BB4_1613;
$L__BB4_1610:
	mul.f64 	%fd12022, %fd2198, 0d3FE45F306DC9C883;
	cvt.rni.s32.f64 	%r4476, %fd12022;
	cvt.rn.f64.s32 	%fd12023, %r4476;
	fma.rn.f64 	%fd12024, %fd12023, 0dBFF921FB54442D18, %fd2198;
	fma.rn.f64 	%fd12025, %fd12023, 0dBC91A62633145C00, %fd12024;
	fma.rn.f64 	%fd14435, %fd12023, 0dB97B839A252049C0, %fd12025;
	setp.ltu.f64 	%p1466, %fd2199, 0d41E0000000000000;
	@%p1466 bra 	$L__BB4_1612;
	{ // callseq 671, 0
	.param .b64 param0;
	st.param.f64 	[param0], %fd2198;
	.param .align 16 .b8 retval0[16];
	call.uni (retval0), 
	__internal_trig_reduction_slowpathd, 
	(
	param0
	);
	ld.param.f64 	%fd14435, [retval0];
	ld.param.b32 	%r4476, [retval0+8];
	} // callseq 671
$L__BB4_1612:
	add.s32 	%r4477, %r4476, 1;
$L__BB4_1613:
	shl.b32 	%r3572, %r4477, 6;
	cvt.u64.u32 	%rd1437, %r3572;
	and.b64  	%rd1438, %rd1437, 64;
	add.s64 	%rd1440, %rd1400, %rd1438;
	mul.rn.f64 	%fd12028, %fd14435, %fd14435;
	and.b32  	%r3573, %r4477, 1;
	setp.eq.b32 	%p1467, %r3573, 1;
	selp.f64 	%fd12029, 0dBDA8FF8320FD8164, 0d3DE5DB65F9785EBA, %p1467;
	ld.global.nc.v2.f64 	{%fd12030, %fd12031}, [%rd1440];
	fma.rn.f64 	%fd12032, %fd12029, %fd12028, %fd12030;
	fma.rn.f64 	%fd12033, %fd12032, %fd12028, %fd12031;
	ld.global.nc.v2.f64 	{%fd12034, %fd12035}, [%rd1440+16];
	fma.rn.f64 	%fd12036, %fd12033, %fd12028, %fd12034;
	fma.rn.f64 	%fd12037, %fd12036, %fd12028, %fd12035;
	ld.global.nc.v2.f64 	{%fd12038, %fd12039}, [%rd1440+32];
	fma.rn.f64 	%fd12040, %fd12037, %fd12028, %fd12038;
	fma.rn.f64 	%fd12041, %fd12040, %fd12028, %fd12039;
	fma.rn.f64 	%fd12042, %fd12041, %fd14435, %fd14435;
	fma.rn.f64 	%fd12043, %fd12041, %fd12028, 0d3FF0000000000000;
	selp.f64 	%fd12044, %fd12043, %fd12042, %p1467;
	and.b32  	%r3574, %r4477, 2;
	setp.eq.s32 	%p1468, %r3574, 0;
	mov.f64 	%fd12045, 0d0000000000000000;
	sub.f64 	%fd12046, %fd12045, %fd12044;
	selp.f64 	%fd12047, %fd12044, %fd12046, %p1468;
	fma.rn.f64 	%fd12048, %fd1988, %fd12047, %fd2217;
	mul.f64 	%fd2223, %fd2197, %fd12048;
	bar.sync 	0;
	mul.f64 	%fd12049, %fd2196, %fd6;
	div.rn.f64 	%fd12050, %fd12049, %fd7;
	sqrt.rn.f64 	%fd12051, %fd12050;
	bar.sync 	0;
	mul.f64 	%fd2224, %fd8, %fd12051;
	abs.f64 	%fd2225, %fd2223;
	setp.neu.f64 	%p1469, %fd2225, 0d7FF0000000000000;
	@%p1469 bra 	$L__BB4_1615;
	mov.f64 	%fd12057, 0d0000000000000000;
	mul.rn.f64 	%fd14437, %fd2223, %fd12057;
	mov.b32 	%r4479, 1;
	bra.uni 	$L__BB4_1618;
$L__BB4_1615:
	mul.f64 	%fd12052, %fd2223, 0d3FE45F306DC9C883;
	cvt.rni.s32.f64 	%r4478, %fd12052;
	cvt.rn.f64.s32 	%fd12053, %r4478;
	fma.rn.f64 	%fd12054, %fd12053, 0dBFF921FB54442D18, %fd2223;
	fma.rn.f64 	%fd12055, %fd12053, 0dBC91A62633145C00, %fd12054;
	fma.rn.f64 	%fd14437, %fd12053, 0dB97B839A252049C0, %fd12055;
	setp.ltu.f64 	%p1470, %fd2225, 0d41E0000000000000;
	@%p1470 bra 	$L__BB4_1617;
	{ // callseq 672, 0
	.param .b64 param0;
	st.param.f64 	[param0], %fd2223;
	.param .align 16 .b8 retval0[16];
	call.uni (retval0), 
	__internal_trig_reduction_slowpathd, 
	(
	param0
	);
	ld.param.f64 	%fd14437, [retval0];
	ld.param.b32 	%r4478, [retval0+8];
	} // callseq 672
$L__BB4_1617:
	add.s32 	%r4479, %r4478, 1;
$L__BB4_1618:
	shl.b32 	%r3577, %r4479, 6;
	cvt.u64.u32 	%rd1441, %r3577;
	and.b64  	%rd1442, %rd1441, 64;
	add.s64 	%rd1444, %rd1400, %rd1442;
	mul.rn.f64 	%fd12058, %fd14437, %fd14437;
	and.b32  	%r3578, %r4479, 1;
	setp.eq.b32 	%p1471, %r3578, 1;
	selp.f64 	%fd12059, 0dBDA8FF8320FD8164, 0d3DE5DB65F9785EBA, %p1471;
	ld.global.nc.v2.f64 	{%fd12060, %fd12061}, [%rd1444];
	fma.rn.f64 	%fd12062, %fd12059, %fd12058, %fd12060;
	fma.rn.f64 	%fd12063, %fd12062, %fd12058, %fd12061;
	ld.global.nc.v2.f64 	{%fd12064, %fd12065}, [%rd1444+16];
	fma.rn.f64 	%fd12066, %fd12063, %fd12058, %fd12064;
	fma.rn.f64 	%fd12067, %fd12066, %fd12058, %fd12065;
	ld.global.nc.v2.f64 	{%fd12068, %fd12069}, [%rd1444+32];
	fma.rn.f64 	%fd12070, %fd12067, %fd12058, %fd12068;
	fma.rn.f64 	%fd12071, %fd12070, %fd12058, %fd12069;
	fma.rn.f64 	%fd12072, %fd12071, %fd14437, %fd14437;
	fma.rn.f64 	%fd12073, %fd12071, %fd12058, 0d3FF0000000000000;
	selp.f64 	%fd12074, %fd12073, %fd12072, %p1471;
	and.b32  	%r3579, %r4479, 2;
	setp.eq.s32 	%p1472, %r3579, 0;
	mov.f64 	%fd12075, 0d0000000000000000;
	sub.f64 	%fd12076, %fd12075, %fd12074;
	selp.f64 	%fd2231, %fd12074, %fd12076, %p1472;
	ld.global.f64 	%fd2232, [%rd17];
	abs.f64 	%fd2233, %fd2232;
	setp.neu.f64 	%p1473, %fd2233, 0d7FF0000000000000;
	@%p1473 bra 	$L__BB4_1620;
	mov.f64 	%fd12082, 0d0000000000000000;
	mul.rn.f64 	%fd14439, %fd2232, %fd12082;
	mov.b32 	%r4481, 1;
	bra.uni 	$L__BB4_1623;
$L__BB4_1620:
	mul.f64 	%fd12077, %fd2232, 0d3FE45F306DC9C883;
	cvt.rni.s32.f64 	%r4480, %fd12077;
	cvt.rn.f64.s32 	%fd12078, %r4480;
	fma.rn.f64 	%fd12079, %fd12078, 0dBFF921FB54442D18, %fd2232;
	fma.rn.f64 	%fd12080, %fd12078, 0dBC91A62633145C00, %fd12079;
	fma.rn.f64 	%fd14439, %fd12078, 0dB97B839A252049C0, %fd12080;
	setp.ltu.f64 	%p1474, %fd2233, 0d41E0000000000000;
	@%p1474 bra 	$L__BB4_1622;
	{ // callseq 673, 0
	.param .b64 param0;
	st.param.f64 	[param0], %fd2232;
	.param .align 16 .b8 retval0[16];
	call.uni (retval0), 
	__internal_trig_reduction_slowpathd, 
	(
	param0
	);
	ld.param.f64 	%fd14439, [retval0];
	ld.param.b32 	%r4480, [retval0+8];
	} // callseq 673
$L__BB4_1622:
	add.s32 	%r4481, %r4480, 1;
$L__BB4_1623:
	shl.b32 	%r3582, %r4481, 6;
	cvt.u64.u32 	%rd1445, %r3582;
	and.b64  	%rd1446, %rd1445, 64;
	add.s64 	%rd1448, %rd1400, %rd1446;
	mul.rn.f64 	%fd12083, %fd14439, %fd14439;
	and.b32  	%r3583, %r4481, 1;
	setp.eq.b32 	%p1475, %r3583, 1;
	selp.f64 	%fd12084, 0dBDA8FF8320FD8164, 0d3DE5DB65F9785EBA, %p1475;
	ld.global.nc.v2.f64 	{%fd12085, %fd12086}, [%rd1448];
	fma.rn.f64 	%fd12087, %fd12084, %fd12083, %fd12085;
	fma.rn.f64 	%fd12088, %fd12087, %fd12083, %fd12086;
	ld.global.nc.v2.f64 	{%fd12089, %fd12090}, [%rd1448+16];
	fma.rn.f64 	%fd12091, %fd12088, %fd12083, %fd12089;
	fma.rn.f64 	%fd12092, %fd12091, %fd12083, %fd12090;
	ld.global.nc.v2.f64 	{%fd12093, %fd12094}, [%rd1448+32];
	fma.rn.f64 	%fd12095, %fd12092, %fd12083, %fd12093;
	fma.rn.f64 	%fd12096, %fd12095, %fd12083, %fd12094;
	fma.rn.f64 	%fd12097, %fd12096, %fd14439, %fd14439;
	fma.rn.f64 	%fd12098, %fd12096, %fd12083, 0d3FF0000000000000;
	selp.f64 	%fd12099, %fd12098, %fd12097, %p1475;
	and.b32  	%r3584, %r4481, 2;
	setp.eq.s32 	%p1476, %r3584, 0;
	mov.f64 	%fd12100, 0d0000000000000000;
	sub.f64 	%fd12101, %fd12100, %fd12099;
	selp.f64 	%fd2239, %fd12099, %fd12101, %p1476;
	ld.global.f64 	%fd2240, [%rd17+40000];
	abs.f64 	%fd2241, %fd2240;
	setp.neu.f64 	%p1477, %fd2241, 0d7FF0000000000000;
	@%p1477 bra 	$L__BB4_1625;
	mov.f64 	%fd12107, 0d0000000000000000;
	mul.rn.f64 	%fd14440, %fd2240, %fd12107;
	mov.b32 	%r4482, 0;
	bra.uni 	$L__BB4_1627;
$L__BB4_1625:
	mul.f64 	%fd12102, %fd2240, 0d3FE45F306DC9C883;
	cvt.rni.s32.f64 	%r4482, %fd12102;
	cvt.rn.f64.s32 	%fd12103, %r4482;
	fma.rn.f64 	%fd12104, %fd12103, 0dBFF921FB54442D18, %fd2240;
	fma.rn.f64 	%fd12105, %fd12103, 0dBC91A62633145C00, %fd12104;
	fma.rn.f64 	%fd14440, %fd12103, 0dB97B839A252049C0, %fd12105;
	setp.ltu.f64 	%p1478, %fd2241, 0d41E0000000000000;
	@%p1478 bra 	$L__BB4_1627;
	{ // callseq 674, 0
	.param .b64 param0;
	st.param.f64 	[param0], %fd2240;
	.param .align 16 .b8 retval0[16];
	call.uni (retval0), 
	__internal_trig_reduction_slowpathd, 
	(
	param0
	);
	ld.param.f64 	%fd14440, [retval0];
	ld.param.b32 	%r4482, [retval0+8];
	} // callseq 674
$L__BB4_1627:
	shl.b32 	%r3587, %r4482, 6;
	cvt.u64.u32 	%rd1449, %r3587;
	and.b64  	%rd1450, %rd1449, 64;
	mov.u64 	%rd1451, __cudart_sin_cos_coeffs;
	add.s64 	%rd1452, %rd1451, %rd1450;
	mul.rn.f64 	%fd12108, %fd14440, %fd14440;
	and.b32  	%r3588, %r4482, 1;
	setp.eq.b32 	%p1479, %r3588, 1;
	selp.f64 	%fd12109, 0dBDA8FF8320FD8164, 0d3DE5DB65F9785EBA, %p1479;
	ld.global.nc.v2.f64 	{%fd12110, %fd12111}, [%rd1452];
	fma.rn.f64 	%fd12112, %fd12109, %fd12108, %fd12110;
	fma.rn.f64 	%fd12113, %fd12112, %fd12108, %fd12111;
	ld.global.nc.v2.f64 	{%fd12114, %fd12115}, [%rd1452+16];
	fma.rn.f64 	%fd12116, %fd12113, %fd12108, %fd12114;
	fma.rn.f64 	%fd12117, %fd12116, %fd12108, %fd12115;
	ld.global.nc.v2.f64 	{%fd12118, %fd12119}, [%rd1452+32];
	fma.rn.f64 	%fd12120, %fd12117, %fd12108, %fd12118;
	fma.rn.f64 	%fd12121, %fd12120, %fd12108, %fd12119;
	fma.rn.f64 	%fd12122, %fd12121, %fd14440, %fd14440;
	fma.rn.f64 	%fd12123, %fd12121, %fd12108, 0d3FF0000000000000;
	selp.f64 	%fd12124, %fd12123, %fd12122, %p1479;
	and.b32  	%r3589, %r4482, 2;
	setp.eq.s32 	%p1480, %r3589, 0;
	mov.f64 	%fd12125, 0d0000000000000000;
	sub.f64 	%fd12126, %fd12125, %fd12124;
	selp.f64 	%fd12127, %fd12124, %fd12126, %p1480;
	mul.f64 	%fd2246, %fd2239, %fd12127;
	mul.f64 	%fd2247, %fd13900, %fd2196;
	ld.global.f64 	%fd12128, [%rd17+80000];
	add.f64 	%fd2248, %fd2247, %fd12128;
	abs.f64 	%fd2249, %fd2248;
	setp.neu.f64 	%p1481, %fd2249, 0d7FF0000000000000;
	@%p1481 bra 	$L__BB4_1629;
	mov.f64 	%fd12134, 0d0000000000000000;
	mul.rn.f64 	%fd14442, %fd2248, %fd12134;
	mov.b32 	%r4484, 1;
	bra.uni 	$L__BB4_1632;
$L__BB4_1629:
	mul.f64 	%fd12129, %fd2248, 0d3FE45F306DC9C883;
	cvt.rni.s32.f64 	%r4483, %fd12129;
	cvt.rn.f64.s32 	%fd12130, %r4483;
	fma.rn.f64 	%fd12131, %fd12130, 0dBFF921FB54442D18, %fd2248;
	fma.rn.f64 	%fd12132, %fd12130, 0dBC91A62633145C00, %fd12131;
	fma.rn.f64 	%fd14442, %fd12130, 0dB97B839A252049C0, %fd12132;
	setp.ltu.f64 	%p1482, %fd2249, 0d41E0000000000000;
	@%p1482 bra 	$L__BB4_1631;
	{ // callseq 675, 0
	.param .b64 param0;
	st.param.f64 	[param0], %fd2248;
	.param .align 16 .b8 retval0[16];
	call.uni (retval0), 
	__internal_trig_reduction_slowpathd, 
	(
	param0
	);
	ld.param.f64 	%fd14442, [retval0];
	ld.param.b32 	%r4483, [retval0+8];
	} // callseq 675
$L__BB4_1631:
	add.s32 	%r4484, %r4483, 1;
$L__BB4_1632:
	shl.b32 	%r3592, %r4484, 6;
	cvt.u64.u32 	%rd1453, %r3592;
	and.b64  	%rd1454, %rd1453, 64;
	mov.u64 	%rd1455, __cudart_sin_cos_coeffs;
	add.s64 	%rd1456, %rd1455, %rd1454;
	mul.rn.f64 	%fd12135, %fd14442, %fd14442;
	and.b32  	%r3593, %r4484, 1;
	setp.eq.b32 	%p1484, %r3593, 1;
	selp.f64 	%fd12136, 0dBDA8FF8320FD8164, 0d3DE5DB65F9785EBA, %p1484;
	ld.global.nc.v2.f64 	{%fd12137, %fd12138}, [%rd1456];
	fma.rn.f64 	%fd12139, %fd12136, %fd12135, %fd12137;
	fma.rn.f64 	%fd12140, %fd12139, %fd12135, %fd12138;
	ld.global.nc.v2.f64 	{%fd12141, %fd12142}, [%rd1456+16];
	fma.rn.f64 	%fd12143, %fd12140, %fd12135, %fd12141;
	fma.rn.f64 	%fd12144, %fd12143, %fd12135, %fd12142;
	ld.global.nc.v2.f64 	{%fd12145, %fd12146}, [%rd1456+32];
	fma.rn.f64 	%fd12147, %fd12144, %fd12135, %fd12145;
	fma.rn.f64 	%fd12148, %fd12147, %fd12135, %fd12146;
	fma.rn.f64 	%fd12149, %fd12148, %fd14442, %fd14442;
	fma.rn.f64 	%fd12150, %fd12148, %fd12135, 0d3FF0000000000000;
	selp.f64 	%fd12151, %fd12150, %fd12149, %p1484;
	and.b32  	%r3594, %r4484, 2;
	setp.eq.s32 	%p1485, %r3594, 0;
	mov.f64 	%fd12152, 0d0000000000000000;
	sub.f64 	%fd12153, %fd12152, %fd12151;
	selp.f64 	%fd2255, %fd12151, %fd12153, %p1485;
	@%p1439 bra 	$L__BB4_1634;
	mov.f64 	%fd12159, 0d0000000000000000;
	mul.rn.f64 	%fd14444, %fd2055, %fd12159;
	mov.b32 	%r4486, 1;
	bra.uni 	$L__BB4_1637;
$L__BB4_1634:
	mul.f64 	%fd12154, %fd2055, 0d3FE45F306DC9C883;
	cvt.rni.s32.f64 	%r4485, %fd12154;
	cvt.rn.f64.s32 	%fd12155, %r4485;
	fma.rn.f64 	%fd12156, %fd12155, 0dBFF921FB54442D18, %fd2055;
	fma.rn.f64 	%fd12157, %fd12155, 0dBC91A62633145C00, %fd12156;
	fma.rn.f64 	%fd14444, %fd12155, 0dB97B839A252049C0, %fd12157;
	setp.ltu.f64 	%p1486, %fd2056, 0d41E0000000000000;
	@%p1486 bra 	$L__BB4_1636;
	{ // callseq 676, 0
	.param .b64 param0;
	st.param.f64 	[param0], %fd2055;
	.param .align 16 .b8 retval0[16];
	call.uni (retval0), 
	__internal_trig_reduction_slowpathd, 
	(
	param0
	);
	ld.param.f64 	%fd14444, [retval0];
	ld.param.b32 	%r4485, [retval0+8];
	} // callseq 676
$L__BB4_1636:
	add.s32 	%r4486, %r4485, 1;
$L__BB4_1637:
	shl.b32 	%r3597, %r4486, 6;
	cvt.u64.u32 	%rd1457, %r3597;
	and.b64  	%rd1458, %rd1457, 64;
	mov.u64 	%rd1459, __cudart_sin_cos_coeffs;
	add.s64 	%rd1460, %rd1459, %rd1458;
	mul.rn.f64 	%fd12160, %fd14444, %fd14444;
	and.b32  	%r3598, %r4486, 1;
	setp.eq.b32 	%p1487, %r3598, 1;
	selp.f64 	%fd12161, 0dBDA8FF8320FD8164, 0d3DE5DB65F9785EBA, %p1487;
	ld.global.nc.v2.f64 	{%fd12162, %fd12163}, [%rd1460];
	fma.rn.f64 	%fd12164, %fd12161, %fd12160, %fd12162;
	fma.rn.f64 	%fd12165, %fd12164, %fd12160, %fd12163;
	ld.global.nc.v2.f64 	{%fd12166, %fd12167}, [%rd1460+16];
	fma.rn.f64 	%fd12168, %fd12165, %fd12160, %fd12166;
	fma.rn.f64 	%fd12169, %fd12168, %fd12160, %fd12167;
	ld.global.nc.v2.f64 	{%fd12170, %fd12171}, [%rd1460+32];
	fma.rn.f64 	%fd12172, %fd12169, %fd12160, %fd12170;
	fma.rn.f64 	%fd12173, %fd12172, %fd12160, %fd12171;
	fma.rn.f64 	%fd12174, %fd12173, %fd14444, %fd14444;
	fma.rn.f64 	%fd12175, %fd12173, %fd12160, 0d3FF0000000000000;
	selp.f64 	%fd12176, %fd12175, %fd12174, %p1487;
	and.b32  	%r3599, %r4486, 2;
	setp.eq.s32 	%p1488, %r3599, 0;
	mov.f64 	%fd12177, 0d0000000000000000;
	sub.f64 	%fd12178, %fd12177, %fd12176;
	selp.f64 	%fd12179, %fd12176, %fd12178, %p1488;
	mul.f64 	%fd2261, %fd2255, %fd12179;
	ld.global.f64 	%fd12180, [%rd17+120000];
	add.f64 	%fd2262, %fd2247, %fd12180;
	abs.f64 	%fd2263, %fd2262;
	setp.neu.f64 	%p1489, %fd2263, 0d7FF0000000000000;
	@%p1489 bra 	$L__BB4_1639;
	mov.f64 	%fd12186, 0d0000000000000000;
	mul.rn.f64 	%fd14446, %fd2262, %fd12186;
	mov.b32 	%r4488, 1;
	bra.uni 	$L__BB4_1642;
$L__BB4_1639:
	mul.f64 	%fd12181, %fd2262, 0d3FE45F306DC9C883;
	cvt.rni.s32.f64 	%r4487, %fd12181;
	cvt.rn.f64.s32 	%fd12182, %r4487;
	fma.rn.f64 	%fd12183, %fd12182, 0dBFF921FB54442D18, %fd2262;
	fma.rn.f64 	%fd12184, %fd12182, 0dBC91A62633145C00, %fd12183;
	fma.rn.f64 	%fd14446, %fd12182, 0dB97B839A252049C0, %fd12184;
	setp.ltu.f64 	%p1490, %fd2263, 0d41E0000000000000;
	@%p1490 bra 	$L__BB4_1641;
	{ // callseq 677, 0
	.param .b64 param0;
	st.param.f64 	[param0], %fd2262;
	.param .align 16 .b8 retval0[16];
	call.uni (retval0), 
	__internal_trig_reduction_slowpathd, 
	(
	param0
	);
	ld.param.f64 	%fd14446, [retval0];
	ld.param.b32 	%r4487, [retval0+8];
	} // callseq 677
$L__BB4_1641:
	add.s32 	%r4488, %r4487, 1;
$L__BB4_1642:
	setp.neu.f64 	%p1491, %fd2056, 0d7FF0000000000000;
	shl.b32 	%r3602, %r4488, 6;
	cvt.u64.u32 	%rd1461, %r3602;
	and.b64  	%rd1462, %rd1461, 64;
	mov.u64 	%rd1463, __cudart_sin_cos_coeffs;
	add.s64 	%rd1464, %rd1463, %rd1462;
	mul.rn.f64 	%fd12187, %fd14446, %fd14446;
	and.b32  	%r3603, %r4488, 1;
	setp.eq.b32 	%p1492, %r3603, 1;
	selp.f64 	%fd12188, 0dBDA8FF8320FD8164, 0d3DE5DB65F9785EBA, %p1492;
	ld.global.nc.v2.f64 	{%fd12189, %fd12190}, [%rd1464];
	fma.rn.f64 	%fd12191, %fd12188, %fd12187, %fd12189;
	fma.rn.f64 	%fd12192, %fd12191, %fd12187, %fd12190;
	ld.global.nc.v2.f64 	{%fd12193, %fd12194}, [%rd1464+16];
	fma.rn.f64 	%fd12195, %fd12192, %fd12187, %fd12193;
	fma.rn.f64 	%fd12196, %fd12195, %fd12187, %fd12194;
	ld.global.nc.v2.f64 	{%fd12197, %fd12198}, [%rd1464+32];
	fma.rn.f64 	%fd12199, %fd12196, %fd12187, %fd12197;
	fma.rn.f64 	%fd12200, %fd12199, %fd12187, %fd12198;
	fma.rn.f64 	%fd12201, %fd12200, %fd14446, %fd14446;
	fma.rn.f64 	%fd12202, %fd12200, %fd12187, 0d3FF0000000000000;
	selp.f64 	%fd12203, %fd12202, %fd12201, %p1492;
	and.b32  	%r3604, %r4488, 2;
	setp.eq.s32 	%p1493, %r3604, 0;
	mov.f64 	%fd12204, 0d0000000000000000;
	sub.f64 	%fd12205, %fd12204, %fd12203;
	selp.f64 	%fd2269, %fd12203, %fd12205, %p1493;
	@%p1491 bra 	$L__BB4_1644;
	mov.f64 	%fd12211, 0d0000000000000000;
	mul.rn.f64 	%fd14447, %fd2055, %fd12211;
	mov.b32 	%r4489, 0;
	bra.uni 	$L__BB4_1646;
$L__BB4_1644:
	mul.f64 	%fd12206, %fd2055, 0d3FE45F306DC9C883;
	cvt.rni.s32.f64 	%r4489, %fd12206;
	cvt.rn.f64.s32 	%fd12207, %r4489;
	fma.rn.f64 	%fd12208, %fd12207, 0dBFF921FB54442D18, %fd2055;
	fma.rn.f64 	%fd12209, %fd12207, 0dBC91A62633145C00, %fd12208;
	fma.rn.f64 	%fd14447, %fd12207, 0dB97B839A252049C0, %fd12209;
	setp.ltu.f64 	%p1494, %fd2056, 0d41E0000000000000;
	@%p1494 bra 	$L__BB4_1646;
	{ // callseq 678, 0
	.param .b64 param0;
	st.param.f64 	[param0], %fd2055;
	.param .align 16 .b8 retval0[16];
	call.uni (retval0), 
	__internal_trig_reduction_slowpathd, 
	(
	param0
	);
	ld.param.f64 	%fd14447, [retval0];
	ld.param.b32 	%r4489, [retval0+8];
	} // callseq 678
$L__BB4_1646:
	shl.b32 	%r3607, %r4489, 6;
	cvt.u64.u32 	%rd1465, %r3607;
	and.b64  	%rd1466, %rd1465, 64;
	mov.u64 	%rd1467, __cudart_sin_cos_coeffs;
	add.s64 	%rd1468, %rd1467, %rd1466;
	mul.rn.f64 	%fd12212, %fd14447, %fd14447;
	and.b32  	%r3608, %r4489, 1;
	setp.eq.b32 	%p1496, %r3608, 1;
	selp.f64 	%fd12213, 0dBDA8FF8320FD8164, 0d3DE5DB65F9785EBA, %p1496;
	ld.global.nc.v2.f64 	{%fd12214, %fd12215}, [%rd1468];
	fma.rn.f64 	%fd12216, %fd12213, %fd12212, %fd12214;
	fma.rn.f64 	%fd12217, %fd12216, %fd12212, %fd12215;
	ld.global.nc.v2.f64 	{%fd12218, %fd12219}, [%rd1468+16];
	fma.rn.f64 	%fd12220, %fd12217, %fd12212, %fd12218;
	fma.rn.f64 	%fd12221, %fd12220, %fd12212, %fd12219;
	ld.global.nc.v2.f64 	{%fd12222, %fd12223}, [%rd1468+32];
	fma.rn.f64 	%fd12224, %fd12221, %fd12212, %fd12222;
	fma.rn.f64 	%fd12225, %fd12224, %fd12212, %fd12223;
	fma.rn.f64 	%fd12226, %fd12225, %fd14447, %fd14447;
	fma.rn.f64 	%fd12227, %fd12225, %fd12212, 0d3FF0000000000000;
	selp.f64 	%fd12228, %fd12227, %fd12226, %p1496;
	and.b32  	%r3609, %r4489, 2;
	setp.eq.s32 	%p1497, %r3609, 0;
	mov.f64 	%fd12229, 0d0000000000000000;
	sub.f64 	%fd12230, %fd12229, %fd12228;
	selp.f64 	%fd12231, %fd12228, %fd12230, %p1497;
	mul.f64 	%fd12232, %fd2269, %fd12231;
	sub.f64 	%fd12233, %fd2261, %fd12232;
	mul.f64 	%fd2274, %fd2246, %fd12233;
	@%p1477 bra 	$L__BB4_1648;
	mov.f64 	%fd12239, 0d0000000000000000;
	mul.rn.f64 	%fd14449, %fd2240, %fd12239;
	mov.b32 	%r4491, 1;
	bra.uni 	$L__BB4_1651;
$L__BB4_1648:
	mul.f64 	%fd12234, %fd2240, 0d3FE45F306DC9C883;
	cvt.rni.s32.f64 	%r4490, %fd12234;
	cvt.rn.f64.s32 	%fd12235, %r4490;
	fma.rn.f64 	%fd12236, %fd12235, 0dBFF921FB54442D18, %fd2240;
	fma.rn.f64 	%fd12237, %fd12235, 0dBC91A62633145C00, %fd12236;
	fma.rn.f64 	%fd14449, %fd12235, 0dB97B839A252049C0, %fd12237;
	setp.ltu.f64 	%p1498, %fd2241, 0d41E0000000000000;
	@%p1498 bra 	$L__BB4_1650;
	{ // callseq 679, 0
	.param .b64 param0;
	st.param.f64 	[param0], %fd2240;
	.param .align 16 .b8 retval0[16];
	call.uni (retval0), 
	__internal_trig_reduction_slowpathd, 
	(
	param0
	);
	ld.param.f64 	%fd14449, [retval0];
	ld.param.b32 	%r4490, [retval0+8];
	} // callseq 679
$L__BB4_1650:
	add.s32 	%r4491, %r4490, 1;
$L__BB4_1651:
	shl.b32 	%r3612, %r4491, 6;
	cvt.u64.u32 	%rd1469, %r3612;
	and.b64  	%rd1470, %rd1469, 64;
	mov.u64 	%rd1471, __cudart_sin_cos_coeffs;
	add.s64 	%rd1472, %rd1471, %rd1470;
	mul.rn.f64 	%fd12240, %fd14449, %fd14449;
	and.b32  	%r3613, %r4491, 1;
	setp.eq.b32 	%p1500, %r3613, 1;
	selp.f64 	%fd12241, 0dBDA8FF8320FD8164, 0d3DE5DB65F9785EBA, %p1500;
	ld.global.nc.v2.f64 	{%fd12242, %fd12243}, [%rd1472];
	fma.rn.f64 	%fd12244, %fd12241, %fd12240, %fd12242;
	fma.rn.f64 	%fd12245, %fd12244, %fd12240, %fd12243;
	ld.global.nc.v2.f64 	{%fd12246, %fd12247}, [%rd1472+16];
	fma.rn.f64 	%fd12248, %fd12245, %fd12240, %fd12246;
	fma.rn.f64 	%fd12249, %fd12248, %fd12240, %fd12247;
	ld.global.nc.v2.f64 	{%fd12250, %fd12251}, [%rd1472+32];
	fma.rn.f64 	%fd12252, %fd12249, %fd12240, %fd12250;
	fma.rn.f64 	%fd12253, %fd12252, %fd12240, %fd12251;
	fma.rn.f64 	%fd12254, %fd12253, %fd14449, %fd14449;
	fma.rn.f64 	%fd12255, %fd12253, %fd12240, 0d3FF0000000000000;
	selp.f64 	%fd12256, %fd12255, %fd12254, %p1500;
	and.b32  	%r3614, %r4491, 2;
	setp.eq.s32 	%p1501, %r3614, 0;
	mov.f64 	%fd12257, 0d0000000000000000;
	sub.f64 	%fd12258, %fd12257, %fd12256;
	selp.f64 	%fd2280, %fd12256, %fd12258, %p1501;
	@%p1481 bra 	$L__BB4_1653;
	mov.f64 	%fd12264, 0d0000000000000000;
	mul.rn.f64 	%fd14451, %fd2248, %fd12264;
	mov.b32 	%r4493, 1;
	bra.uni 	$L__BB4_1656;
$L__BB4_1653:
	mul.f64 	%fd12259, %fd2248, 0d3FE45F306DC9C883;
	cvt.rni.s32.f64 	%r4492, %fd12259;
	cvt.rn.f64.s32 	%fd12260, %r4492;
	fma.rn.f64 	%fd12261, %fd12260, 0dBFF921FB54442D18, %fd2248;
	fma.rn.f64 	%fd12262, %fd12260, 0dBC91A62633145C00, %fd12261;
	fma.rn.f64 	%fd14451, %fd12260, 0dB97B839A252049C0, %fd12262;
	setp.ltu.f64 	%p1502, %fd2249, 0d41E0000000000000;
	@%p1502 bra 	$L__BB4_1655;
	{ // callseq 680, 0
	.param .b64 param0;
	st.param.f64 	[param0], %fd2248;
	.param .align 16 .b8 retval0[16];
	call.uni (retval0), 
	__internal_trig_reduction_slowpathd, 
	(
	param0
	);
	ld.param.f64 	%fd14451, [retval0];
	ld.param.b32 	%r4492, [retval0+8];
	} // callseq 680
$L__BB4_1655:
	add.s32 	%r4493, %r4492, 1;
$L__BB4_1656:
	shl.b32 	%r3617, %r4493, 6;
	cvt.u64.u32 	%rd1473, %r3617;
	and.b64  	%rd1474, %rd1473, 64;
	mov.u64 	%rd1475, __cudart_sin_cos_coeffs;
	add.s64 	%rd1476, %rd1475, %rd1474;
	mul.rn.f64 	%fd12265, %fd14451, %fd14451;
	and.b32  	%r3618, %r4493, 1;
	setp.eq.b32 	%p1504, %r3618, 1;
	selp.f64 	%fd12266, 0dBDA8FF8320FD8164, 0d3DE5DB65F9785EBA, %p1504;
	ld.global.nc.v2.f64 	{%fd12267, %fd12268}, [%rd1476];
	fma.rn.f64 	%fd12269, %fd12266, %fd12265, %fd12267;
	fma.rn.f64 	%fd12270, %fd12269, %fd12265, %fd12268;
	ld.global.nc.v2.f64 	{%fd12271, %fd12272}, [%rd1476+16];
	fma.rn.f64 	%fd12273, %fd12270, %fd12265, %fd12271;
	fma.rn.f64 	%fd12274, %fd12273, %fd12265, %fd12272;
	ld.global.nc.v2.f64 	{%fd12275, %fd12276}, [%rd1476+32];
	fma.rn.f64 	%fd12277, %fd12274, %fd12265, %fd12275;
	fma.rn.f64 	%fd12278, %fd12277, %fd12265, %fd12276;
	fma.rn.f64 	%fd12279, %fd12278, %fd14451, %fd14451;
	fma.rn.f64 	%fd12280, %fd12278, %fd12265, 0d3FF0000000000000;
	selp.f64 	%fd12281, %fd12280, %fd12279, %p1504;
	and.b32  	%r3619, %r4493, 2;
	setp.eq.s32 	%p1505, %r3619, 0;
	mov.f64 	%fd12282, 0d0000000000000000;
	sub.f64 	%fd12283, %fd12282, %fd12281;
	selp.f64 	%fd2286, %fd12281, %fd12283, %p1505;
	@%p1491 bra 	$L__BB4_1658;
	mov.f64 	%fd12289, 0d0000000000000000;
	mul.rn.f64 	%fd14452, %fd2055, %fd12289;
	mov.b32 	%r4494, 0;
	bra.uni 	$L__BB4_1660;
$L__BB4_1658:
	mul.f64 	%fd12284, %fd2055, 0d3FE45F306DC9C883;
	cvt.rni.s32.f64 	%r4494, %fd12284;
	cvt.rn.f64.s32 	%fd12285, %r4494;
	fma.rn.f64 	%fd12286, %fd12285, 0dBFF921FB54442D18, %fd2055;
	fma.rn.f64 	%fd12287, %fd12285, 0dBC91A62633145C00, %fd12286;
	fma.rn.f64 	%fd14452, %fd12285, 0dB97B839A252049C0, %fd12287;
	setp.ltu.f64 	%p1506, %fd2056, 0d41E0000000000000;
	@%p1506 bra 	$L__BB4_1660;
	{ // callseq 681, 0
	.param .b64 param0;
	st.param.f64 	[param0], %fd2055;
	.param .align 16 .b8 retval0[16];
	call.uni (retval0), 
	__internal_trig_reduction_slowpathd, 
	(
	param0
	);
	ld.param.f64 	%fd14452, [retval0];
	ld.param.b32 	%r4494, [retval0+8];
	} // callseq 681
$L__BB4_1660:
	setp.neu.f64 	%p1507, %fd2263, 0d7FF0000000000000;
	shl.b32 	%r3622, %r4494, 6;
	cvt.u64.u32 	%rd1477, %r3622;
	and.b64  	%rd1478, %rd1477, 64;
	mov.u64 	%rd1479, __cudart_sin_cos_coeffs;
	add.s64 	%rd1480, %rd1479, %rd1478;
	mul.rn.f64 	%fd12290, %fd14452, %fd14452;
	and.b32  	%r3623, %r4494, 1;
	setp.eq.b32 	%p1508, %r3623, 1;
	selp.f64 	%fd12291, 0dBDA8FF8320FD8164, 0d3DE5DB65F9785EBA, %p1508;
	ld.global.nc.v2.f64 	{%fd12292, %fd12293}, [%rd1480];
	fma.rn.f64 	%fd12294, %fd12291, %fd12290, %fd12292;
	fma.rn.f64 	%fd12295, %fd12294, %fd12290, %fd12293;
	ld.global.nc.v2.f64 	{%fd12296, %fd12297}, [%rd1480+16];
	fma.rn.f64 	%fd12298, %fd12295, %fd12290, %fd12296;
	fma.rn.f64 	%fd12299, %fd12298, %fd12290, %fd12297;
	ld.global.nc.v2.f64 	{%fd12300, %fd12301}, [%rd1480+32];
	fma.rn.f64 	%fd12302, %fd12299, %fd12290, %fd12300;
	fma.rn.f64 	%fd12303, %fd12302, %fd12290, %fd12301;
	fma.rn.f64 	%fd12304, %fd12303, %fd14452, %fd14452;
	fma.rn.f64 	%fd12305, %fd12303, %fd12290, 0d3FF0000000000000;
	selp.f64 	%fd12306, %fd12305, %fd12304, %p1508;
	and.b32  	%r3624, %r4494, 2;
	setp.eq.s32 	%p1509, %r3624, 0;
	mov.f64 	%fd12307, 0d0000000000000000;
	sub.f64 	%fd12308, %fd12307, %fd12306;
	selp.f64 	%fd12309, %fd12306, %fd12308, %p1509;
	mul.f64 	%fd2291, %fd2286, %fd12309;
	@%p1507 bra 	$L__BB4_1662;
	mov.f64 	%fd12315, 0d0000000000000000;
	mul.rn.f64 	%fd14454, %fd2262, %fd12315;
	mov.b32 	%r4496, 1;
	bra.uni 	$L__BB4_1665;
$L__BB4_1662:
	mul.f64 	%fd12310, %fd2262, 0d3FE45F306DC9C883;
	cvt.rni.s32.f64 	%r4495, %fd12310;
	cvt.rn.f64.s32 	%fd12311, %r4495;
	fma.rn.f64 	%fd12312, %fd12311, 0dBFF921FB54442D18, %fd2262;
	fma.rn.f64 	%fd12313, %fd12311, 0dBC91A62633145C00, %fd12312;
	fma.rn.f64 	%fd14454, %fd12311, 0dB97B839A252049C0, %fd12313;
	setp.ltu.f64 	%p1510, %fd2263, 0d41E0000000000000;
	@%p1510 bra 	$L__BB4_1664;
	{ // callseq 682, 0
	.param .b64 param0;
	st.param.f64 	[param0], %fd2262;
	.param .align 16 .b8 retval0[16];
	call.uni (retval0), 
	__internal_trig_reduction_slowpathd, 
	(
	param0
	);
	ld.param.f64 	%fd14454, [retval0];
	ld.param.b32 	%r4495, [retval0+8];
	} // callseq 682
$L__BB4_1664:
	add.s32 	%r4496, %r4495, 1;
$L__BB4_1665:
	setp.neu.f64 	%p1511, %fd2056, 0d7FF0000000000000;
	shl.b32 	%r3627, %r4496, 6;
	cvt.u64.u32 	%rd1481, %r3627;
	and.b64  	%rd1482, %rd1481, 64;
	mov.u64 	%rd1483, __cudart_sin_cos_coeffs;
	add.s64 	%rd1484, %rd1483, %rd1482;
	mul.rn.f64 	%fd12316, %fd14454, %fd14454;
	and.b32  	%r3628, %r4496, 1;
	setp.eq.b32 	%p1512, %r3628, 1;
	selp.f64 	%fd12317, 0dBDA8FF8320FD8164, 0d3DE5DB65F9785EBA, %p1512;
	ld.global.nc.v2.f64 	{%fd12318, %fd12319}, [%rd1484];
	fma.rn.f64 	%fd12320, %fd12317, %fd12316, %fd12318;
	fma.rn.f64 	%fd12321, %fd12320, %fd12316, %fd12319;
	ld.global.nc.v2.f64 	{%fd12322, %fd12323}, [%rd1484+16];
	fma.rn.f64 	%fd12324, %fd12321, %fd12316, %fd12322;
	fma.rn.f64 	%fd12325, %fd12324, %fd12316, %fd12323;
	ld.global.nc.v2.f64 	{%fd12326, %fd12327}, [%rd1484+32];
	fma.rn.f64 	%fd12328, %fd12325, %fd12316, %fd12326;
	fma.rn.f64 	%fd12329, %fd12328, %fd12316, %fd12327;
	fma.rn.f64 	%fd12330, %fd12329, %fd14454, %fd14454;
	fma.rn.f64 	%fd12331, %fd12329, %fd12316, 0d3FF0000000000000;
	selp.f64 	%fd12332, %fd12331, %fd12330, %p1512;
	and.b32  	%r3629, %r4496, 2;
	setp.eq.s32 	%p1513, %r3629, 0;
	mov.f64 	%fd12333, 0d0000000000000000;
	sub.f64 	%fd12334, %fd12333, %fd12332;
	selp.f64 	%fd2297, %fd12332, %fd12334, %p1513;
	@%p1511 bra 	$L__BB4_1667;
	mov.f64 	%fd12340, 0d0000000000000000;
	mul.rn.f64 	%fd14456, %fd2055, %fd12340;
	mov.b32 	%r4498, 1;
	bra.uni 	$L__BB4_1670;
$L__BB4_1667:
	mul.f64 	%fd12335, %fd2055, 0d3FE45F306DC9C883;
	cvt.rni.s32.f64 	%r4497, %fd12335;
	cvt.rn.f64.s32 	%fd12336, %r4497;
	fma.rn.f64 	%fd12337, %fd12336, 0dBFF921FB54442D18, %fd2055;
	fma.rn.f64 	%fd12338, %fd12336, 0dBC91A62633145C00, %fd12337;
	fma.rn.f64 	%fd14456, %fd12336, 0dB97B839A252049C0, %fd12338;
	setp.ltu.f64 	%p1514, %fd2056, 0d41E0000000000000;
	@%p1514 bra 	$L__BB4_1669;
	{ // callseq 683, 0
	.param .b64 param0;
	st.param.f64 	[param0], %fd2055;
	.param .align 16 .b8 retval0[16];
	call.uni (retval0), 
	__internal_trig_reduction_slowpathd, 
	(
	param0
	);
	ld.param.f64 	%fd14456, [retval0];
	ld.param.b32 	%r4497, [retval0+8];
	} // callseq 683
$L__BB4_1669:
	add.s32 	%r4498, %r4497, 1;
$L__BB4_1670:
	setp.neu.f64 	%p1515, %fd2225, 0d7FF0000000000000;
	shl.b32 	%r3632, %r4498, 6;
	cvt.u64.u32 	%rd1485, %r3632;
	and.b64  	%rd1486, %rd1485, 64;
	mov.u64 	%rd1487, __cudart_sin_cos_coeffs;
	add.s64 	%rd1488, %rd1487, %rd1486;
	mul.rn.f64 	%fd12341, %fd14456, %fd14456;
	and.b32  	%r3633, %r4498, 1;
	setp.eq.b32 	%p1516, %r3633, 1;
	selp.f64 	%fd12342, 0dBDA8FF8320FD8164, 0d3DE5DB65F9785EBA, %p1516;
	ld.global.nc.v2.f64 	{%fd12343, %fd12344}, [%rd1488];
	fma.rn.f64 	%fd12345, %fd12342, %fd12341, %fd12343;
	fma.rn.f64 	%fd12346, %fd12345, %fd12341, %fd12344;
	ld.global.nc.v2.f64 	{%fd12347, %fd12348}, [%rd1488+16];
	fma.rn.f64 	%fd12349, %fd12346, %fd12341, %fd12347;
	fma.rn.f64 	%fd12350, %fd12349, %fd12341, %fd12348;
	ld.global.nc.v2.f64 	{%fd12351, %fd12352}, [%rd1488+32];
	fma.rn.f64 	%fd12353, %fd12350, %fd12341, %fd12351;
	fma.rn.f64 	%fd12354, %fd12353, %fd12341, %fd12352;
	fma.rn.f64 	%fd12355, %fd12354, %fd14456, %fd14456;
	fma.rn.f64 	%fd12356, %fd12354, %fd12341, 0d3FF0000000000000;
	selp.f64 	%fd12357, %fd12356, %fd12355, %p1516;
	and.b32  	%r3634, %r4498, 2;
	setp.eq.s32 	%p1517, %r3634, 0;
	mov.f64 	%fd12358, 0d0000000000000000;
	sub.f64 	%fd12359, %fd12358, %fd12357;
	selp.f64 	%fd12360, %fd12357, %fd12359, %p1517;
	fma.rn.f64 	%fd12361, %fd2297, %fd12360, %fd2291;
	fma.rn.f64 	%fd12362, %fd2280, %fd12361, %fd2274;
	mul.f64 	%fd12363, %fd2224, %fd2231;
	mul.f64 	%fd2303, %fd12363, %fd12362;
	@%p1515 bra 	$L__BB4_1672;
	mov.f64 	%fd12369, 0d0000000000000000;
	mul.rn.f64 	%fd14457, %fd2223, %fd12369;
	mov.b32 	%r4499, 0;
	bra.uni 	$L__BB4_1674;
$L__BB4_1672:
	mul.f64 	%fd12364, %fd2223, 0d3FE45F306DC9C883;
	cvt.rni.s32.f64 	%r4499, %fd12364;
	cvt.rn.f64.s32 	%fd12365, %r4499;
	fma.rn.f64 	%fd12366, %fd12365, 0dBFF921FB54442D18, %fd2223;
	fma.rn.f64 	%fd12367, %fd12365, 0dBC91A62633145C00, %fd12366;
	fma.rn.f64 	%fd14457, %fd12365, 0dB97B839A252049C0, %fd12367;
	setp.ltu.f64 	%p1518, %fd2225, 0d41E0000000000000;
	@%p1518 bra 	$L__BB4_1674;
	{ // callseq 684, 0
	.param .b64 param0;
	st.param.f64 	[param0], %fd2223;
	.param .align 16 .b8 retval0[16];
	call.uni (retval0), 
	__internal_trig_reduction_slowpathd, 
	(
	param0
	);
	ld.param.f64 	%fd14457, [retval0];
	ld.param.b32 	%r4499, [retval0+8];
	} // callseq 684
$L__BB4_1674:
	setp.neu.f64 	%p1519, %fd2233, 0d7FF0000000000000;
	shl.b32 	%r3637, %r4499, 6;
	cvt.u64.u32 	%rd1489, %r3637;
	and.b64  	%rd1490, %rd1489, 64;
	mov.u64 	%rd1491, __cudart_sin_cos_coeffs;
	add.s64 	%rd1492, %rd1491, %rd1490;
	mul.rn.f64 	%fd12370, %fd14457, %fd14457;
	and.b32  	%r3638, %r4499, 1;
	setp.eq.b32 	%p1520, %r3638, 1;
	selp.f64 	%fd12371, 0dBDA8FF8320FD8164, 0d3DE5DB65F9785EBA, %p1520;
	ld.global.nc.v2.f64 	{%fd12372, %fd12373}, [%rd1492];
	fma.rn.f64 	%fd12374, %fd12371, %fd12370, %fd12372;
	fma.rn.f64 	%fd12375, %fd12374, %fd12370, %fd12373;
	ld.global.nc.v2.f64 	{%fd12376, %fd12377}, [%rd1492+16];
	fma.rn.f64 	%fd12378, %fd12375, %fd12370, %fd12376;
	fma.rn.f64 	%fd12379, %fd12378, %fd12370, %fd12377;
	ld.global.nc.v2.f64 	{%fd12380, %fd12381}, [%rd1492+32];
	fma.rn.f64 	%fd12382, %fd12379, %fd12370, %fd12380;
	fma.rn.f64 	%fd12383, %fd12382, %fd12370, %fd12381;
	fma.rn.f64 	%fd12384, %fd12383, %fd14457, %fd14457;
	fma.rn.f64 	%fd12385, %fd12383, %fd12370, 0d3FF0000000000000;
	selp.f64 	%fd12386, %fd12385, %fd12384, %p1520;
	and.b32  	%r3639, %r4499, 2;
	setp.eq.s32 	%p1521, %r3639, 0;
	mov.f64 	%fd12387, 0d0000000000000000;
	sub.f64 	%fd12388, %fd12387, %fd12386;
	selp.f64 	%fd12389, %fd12386, %fd12388, %p1521;
	mul.f64 	%fd2308, %fd2224, %fd12389;
	@%p1519 bra 	$L__BB4_1676;
	mov.f64 	%fd12395, 0d0000000000000000;
	mul.rn.f64 	%fd14458, %fd2232, %fd12395;
	mov.b32 	%r4500, 0;
	bra.uni 	$L__BB4_1678;
$L__BB4_1676:
	mul.f64 	%fd12390, %fd2232, 0d3FE45F306DC9C883;
	cvt.rni.s32.f64 	%r4500, %fd12390;
	cvt.rn.f64.s32 	%fd12391, %r4500;
	fma.rn.f64 	%fd12392, %fd12391, 0dBFF921FB54442D18, %fd2232;
	fma.rn.f64 	%fd12393, %fd12391, 0dBC91A62633145C00, %fd12392;
	fma.rn.f64 	%fd14458, %fd12391, 0dB97B839A252049C0, %fd12393;
	setp.ltu.f64 	%p1522, %fd2233, 0d41E0000000000000;
	@%p1522 bra 	$L__BB4_1678;
	{ // callseq 685, 0
	.param .b64 param0;
	st.param.f64 	[param0], %fd2232;
	.param .align 16 .b8 retval0[16];
	call.uni (retval0), 
	__internal_trig_reduction_slowpathd, 
	(
	param0
	);
	ld.param.f64 	%fd14458, [retval0];
	ld.param.b32 	%r4500, [retval0+8];
	} // callseq 685
$L__BB4_1678:
	setp.neu.f64 	%p1523, %fd2249, 0d7FF0000000000000;
	shl.b32 	%r3642, %r4500, 6;
	cvt.u64.u32 	%rd1493, %r3642;
	and.b64  	%rd1494, %rd1493, 64;
	mov.u64 	%rd1495, __cudart_sin_cos_coeffs;
	add.s64 	%rd1496, %rd1495, %rd1494;
	mul.rn.f64 	%fd12396, %fd14458, %fd14458;
	and.b32  	%r3643, %r4500, 1;
	setp.eq.b32 	%p1524, %r3643, 1;
	selp.f64 	%fd12397, 0dBDA8FF8320FD8164, 0d3DE5DB65F9785EBA, %p1524;
	ld.global.nc.v2.f64 	{%fd12398, %fd12399}, [%rd1496];
	fma.rn.f64 	%fd12400, %fd12397, %fd12396, %fd12398;
	fma.rn.f64 	%fd12401, %fd12400, %fd12396, %fd12399;
	ld.global.nc.v2.f64 	{%fd12402, %fd12403}, [%rd1496+16];
	fma.rn.f64 	%fd12404, %fd12401, %fd12396, %fd12402;
	fma.rn.f64 	%fd12405, %fd12404, %fd12396, %fd12403;
	ld.global.nc.v2.f64 	{%fd12406, %fd12407}, [%rd1496+32];
	fma.rn.f64 	%fd12408, %fd12405, %fd12396, %fd12406;
	fma.rn.f64 	%fd12409, %fd12408, %fd12396, %fd12407;
	fma.rn.f64 	%fd12410, %fd12409, %fd14458, %fd14458;
	fma.rn.f64 	%fd12411, %fd12409, %fd12396, 0d3FF0000000000000;
	selp.f64 	%fd12412, %fd12411, %fd12410, %p1524;
	and.b32  	%r3644, %r4500, 2;
	setp.eq.s32 	%p1525, %r3644, 0;
	mov.f64 	%fd12413, 0d0000000000000000;
	sub.f64 	%fd12414, %fd12413, %fd12412;
	selp.f64 	%fd2313, %fd12412, %fd12414, %p1525;
	@%p1523 bra 	$L__BB4_1680;
	mov.f64 	%fd12420, 0d0000000000000000;
	mul.rn.f64 	%fd14459, %fd2248, %fd12420;
	mov.b32 	%r4501, 0;
	bra.uni 	$L__BB4_1682;
$L__BB4_1680:
	mul.f64 	%fd12415, %fd2248, 0d3FE45F306DC9C883;
	cvt.rni.s32.f64 	%r4501, %fd12415;
	cvt.rn.f64.s32 	%fd12416, %r4501;
	fma.rn.f64 	%fd12417, %fd12416, 0dBFF921FB54442D18, %fd2248;
	fma.rn.f64 	%fd12418, %fd12416, 0dBC91A62633145C00, %fd12417;
	fma.rn.f64 	%fd14459, %fd12416, 0dB97B839A252049C0, %fd12418;
	setp.ltu.f64 	%p1526, %fd2249, 0d41E0000000000000;
	@%p1526 bra 	$L__BB4_1682;
	{ // callseq 686, 0
	.param .b64 param0;
	st.param.f64 	[param0], %fd2248;
	.param .align 16 .b8 retval0[16];
	call.uni (retval0), 
	__internal_trig_reduction_slowpathd, 
	(
	param0
	);
	ld.param.f64 	%fd14459, [retval0];
	ld.param.b32 	%r4501, [retval0+8];
	} // callseq 686
$L__BB4_1682:
	shl.b32 	%r3647, %r4501, 6;
	cvt.u64.u32 	%rd1497, %r3647;
	and.b64  	%rd1498, %rd1497, 64;
	mov.u64 	%rd1499, __cudart_sin_cos_coeffs;
	add.s64 	%rd1500, %rd1499, %rd1498;
	mul.rn.f64 	%fd12421, %fd14459, %fd14459;
	and.b32  	%r3648, %r4501, 1;
	setp.eq.b32 	%p1528, %r3648, 1;
	selp.f64 	%fd12422, 0dBDA8FF8320FD8164, 0d3DE5DB65F9785EBA, %p1528;
	ld.global.nc.v2.f64 	{%fd12423, %fd12424}, [%rd1500];
	fma.rn.f64 	%fd12425, %fd12422, %fd12421, %fd12423;
	fma.rn.f64 	%fd12426, %fd12425, %fd12421, %fd12424;
	ld.global.nc.v2.f64 	{%fd12427, %fd12428}, [%rd1500+16];
	fma.rn.f64 	%fd12429, %fd12426, %fd12421, %fd12427;
	fma.rn.f64 	%fd12430, %fd12429, %fd12421, %fd12428;
	ld.global.nc.v2.f64 	{%fd12431, %fd12432}, [%rd1500+32];
	fma.rn.f64 	%fd12433, %fd12430, %fd12421, %fd12431;
	fma.rn.f64 	%fd12434, %fd12433, %fd12421, %fd12432;
	fma.rn.f64 	%fd12435, %fd12434, %fd14459, %fd14459;
	fma.rn.f64 	%fd12436, %fd12434, %fd12421, 0d3FF0000000000000;
	selp.f64 	%fd12437, %fd12436, %fd12435, %p1528;
	and.b32  	%r3649, %r4501, 2;
	setp.eq.s32 	%p1529, %r3649, 0;
	mov.f64 	%fd12438, 0d0000000000000000;
	sub.f64 	%fd12439, %fd12438, %fd12437;
	selp.f64 	%fd2318, %fd12437, %fd12439, %p1529;
	@%p1511 bra 	$L__BB4_1684;
	mov.f64 	%fd12445, 0d0000000000000000;
	mul.rn.f64 	%fd14460, %fd2055, %fd12445;
	mov.b32 	%r4502, 0;
	bra.uni 	$L__BB4_1686;
$L__BB4_1684:
	mul.f64 	%fd12440, %fd2055, 0d3FE45F306DC9C883;
	cvt.rni.s32.f64 	%r4502, %fd12440;
	cvt.rn.f64.s32 	%fd12441, %r4502;
	fma.rn.f64 	%fd12442, %fd12441, 0dBFF921FB54442D18, %fd2055;
	fma.rn.f64 	%fd12443, %fd12441, 0dBC91A62633145C00, %fd12442;
	fma.rn.f64 	%fd14460, %fd12441, 0dB97B839A252049C0, %fd12443;
	setp.ltu.f64 	%p1530, %fd2056, 0d41E0000000000000;
	@%p1530 bra 	$L__BB4_1686;
	{ // callseq 687, 0
	.param .b64 param0;
	st.param.f64 	[param0], %fd2055;
	.param .align 16 .b8 retval0[16];
	call.uni (retval0), 
	__internal_trig_reduction_slowpathd, 
	(
	param0
	);
	ld.param.f64 	%fd14460, [retval0];
	ld.param.b32 	%r4502, [retval0+8];
	} // callseq 687
$L__BB4_1686:
	shl.b32 	%r3652, %r4502, 6;
	cvt.u64.u32 	%rd1501, %r3652;
	and.b64  	%rd1502, %rd1501, 64;
	mov.u64 	%rd1503, __cudart_sin_cos_coeffs;
	add.s64 	%rd1504, %rd1503, %rd1502;
	mul.rn.f64 	%fd12446, %fd14460, %fd14460;
	and.b32  	%r3653, %r4502, 1;
	setp.eq.b32 	%p1532, %r3653, 1;
	selp.f64 	%fd12447, 0dBDA8FF8320FD8164, 0d3DE5DB65F9785EBA, %p1532;
	ld.global.nc.v2.f64 	{%fd12448, %fd12449}, [%rd1504];
	fma.rn.f64 	%fd12450, %fd12447, %fd12446, %fd12448;
	fma.rn.f64 	%fd12451, %fd12450, %fd12446, %fd12449;
	ld.global.nc.v2.f64 	{%fd12452, %fd12453}, [%rd1504+16];
	fma.rn.f64 	%fd12454, %fd12451, %fd12446, %fd12452;
	fma.rn.f64 	%fd12455, %fd12454, %fd12446, %fd12453;
	ld.global.nc.v2.f64 	{%fd12456, %fd12457}, [%rd1504+32];
	fma.rn.f64 	%fd12458, %fd12455, %fd12446, %fd12456;
	fma.rn.f64 	%fd12459, %fd12458, %fd12446, %fd12457;
	fma.rn.f64 	%fd12460, %fd12459, %fd14460, %fd14460;
	fma.rn.f64 	%fd12461, %fd12459, %fd12446, 0d3FF0000000000000;
	selp.f64 	%fd12462, %fd12461, %fd12460, %p1532;
	and.b32  	%r3654, %r4502, 2;
	setp.eq.s32 	%p1533, %r3654, 0;
	mov.f64 	%fd12463, 0d0000000000000000;
	sub.f64 	%fd12464, %fd12463, %fd12462;
	selp.f64 	%fd12465, %fd12462, %fd12464, %p1533;
	mul.f64 	%fd2323, %fd2318, %fd12465;
	@%p1507 bra 	$L__BB4_1688;
	mov.f64 	%fd12471, 0d0000000000000000;
	mul.rn.f64 	%fd14461, %fd2262, %fd12471;
	mov.b32 	%r4503, 0;
	bra.uni 	$L__BB4_1690;
$L__BB4_1688:
	mul.f64 	%fd12466, %fd2262, 0d3FE45F306DC9C883;
	cvt.rni.s32.f64 	%r4503, %fd12466;
	cvt.rn.f64.s32 	%fd12467, %r4503;
	fma.rn.f64 	%fd12468, %fd12467, 0dBFF921FB54442D18, %fd2262;
	fma.rn.f64 	%fd12469, %fd12467, 0dBC91A62633145C00, %fd12468;
	fma.rn.f64 	%fd14461, %fd12467, 0dB97B839A252049C0, %fd12469;
	setp.ltu.f64 	%p1534, %fd2263, 0d41E0000000000000;
	@%p1534 bra 	$L__BB4_1690;
	{ // callseq 688, 0
	.param .b64 param0;
	st.param.f64 	[param0], %fd2262;
	.param .align 16 .b8 retval0[16];
	call.uni (retval0), 
	__internal_trig_reduction_slowpathd, 
	(
	param0
	);
	ld.param.f64 	%fd14461, [retval0];
	ld.param.b32 	%r4503, [retval0+8];
	} // callseq 688
$L__BB4_1690:
	shl.b32 	%r3657, %r4503, 6;
	cvt.u64.u32 	%rd1505, %r3657;
	and.b64  	%rd1506, %rd1505, 64;
	mov.u64 	%rd1507, __cudart_sin_cos_coeffs;
	add.s64 	%rd1508, %rd1507, %rd1506;
	mul.rn.f64 	%fd12472, %fd14461, %fd14461;
	and.b32  	%r3658, %r4503, 1;
	setp.eq.b32 	%p1536, %r3658, 1;
	selp.f64 	%fd12473, 0dBDA8FF8320FD8164, 0d3DE5DB65F9785EBA, %p1536;
	ld.global.nc.v2.f64 	{%fd12474, %fd12475}, [%rd1508];
	fma.rn.f64 	%fd12476, %fd12473, %fd12472, %fd12474;
	fma.rn.f64 	%fd12477, %fd12476, %fd12472, %fd12475;
	ld.global.nc.v2.f64 	{%fd12478, %fd12479}, [%rd1508+16];
	fma.rn.f64 	%fd12480, %fd12477, %fd12472, %fd12478;
	fma.rn.f64 	%fd12481, %fd12480, %fd12472, %fd12479;
	ld.global.nc.v2.f64 	{%fd12482, %fd12483}, [%rd1508+32];
	fma.rn.f64 	%fd12484, %fd12481, %fd12472, %fd12482;
	fma.rn.f64 	%fd12485, %fd12484, %fd12472, %fd12483;
	fma.rn.f64 	%fd12486, %fd12485, %fd14461, %fd14461;
	fma.rn.f64 	%fd12487, %fd12485, %fd12472, 0d3FF0000000000000;
	selp.f64 	%fd12488, %fd12487, %fd12486, %p1536;
	and.b32  	%r3659, %r4503, 2;
	setp.eq.s32 	%p1537, %r3659, 0;
	mov.f64 	%fd12489, 0d0000000000000000;
	sub.f64 	%fd12490, %fd12489, %fd12488;
	selp.f64 	%fd2328, %fd12488, %fd12490, %p1537;
	@%p1511 bra 	$L__BB4_1692;
	mov.f64 	%fd12496, 0d0000000000000000;
	mul.rn.f64 	%fd14463, %fd2055, %fd12496;
	mov.b32 	%r4505, 1;
	bra.uni 	$L__BB4_1695;
$L__BB4_1692:
	mul.f64 	%fd12491, %fd2055, 0d3FE45F306DC9C883;
	cvt.rni.s32.f64 	%r4504, %fd12491;
	cvt.rn.f64.s32 	%fd12492, %r4504;
	fma.rn.f64 	%fd12493, %fd12492, 0dBFF921FB54442D18, %fd2055;
	fma.rn.f64 	%fd12494, %fd12492, 0dBC91A62633145C00, %fd12493;
	fma.rn.f64 	%fd14463, %fd12492, 0dB97B839A252049C0, %fd12494;
	setp.ltu.f64 	%p1538, %fd2056, 0d41E0000000000000;
	@%p1538 bra 	$L__BB4_1694;
	{ // callseq 689, 0
	.param .b64 param0;
	st.param.f64 	[param0], %fd2055;
	.param .align 16 .b8 retval0[16];
	call.uni (retval0), 
	__internal_trig_reduction_slowpathd, 
	(
	param0
	);
	ld.param.f64 	%fd14463, [retval0];
	ld.param.b32 	%r4504, [retval0+8];
	} // callseq 689
$L__BB4_1694:
	add.s32 	%r4505, %r4504, 1;
$L__BB4_1695:
	shl.b32 	%r3662, %r4505, 6;
	cvt.u64.u32 	%rd1509, %r3662;
	and.b64  	%rd1510, %rd1509, 64;
	mov.u64 	%rd1511, __cudart_sin_cos_coeffs;
	add.s64 	%rd1512, %rd1511, %rd1510;
	mul.rn.f64 	%fd12497, %fd14463, %fd14463;
	and.b32  	%r3663, %r4505, 1;
	setp.eq.b32 	%p1540, %r3663, 1;
	selp.f64 	%fd12498, 0dBDA8FF8320FD8164, 0d3DE5DB65F9785EBA, %p1540;
	ld.global.nc.v2.f64 	{%fd12499, %fd12500}, [%rd1512];
	fma.rn.f64 	%fd12501, %fd12498, %fd12497, %fd12499;
	fma.rn.f64 	%fd12502, %fd12501, %fd12497, %fd12500;
	ld.global.nc.v2.f64 	{%fd12503, %fd12504}, [%rd1512+16];
	fma.rn.f64 	%fd12505, %fd12502, %fd12497, %fd12503;
	fma.rn.f64 	%fd12506, %fd12505, %fd12497, %fd12504;
	ld.global.nc.v2.f64 	{%fd12507, %fd12508}, [%rd1512+32];
	fma.rn.f64 	%fd12509, %fd12506, %fd12497, %fd12507;
	fma.rn.f64 	%fd12510, %fd12509, %fd12497, %fd12508;
	fma.rn.f64 	%fd12511, %fd12510, %fd14463, %fd14463;
	fma.rn.f64 	%fd12512, %fd12510, %fd12497, 0d3FF0000000000000;
	selp.f64 	%fd12513, %fd12512, %fd12511, %p1540;
	and.b32  	%r3664, %r4505, 2;
	setp.eq.s32 	%p1541, %r3664, 0;
	mov.f64 	%fd12514, 0d0000000000000000;
	sub.f64 	%fd12515, %fd12514, %fd12513;
	selp.f64 	%fd12516, %fd12513, %fd12515, %p1541;
	fma.rn.f64 	%fd12517, %fd2328, %fd12516, %fd2323;
	mul.f64 	%fd12518, %fd2313, %fd12517;
	mul.f64 	%fd2334, %fd2194, %fd12518;
	@%p1519 bra 	$L__BB4_1697;
	mov.f64 	%fd12524, 0d0000000000000000;
	mul.rn.f64 	%fd14465, %fd2232, %fd12524;
	mov.b32 	%r4507, 1;
	bra.uni 	$L__BB4_1700;
$L__BB4_1697:
	mul.f64 	%fd12519, %fd2232, 0d3FE45F306DC9C883;
	cvt.rni.s32.f64 	%r4506, %fd12519;
	cvt.rn.f64.s32 	%fd12520, %r4506;
	fma.rn.f64 	%fd12521, %fd12520, 0dBFF921FB54442D18, %fd2232;
	fma.rn.f64 	%fd12522, %fd12520, 0dBC91A62633145C00, %fd12521;
	fma.rn.f64 	%fd14465, %fd12520, 0dB97B839A252049C0, %fd12522;
	setp.ltu.f64 	%p1542, %fd2233, 0d41E0000000000000;
	@%p1542 bra 	$L__BB4_1699;
	{ // callseq 690, 0
	.param .b64 param0;
	st.param.f64 	[param0], %fd2232;
	.param .align 16 .b8 retval0[16];
	call.uni (retval0), 
	__internal_trig_reduction_slowpathd, 
	(
	param0
	);
	ld.param.f64 	%fd14465, [retval0];
	ld.param.b32 	%r4506, [retval0+8];
	} // callseq 690
$L__BB4_1699:
	add.s32 	%r4507, %r4506, 1;
$L__BB4_1700:
	setp.neu.f64 	%p1543, %fd2241, 0d7FF0000000000000;
	shl.b32 	%r3667, %r4507, 6;
	cvt.u64.u32 	%rd1513, %r3667;
	and.b64  	%rd1514, %rd1513, 64;
	mov.u64 	%rd1515, __cudart_sin_cos_coeffs;
	add.s64 	%rd1516, %rd1515, %rd1514;
	mul.rn.f64 	%fd12525, %fd14465, %fd14465;
	and.b32  	%r3668, %r4507, 1;
	setp.eq.b32 	%p1544, %r3668, 1;
	selp.f64 	%fd12526, 0dBDA8FF8320FD8164, 0d3DE5DB65F9785EBA, %p1544;
	ld.global.nc.v2.f64 	{%fd12527, %fd12528}, [%rd1516];
	fma.rn.f64 	%fd12529, %fd12526, %fd12525, %fd12527;
	fma.rn.f64 	%fd12530, %fd12529, %fd12525, %fd12528;
	ld.global.nc.v2.f64 	{%fd12531, %fd12532}, [%rd1516+16];
	fma.rn.f64 	%fd12533, %fd12530, %fd12525, %fd12531;
	fma.rn.f64 	%fd12534, %fd12533, %fd12525, %fd12532;
	ld.global.nc.v2.f64 	{%fd12535, %fd12536}, [%rd1516+32];
	fma.rn.f64 	%fd12537, %fd12534, %fd12525, %fd12535;
	fma.rn.f64 	%fd12538, %fd12537, %fd12525, %fd12536;
	fma.rn.f64 	%fd12539, %fd12538, %fd14465, %fd14465;
	fma.rn.f64 	%fd12540, %fd12538, %fd12525, 0d3FF0000000000000;
	selp.f64 	%fd12541, %fd12540, %fd12539, %p1544;
	and.b32  	%r3669, %r4507, 2;
	setp.eq.s32 	%p1545, %r3669, 0;
	mov.f64 	%fd12542, 0d0000000000000000;
	sub.f64 	%fd12543, %fd12542, %fd12541;
	selp.f64 	%fd2340, %fd12541, %fd12543, %p1545;
	@%p1543 bra 	$L__BB4_1702;
	mov.f64 	%fd12549, 0d0000000000000000;
	mul.rn.f64 	%fd14467, %fd2240, %fd12549;
	mov.b32 	%r4509, 1;
	bra.uni 	$L__BB4_1705;
$L__BB4_1702:
	mul.f64 	%fd12544, %fd2240, 0d3FE45F306DC9C883;
	cvt.rni.s32.f64 	%r4508, %fd12544;
	cvt.rn.f64.s32 	%fd12545, %r4508;
	fma.rn.f64 	%fd12546, %fd12545, 0dBFF921FB54442D18, %fd2240;
	fma.rn.f64 	%fd12547, %fd12545, 0dBC91A62633145C00, %fd12546;
	fma.rn.f64 	%fd14467, %fd12545, 0dB97B839A252049C0, %fd12547;
	setp.ltu.f64 	%p1546, %fd2241, 0d41E0000000000000;
	@%p1546 bra 	$L__BB4_1704;
	{ // callseq 691, 0
	.param .b64 param0;
	st.param.f64 	[param0], %fd2240;
	.param .align 16 .b8 retval0[16];
	call.uni (retval0), 
	__internal_trig_reduction_slowpathd, 
	(
	param0
	);
	ld.param.f64 	%fd14467, [retval0];
	ld.param.b32 	%r4508, [retval0+8];
	} // callseq 691
$L__BB4_1704:
	add.s32 	%r4509, %r4508, 1;
$L__BB4_1705:
	setp.neu.f64 	%p1547, %fd2249, 0d7FF0000000000000;
	shl.b32 	%r3672, %r4509, 6;
	cvt.u64.u32 	%rd1517, %r3672;
	and.b64  	%rd1518, %rd1517, 64;
	mov.u64 	%rd1519, __cudart_sin_cos_coeffs;
	add.s64 	%rd1520, %rd1519, %rd1518;
	mul.rn.f64 	%fd12550, %fd14467, %fd14467;
	and.b32  	%r3673, %r4509, 1;
	setp.eq.b32 	%p1548, %r3673, 1;
	selp.f64 	%fd12551, 0dBDA8FF8320FD8164, 0d3DE5DB65F9785EBA, %p1548;
	ld.global.nc.v2.f64 	{%fd12552, %fd12553}, [%rd1520];
	fma.rn.f64 	%fd12554, %fd12551, %fd12550, %fd12552;
	fma.rn.f64 	%fd12555, %fd12554, %fd12550, %fd12553;
	ld.global.nc.v2.f64 	{%fd12556, %fd12557}, [%rd1520+16];
	fma.rn.f64 	%fd12558, %fd12555, %fd12550, %fd12556;
	fma.rn.f64 	%fd12559, %fd12558, %fd12550, %fd12557;
	ld.global.nc.v2.f64 	{%fd12560, %fd12561}, [%rd1520+32];
	fma.rn.f64 	%fd12562, %fd12559, %fd12550, %fd12560;
	fma.rn.f64 	%fd12563, %fd12562, %fd12550, %fd12561;
	fma.rn.f64 	%fd12564, %fd12563, %fd14467, %fd14467;
	fma.rn.f64 	%fd12565, %fd12563, %fd12550, 0d3FF0000000000000;
	selp.f64 	%fd12566, %fd12565, %fd12564, %p1548;
	and.b32  	%r3674, %r4509, 2;
	setp.eq.s32 	%p1549, %r3674, 0;
	mov.f64 	%fd12567, 0d0000000000000000;
	sub.f64 	%fd12568, %fd12567, %fd12566;
	selp.f64 	%fd12569, %fd12566, %fd12568, %p1549;
	mul.f64 	%fd2346, %fd2340, %fd12569;
	@%p1547 bra 	$L__BB4_1707;
	mov.f64 	%fd12575, 0d0000000000000000;
	mul.rn.f64 	%fd14468, %fd2248, %fd12575;
	mov.b32 	%r4510, 0;
	bra.uni 	$L__BB4_1709;
$L__BB4_1707:
	mul.f64 	%fd12570, %fd2248, 0d3FE45F306DC9C883;
	cvt.rni.s32.f64 	%r4510, %fd12570;
	cvt.rn.f64.s32 	%fd12571, %r4510;
	fma.rn.f64 	%fd12572, %fd12571, 0dBFF921FB54442D18, %fd2248;
	fma.rn.f64 	%fd12573, %fd12571, 0dBC91A62633145C00, %fd12572;
	fma.rn.f64 	%fd14468, %fd12571, 0dB97B839A252049C0, %fd12573;
	setp.ltu.f64 	%p1550, %fd2249, 0d41E0000000000000;
	@%p1550 bra 	$L__BB4_1709;
	{ // callseq 692, 0
	.param .b64 param0;
	st.param.f64 	[param0], %fd2248;
	.param .align 16 .b8 retval0[16];
	call.uni (retval0), 
	__internal_trig_reduction_slowpathd, 
	(
	param0
	);
	ld.param.f64 	%fd14468, [retval0];
	ld.param.b32 	%r4510, [retval0+8];
	} // callseq 692
$L__BB4_1709:
	setp.neu.f64 	%p1551, %fd2056, 0d7FF0000000000000;
	shl.b32 	%r3677, %r4510, 6;
	cvt.u64.u32 	%rd1521, %r3677;
	and.b64  	%rd1522, %rd1521, 64;
	mov.u64 	%rd1523, __cudart_sin_cos_coeffs;
	add.s64 	%rd1524, %rd1523, %rd1522;
	mul.rn.f64 	%fd12576, %fd14468, %fd14468;
	and.b32  	%r3678, %r4510, 1;
	setp.eq.b32 	%p1552, %r3678, 1;
	selp.f64 	%fd12577, 0dBDA8FF8320FD8164, 0d3DE5DB65F9785EBA, %p1552;
	ld.global.nc.v2.f64 	{%fd12578, %fd12579}, [%rd1524];
	fma.rn.f64 	%fd12580, %fd12577, %fd12576, %fd12578;
	fma.rn.f64 	%fd12581, %fd12580, %fd12576, %fd12579;
	ld.global.nc.v2.f64 	{%fd12582, %fd12583}, [%rd1524+16];
	fma.rn.f64 	%fd12584, %fd12581, %fd12576, %fd12582;
	fma.rn.f64 	%fd12585, %fd12584, %fd12576, %fd12583;
	ld.global.nc.v2.f64 	{%fd12586, %fd12587}, [%rd1524+32];
	fma.rn.f64 	%fd12588, %fd12585, %fd12576, %fd12586;
	fma.rn.f64 	%fd12589, %fd12588, %fd12576, %fd12587;
	fma.rn.f64 	%fd12590, %fd12589, %fd14468, %fd14468;
	fma.rn.f64 	%fd12591, %fd12589, %fd12576, 0d3FF0000000000000;
	selp.f64 	%fd12592, %fd12591, %fd12590, %p1552;
	and.b32  	%r3679, %r4510, 2;
	setp.eq.s32 	%p1553, %r3679, 0;
	mov.f64 	%fd12593, 0d0000000000000000;
	sub.f64 	%fd12594, %fd12593, %fd12592;
	selp.f64 	%fd2351, %fd12592, %fd12594, %p1553;
	@%p1551 bra 	$L__BB4_1711;
	mov.f64 	%fd12600, 0d0000000000000000;
	mul.rn.f64 	%fd14469, %fd2055, %fd12600;
	mov.b32 	%r4511, 0;
	bra.uni 	$L__BB4_1713;
$L__BB4_1711:
	mul.f64 	%fd12595, %fd2055, 0d3FE45F306DC9C883;
	cvt.rni.s32.f64 	%r4511, %fd12595;
	cvt.rn.f64.s32 	%fd12596, %r4511;
	fma.rn.f64 	%fd12597, %fd12596, 0dBFF921FB54442D18, %fd2055;
	fma.rn.f64 	%fd12598, %fd12596, 0dBC91A62633145C00, %fd12597;
	fma.rn.f64 	%fd14469, %fd12596, 0dB97B839A252049C0, %fd12598;
	setp.ltu.f64 	%p1554, %fd2056, 0d41E0000000000000;
	@%p1554 bra 	$L__BB4_1713;
	{ // callseq 693, 0
	.param .b64 param0;
	st.param.f64 	[param0], %fd2055;
	.param .align 16 .b8 retval0[16];
	call.uni (retval0), 
	__internal_trig_reduction_slowpathd, 
	(
	param0
	);
	ld.param.f64 	%fd14469, [retval0];
	ld.param.b32 	%r4511, [retval0+8];
	} // callseq 693
$L__BB4_1713:
	setp.neu.f64 	%p1555, %fd2263, 0d7FF0000000000000;
	shl.b32 	%r3682, %r4511, 6;
	cvt.u64.u32 	%rd1525, %r3682;
	and.b64  	%rd1526, %rd1525, 64;
	mov.u64 	%rd1527, __cudart_sin_cos_coeffs;
	add.s64 	%rd1528, %rd1527, %rd1526;
	mul.rn.f64 	%fd12601, %fd14469, %fd14469;
	and.b32  	%r3683, %r4511, 1;
	setp.eq.b32 	%p1556, %r3683, 1;
	selp.f64 	%fd12602, 0dBDA8FF8320FD8164, 0d3DE5DB65F9785EBA, %p1556;
	ld.global.nc.v2.f64 	{%fd12603, %fd12604}, [%rd1528];
	fma.rn.f64 	%fd12605, %fd12602, %fd12601, %fd12603;
	fma.rn.f64 	%fd12606, %fd12605, %fd12601, %fd12604;
	ld.global.nc.v2.f64 	{%fd12607, %fd12608}, [%rd1528+16];
	fma.rn.f64 	%fd12609, %fd12606, %fd12601, %fd12607;
	fma.rn.f64 	%fd12610, %fd12609, %fd12601, %fd12608;
	ld.global.nc.v2.f64 	{%fd12611, %fd12612}, [%rd1528+32];
	fma.rn.f64 	%fd12613, %fd12610, %fd12601, %fd12611;
	fma.rn.f64 	%fd12614, %fd12613, %fd12601, %fd12612;
	fma.rn.f64 	%fd12615, %fd12614, %fd14469, %fd14469;
	fma.rn.f64 	%fd12616, %fd12614, %fd12601, 0d3FF0000000000000;
	selp.f64 	%fd12617, %fd12616, %fd12615, %p1556;
	and.b32  	%r3684, %r4511, 2;
	setp.eq.s32 	%p1557, %r3684, 0;
	mov.f64 	%fd12618, 0d0000000000000000;
	sub.f64 	%fd12619, %fd12618, %fd12617;
	selp.f64 	%fd12620, %fd12617, %fd12619, %p1557;
	mul.f64 	%fd2356, %fd2351, %fd12620;
	@%p1555 bra 	$L__BB4_1715;
	mov.f64 	%fd12626, 0d0000000000000000;
	mul.rn.f64 	%fd14470, %fd2262, %fd12626;
	mov.b32 	%r4512, 0;
	bra.uni 	$L__BB4_1717;
$L__BB4_1715:
	mul.f64 	%fd12621, %fd2262, 0d3FE45F306DC9C883;
	cvt.rni.s32.f64 	%r4512, %fd12621;
	cvt.rn.f64.s32 	%fd12622, %r4512;
	fma.rn.f64 	%fd12623, %fd12622, 0dBFF921FB54442D18, %fd2262;
	fma.rn.f64 	%fd12624, %fd12622, 0dBC91A62633145C00, %fd12623;
	fma.rn.f64 	%fd14470, %fd12622, 0dB97B839A252049C0, %fd12624;
	setp.ltu.f64 	%p1558, %fd2263, 0d41E0000000000000;
	@%p1558 bra 	$L__BB4_1717;
	{ // callseq 694, 0
	.param .b64 param0;
	st.param.f64 	[param0], %fd2262;
	.param .align 16 .b8 retval0[16];
	call.uni (retval0), 
	__internal_trig_reduction_slowpathd, 
	(
	param0
	);
	ld.param.f64 	%fd14470, [retval0];
	ld.param.b32 	%r4512, [retval0+8];
	} // callseq 694
$L__BB4_1717:
	shl.b32 	%r3687, %r4512, 6;
	cvt.u64.u32 	%rd1529, %r3687;
	and.b64  	%rd1530, %rd1529, 64;
	mov.u64 	%rd1531, __cudart_sin_cos_coeffs;
	add.s64 	%rd1532, %rd1531, %rd1530;
	mul.rn.f64 	%fd12627, %fd14470, %fd14470;
	and.b32  	%r3688, %r4512, 1;
	setp.eq.b32 	%p1560, %r3688, 1;
	selp.f64 	%fd12628, 0dBDA8FF8320FD8164, 0d3DE5DB65F9785EBA, %p1560;
	ld.global.nc.v2.f64 	{%fd12629, %fd12630}, [%rd1532];
	fma.rn.f64 	%fd12631, %fd12628, %fd12627, %fd12629;
	fma.rn.f64 	%fd12632, %fd12631, %fd12627, %fd12630;
	ld.global.nc.v2.f64 	{%fd12633, %fd12634}, [%rd1532+16];
	fma.rn.f64 	%fd12635, %fd12632, %fd12627, %fd12633;
	fma.rn.f64 	%fd12636, %fd12635, %fd12627, %fd12634;
	ld.global.nc.v2.f64 	{%fd12637, %fd12638}, [%rd1532+32];
	fma.rn.f64 	%fd12639, %fd12636, %fd12627, %fd12637;
	fma.rn.f64 	%fd12640, %fd12639, %fd12627, %fd12638;
	fma.rn.f64 	%fd12641, %fd12640, %fd14470, %fd14470;
	fma.rn.f64 	%fd12642, %fd12640, %fd12627, 0d3FF0000000000000;
	selp.f64 	%fd12643, %fd12642, %fd12641, %p1560;
	and.b32  	%r3689, %r4512, 2;
	setp.eq.s32 	%p1561, %r3689, 0;
	mov.f64 	%fd12644, 0d0000000000000000;
	sub.f64 	%fd12645, %fd12644, %fd12643;
	selp.f64 	%fd2361, %fd12643, %fd12645, %p1561;
	@%p1551 bra 	$L__BB4_1719;
	mov.f64 	%fd12651, 0d0000000000000000;
	mul.rn.f64 	%fd14472, %fd2055, %fd12651;
	mov.b32 	%r4514, 1;
	bra.uni 	$L__BB4_1722;
$L__BB4_1719:
	mul.f64 	%fd12646, %fd2055, 0d3FE45F306DC9C883;
	cvt.rni.s32.f64 	%r4513, %fd12646;
	cvt.rn.f64.s32 	%fd12647, %r4513;
	fma.rn.f64 	%fd12648, %fd12647, 0dBFF921FB54442D18, %fd2055;
	fma.rn.f64 	%fd12649, %fd12647, 0dBC91A62633145C00, %fd12648;
	fma.rn.f64 	%fd14472, %fd12647, 0dB97B839A252049C0, %fd12649;
	setp.ltu.f64 	%p1562, %fd2056, 0d41E0000000000000;
	@%p1562 bra 	$L__BB4_1721;
	{ // callseq 695, 0
	.param .b64 param0;
	st.param.f64 	[param0], %fd2055;
	.param .align 16 .b8 retval0[16];
	call.uni (retval0), 
	__internal_trig_reduction_slowpathd, 
	(
	param0
	);
	ld.param.f64 	%fd14472, [retval0];
	ld.param.b32 	%r4513, [retval0+8];
	} // callseq 695
$L__BB4_1721:
	add.s32 	%r4514, %r4513, 1;
$L__BB4_1722:
	shl.b32 	%r3692, %r4514, 6;
	cvt.u64.u32 	%rd1533, %r3692;
	and.b64  	%rd1534, %rd1533, 64;
	mov.u64 	%rd1535, __cudart_sin_cos_coeffs;
	add.s64 	%rd1536, %rd1535, %rd1534;
	mul.rn.f64 	%fd12652, %fd14472, %fd14472;
	and.b32  	%r3693, %r4514, 1;
	setp.eq.b32 	%p1564, %r3693, 1;
	selp.f64 	%fd12653, 0dBDA8FF8320FD8164, 0d3DE5DB65F9785EBA, %p1564;
	ld.global.nc.v2.f64 	{%fd12654, %fd12655}, [%rd1536];
	fma.rn.f64 	%fd12656, %fd12653, %fd12652, %fd12654;
	fma.rn.f64 	%fd12657, %fd12656, %fd12652, %fd12655;
	ld.global.nc.v2.f64 	{%fd12658, %fd12659}, [%rd1536+16];
	fma.rn.f64 	%fd12660, %fd12657, %fd12652, %fd12658;
	fma.rn.f64 	%fd12661, %fd12660, %fd12652, %fd12659;
	ld.global.nc.v2.f64 	{%fd12662, %fd12663}, [%rd1536+32];
	fma.rn.f64 	%fd12664, %fd12661, %fd12652, %fd12662;
	fma.rn.f64 	%fd12665, %fd12664, %fd12652, %fd12663;
	fma.rn.f64 	%fd12666, %fd12665, %fd14472, %fd14472;
	fma.rn.f64 	%fd12667, %fd12665, %fd12652, 0d3FF0000000000000;
	selp.f64 	%fd12668, %fd12667, %fd12666, %p1564;
	and.b32  	%r3694, %r4514, 2;
	setp.eq.s32 	%p1565, %r3694, 0;
	mov.f64 	%fd12669, 0d0000000000000000;
	sub.f64 	%fd12670, %fd12669, %fd12668;
	selp.f64 	%fd12671, %fd12668, %fd12670, %p1565;
	fma.rn.f64 	%fd12672, %fd2361, %fd12671, %fd2356;
	mul.f64 	%fd12673, %fd2346, %fd12672;
	fma.rn.f64 	%fd2367, %fd2195, %fd12673, %fd2334;
	@%p1543 bra 	$L__BB4_1724;
	mov.f64 	%fd12679, 0d0000000000000000;
	mul.rn.f64 	%fd14473, %fd2240, %fd12679;
	mov.b32 	%r4515, 0;
	bra.uni 	$L__BB4_1726;
$L__BB4_1724:
	mul.f64 	%fd12674, %fd2240, 0d3FE45F306DC9C883;
	cvt.rni.s32.f64 	%r4515, %fd12674;
	cvt.rn.f64.s32 	%fd12675, %r4515;
	fma.rn.f64 	%fd12676, %fd12675, 0dBFF921FB54442D18, %fd2240;
	fma.rn.f64 	%fd12677, %fd12675, 0dBC91A62633145C00, %fd12676;
	fma.rn.f64 	%fd14473, %fd12675, 0dB97B839A252049C0, %fd12677;
	setp.ltu.f64 	%p1566, %fd2241, 0d41E0000000000000;
	@%p1566 bra 	$L__BB4_1726;
	{ // callseq 696, 0
	.param .b64 param0;
	st.param.f64 	[param0], %fd2240;
	.param .align 16 .b8 retval0[16];
	call.uni (retval0), 
	__internal_trig_reduction_slowpathd, 
	(
	param0
	);
	ld.param.f64 	%fd14473, [retval0];
	ld.param.b32 	%r4515, [retval0+8];
	} // callseq 696
$L__BB4_1726:
	shl.b32 	%r3697, %r4515, 6;
	cvt.u64.u32 	%rd1537, %r3697;
	and.b64  	%rd1538, %rd1537, 64;
	add.s64 	%rd1540, %rd1535, %rd1538;
	mul.rn.f64 	%fd12680, %fd14473, %fd14473;
	and.b32  	%r3698, %r4515, 1;
	setp.eq.b32 	%p1568, %r3698, 1;
	selp.f64 	%fd12681, 0dBDA8FF8320FD8164, 0d3DE5DB65F9785EBA, %p1568;
	ld.global.nc.v2.f64 	{%fd12682, %fd12683}, [%rd1540];
	fma.rn.f64 	%fd12684, %fd12681, %fd12680, %fd12682;
	fma.rn.f64 	%fd12685, %fd12684, %fd12680, %fd12683;
	ld.global.nc.v2.f64 	{%fd12686, %fd12687}, [%rd1540+16];
	fma.rn.f64 	%fd12688, %fd12685, %fd12680, %fd12686;
	fma.rn.f64 	%fd12689, %fd12688, %fd12680, %fd12687;
	ld.global.nc.v2.f64 	{%fd12690, %fd12691}, [%rd1540+32];
	fma.rn.f64 	%fd12692, %fd12689, %fd12680, %fd12690;
	fma.rn.f64 	%fd12693, %fd12692, %fd12680, %fd12691;
	fma.rn.f64 	%fd12694, %fd12693, %fd14473, %fd14473;
	fma.rn.f64 	%fd12695, %fd12693, %fd12680, 0d3FF0000000000000;
	selp.f64 	%fd12696, %fd12695, %fd12694, %p1568;
	and.b32  	%r3699, %r4515, 2;
	setp.eq.s32 	%p1569, %r3699, 0;
	mov.f64 	%fd12697, 0d0000000000000000;
	sub.f64 	%fd12698, %fd12697, %fd12696;
	selp.f64 	%fd2372, %fd12696, %fd12698, %p1569;
	@%p1547 bra 	$L__BB4_1728;
	mov.f64 	%fd12704, 0d0000000000000000;
	mul.rn.f64 	%fd14474, %fd2248, %fd12704;
	mov.b32 	%r4516, 0;
	bra.uni 	$L__BB4_1730;
$L__BB4_1728:
	mul.f64 	%fd12699, %fd2248, 0d3FE45F306DC9C883;
	cvt.rni.s32.f64 	%r4516, %fd12699;
	cvt.rn.f64.s32 	%fd12700, %r4516;
	fma.rn.f64 	%fd12701, %fd12700, 0dBFF921FB54442D18, %fd2248;
	fma.rn.f64 	%fd12702, %fd12700, 0dBC91A62633145C00, %fd12701;
	fma.rn.f64 	%fd14474, %fd12700, 0dB97B839A252049C0, %fd12702;
	setp.ltu.f64 	%p1570, %fd2249, 0d41E0000000000000;
	@%p1570 bra 	$L__BB4_1730;
	{ // callseq 697, 0
	.param .b64 param0;
	st.param.f64 	[param0], %fd2248;
	.param .align 16 .b8 retval0[16];
	call.uni (retval0), 
	__internal_trig_reduction_slowpathd, 
	(
	param0
	);
	ld.param.f64 	%fd14474, [retval0];
	ld.param.b32 	%r4516, [retval0+8];
	} // callseq 697
$L__BB4_1730:
	setp.neu.f64 	%p1571, %fd2056, 0d7FF0000000000000;
	shl.b32 	%r3702, %r4516, 6;
	cvt.u64.u32 	%rd1541, %r3702;
	and.b64  	%rd1542, %rd1541, 64;
	add.s64 	%rd1544, %rd1535, %rd1542;
	mul.rn.f64 	%fd12705, %fd14474, %fd14474;
	and.b32  	%r3703, %r4516, 1;
	setp.eq.b32 	%p1572, %r3703, 1;
	selp.f64 	%fd12706, 0dBDA8FF8320FD8164, 0d3DE5DB65F9785EBA, %p1572;
	ld.global.nc.v2.f64 	{%fd12707, %fd12708}, [%rd1544];
	fma.rn.f64 	%fd12709, %fd12706, %fd12705, %fd12707;
	fma.rn.f64 	%fd12710, %fd12709, %fd12705, %fd12708;
	ld.global.nc.v2.f64 	{%fd12711, %fd12712}, [%rd1544+16];
	fma.rn.f64 	%fd12713, %fd12710, %fd12705, %fd12711;
	fma.rn.f64 	%fd12714, %fd12713, %fd12705, %fd12712;
	ld.global.nc.v2.f64 	{%fd12715, %fd12716}, [%rd1544+32];
	fma.rn.f64 	%fd12717, %fd12714, %fd12705, %fd12715;
	fma.rn.f64 	%fd12718, %fd12717, %fd12705, %fd12716;
	fma.rn.f64 	%fd12719, %fd12718, %fd14474, %fd14474;
	fma.rn.f64 	%fd12720, %fd12718, %fd12705, 0d3FF0000000000000;
	selp.f64 	%fd12721, %fd12720, %fd12719, %p1572;
	and.b32  	%r3704, %r4516, 2;
	setp.eq.s32 	%p1573, %r3704, 0;
	mov.f64 	%fd12722, 0d0000000000000000;
	sub.f64 	%fd12723, %fd12722, %fd12721;
	selp.f64 	%fd2377, %fd12721, %fd12723, %p1573;
	@%p1571 bra 	$L__BB4_1732;
	mov.f64 	%fd12729, 0d0000000000000000;
	mul.rn.f64 	%fd14476, %fd2055, %fd12729;
	mov.b32 	%r4518, 1;
	bra.uni 	$L__BB4_1735;
$L__BB4_1732:
	mul.f64 	%fd12724, %fd2055, 0d3FE45F306DC9C883;
	cvt.rni.s32.f64 	%r4517, %fd12724;
	cvt.rn.f64.s32 	%fd12725, %r4517;
	fma.rn.f64 	%fd12726, %fd12725, 0dBFF921FB54442D18, %fd2055;
	fma.rn.f64 	%fd12727, %fd12725, 0dBC91A62633145C00, %fd12726;
	fma.rn.f64 	%fd14476, %fd12725, 0dB97B839A252049C0, %fd12727;
	setp.ltu.f64 	%p1574, %fd2056, 0d41E0000000000000;
	@%p1574 bra 	$L__BB4_1734;
	{ // callseq 698, 0
	.param .b64 param0;
	st.param.f64 	[param0], %fd2055;
	.param .align 16 .b8 retval0[16];
	call.uni (retval0), 
	__internal_trig_reduction_slowpathd, 
	(
	param0
	);
	ld.param.f64 	%fd14476, [retval0];
	ld.param.b32 	%r4517, [retval0+8];
	} // callseq 698
$L__BB4_1734:
	add.s32 	%r4518, %r4517, 1;
$L__BB4_1735:
	setp.neu.f64 	%p1575, %fd2263, 0d7FF0000000000000;
	shl.b32 	%r3707, %r4518, 6;
	cvt.u64.u32 	%rd1545, %r3707;
	and.b64  	%rd1546, %rd1545, 64;
	add.s64 	%rd1548, %rd1535, %rd1546;
	mul.rn.f64 	%fd12730, %fd14476, %fd14476;
	and.b32  	%r3708, %r4518, 1;
	setp.eq.b32 	%p1576, %r3708, 1;
	selp.f64 	%fd12731, 0dBDA8FF8320FD8164, 0d3DE5DB65F9785EBA, %p1576;
	ld.global.nc.v2.f64 	{%fd12732, %fd12733}, [%rd1548];
	fma.rn.f64 	%fd12734, %fd12731, %fd12730, %fd12732;
	fma.rn.f64 	%fd12735, %fd12734, %fd12730, %fd12733;
	ld.global.nc.v2.f64 	{%fd12736, %fd12737}, [%rd1548+16];
	fma.rn.f64 	%fd12738, %fd12735, %fd12730, %fd12736;
	fma.rn.f64 	%fd12739, %fd12738, %fd12730, %fd12737;
	ld.global.nc.v2.f64 	{%fd12740, %fd12741}, [%rd1548+32];
	fma.rn.f64 	%fd12742, %fd12739, %fd12730, %fd12740;
	fma.rn.f64 	%fd12743, %fd12742, %fd12730, %fd12741;
	fma.rn.f64 	%fd12744, %fd12743, %fd14476, %fd14476;
	fma.rn.f64 	%fd12745, %fd12743, %fd12730, 0d3FF0000000000000;
	selp.f64 	%fd12746, %fd12745, %fd12744, %p1576;
	and.b32  	%r3709, %r4518, 2;
	setp.eq.s32 	%p1577, %r3709, 0;
	mov.f64 	%fd12747, 0d0000000000000000;
	sub.f64 	%fd12748, %fd12747, %fd12746;
	selp.f64 	%fd12749, %fd12746, %fd12748, %p1577;
	mul.f64 	%fd2383, %fd2377, %fd12749;
	@%p1575 bra 	$L__BB4_1737;
	mov.f64 	%fd12755, 0d0000000000000000;
	mul.rn.f64 	%fd14477, %fd2262, %fd12755;
	mov.b32 	%r4519, 0;
	bra.uni 	$L__BB4_1739;
$L__BB4_1737:
	mul.f64 	%fd12750, %fd2262, 0d3FE45F306DC9C883;
	cvt.rni.s32.f64 	%r4519, %fd12750;
	cvt.rn.f64.s32 	%fd12751, %r4519;
	fma.rn.f64 	%fd12752, %fd12751, 0dBFF921FB54442D18, %fd2262;
	fma.rn.f64 	%fd12753, %fd12751, 0dBC91A62633145C00, %fd12752;
	fma.rn.f64 	%fd14477, %fd12751, 0dB97B839A252049C0, %fd12753;
	setp.ltu.f64 	%p1578, %fd2263, 0d41E0000000000000;
	@%p1578 bra 	$L__BB4_1739;
	{ // callseq 699, 0
	.param .b64 param0;
	st.param.f64 	[param0], %fd2262;
	.param .align 16 .b8 retval0[16];
	call.uni (retval0), 
	__internal_trig_reduction_slowpathd, 
	(
	param0
	);
	ld.param.f64 	%fd14477, [retval0];
	ld.param.b32 	%r4519, [retval0+8];
	} // callseq 699
$L__BB4_1739:
	shl.b32 	%r3712, %r4519, 6;
	cvt.u64.u32 	%rd1549, %r3712;
	and.b64  	%rd1550, %rd1549, 64;
	add.s64 	%rd1552, %rd1535, %rd1550;
	mul.rn.f64 	%fd12756, %fd14477, %fd14477;
	and.b32  	%r3713, %r4519, 1;
	setp.eq.b32 	%p1580, %r3713, 1;
	selp.f64 	%fd12757, 0dBDA8FF8320FD8164, 0d3DE5DB65F9785EBA, %p1580;
	ld.global.nc.v2.f64 	{%fd12758, %fd12759}, [%rd1552];
	fma.rn.f64 	%fd12760, %fd12757, %fd12756, %fd12758;
	fma.rn.f64 	%fd12761, %fd12760, %fd12756, %fd12759;
	ld.global.nc.v2.f64 	{%fd12762, %fd12763}, [%rd1552+16];
	fma.rn.f64 	%fd12764, %fd12761, %fd12756, %fd12762;
	fma.rn.f64 	%fd12765, %fd12764, %fd12756, %fd12763;
	ld.global.nc.v2.f64 	{%fd12766, %fd12767}, [%rd1552+32];
	fma.rn.f64 	%fd12768, %fd12765, %fd12756, %fd12766;
	fma.rn.f64 	%fd12769, %fd12768, %fd12756, %fd12767;
	fma.rn.f64 	%fd12770, %fd12769, %fd14477, %fd14477;
	fma.rn.f64 	%fd12771, %fd12769, %fd12756, 0d3FF0000000000000;
	selp.f64 	%fd12772, %fd12771, %fd12770, %p1580;
	and.b32  	%r3714, %r4519, 2;
	setp.eq.s32 	%p1581, %r3714, 0;
	mov.f64 	%fd12773, 0d0000000000000000;
	sub.f64 	%fd12774, %fd12773, %fd12772;
	selp.f64 	%fd2388, %fd12772, %fd12774, %p1581;
	@%p1571 bra 	$L__BB4_1741;
	mov.f64 	%fd12780, 0d0000000000000000;
	mul.rn.f64 	%fd14478, %fd2055, %fd12780;
	mov.b32 	%r4520, 0;
	bra.uni 	$L__BB4_1743;
$L__BB4_1741:
	mul.f64 	%fd12775, %fd2055, 0d3FE45F306DC9C883;
	cvt.rni.s32.f64 	%r4520, %fd12775;
	cvt.rn.f64.s32 	%fd12776, %r4520;
	fma.rn.f64 	%fd12777, %fd12776, 0dBFF921FB54442D18, %fd2055;
	fma.rn.f64 	%fd12778, %fd12776, 0dBC91A62633145C00, %fd12777;
	fma.rn.f64 	%fd14478, %fd12776, 0dB97B839A252049C0, %fd12778;
	setp.ltu.f64 	%p1582, %fd2056, 0d41E0000000000000;
	@%p1582 bra 	$L__BB4_1743;
	{ // callseq 700, 0
	.param .b64 param0;
	st.param.f64 	[param0], %fd2055;
	.param .align 16 .b8 retval0[16];
	call.uni (retval0), 
	__internal_trig_reduction_slowpathd, 
	(
	param0
	);
	ld.param.f64 	%fd14478, [retval0];
	ld.param.b32 	%r4520, [retval0+8];
	} // callseq 700
$L__BB4_1743:
	ld.param.u64 	%rd1723, [_Z9paths_rk4PdS_S__param_0];
	shl.b32 	%r3717, %r4520, 6;
	cvt.u64.u32 	%rd1553, %r3717;
	and.b64  	%rd1554, %rd1553, 64;
	add.s64 	%rd1556, %rd1535, %rd1554;
	mul.rn.f64 	%fd12781, %fd14478, %fd14478;
	and.b32  	%r3718, %r4520, 1;
	setp.eq.b32 	%p1583, %r3718, 1;
	selp.f64 	%fd12782, 0dBDA8FF8320FD8164, 0d3DE5DB65F9785EBA, %p1583;
	ld.global.nc.v2.f64 	{%fd12783, %fd12784}, [%rd1556];
	fma.rn.f64 	%fd12785, %fd12782, %fd12781, %fd12783;
	fma.rn.f64 	%fd12786, %fd12785, %fd12781, %fd12784;
	ld.global.nc.v2.f64 	{%fd12787, %fd12788}, [%rd1556+16];
	fma.rn.f64 	%fd12789, %fd12786, %fd12781, %fd12787;
	fma.rn.f64 	%fd12790, %fd12789, %fd12781, %fd12788;
	ld.global.nc.v2.f64 	{%fd12791, %fd12792}, [%rd1556+32];
	fma.rn.f64 	%fd12793, %fd12790, %fd12781, %fd12791;
	fma.rn.f64 	%fd12794, %fd12793, %fd12781, %fd12792;
	fma.rn.f64 	%fd12795, %fd12794, %fd14478, %fd14478;
	fma.rn.f64 	%fd12796, %fd12794, %fd12781, 0d3FF0000000000000;
	selp.f64 	%fd12797, %fd12796, %fd12795, %p1583;
	and.b32  	%r3719, %r4520, 2;
	setp.eq.s32 	%p1584, %r3719, 0;
	mov.f64 	%fd12798, 0d0000000000000000;
	sub.f64 	%fd12799, %fd12798, %fd12797;
	selp.f64 	%fd12800, %fd12797, %fd12799, %p1584;
	mul.f64 	%fd12801, %fd2388, %fd12800;
	sub.f64 	%fd12802, %fd2383, %fd12801;
	mul.f64 	%fd12803, %fd2372, %fd12802;
	fma.rn.f64 	%fd12804, %fd2195, %fd12803, %fd2367;
	mul.f64 	%fd12805, %fd2308, %fd12804;
	div.rn.f64 	%fd12806, %fd12805, %fd9;
	sub.f64 	%fd12807, %fd2303, %fd12806;
	add.f64 	%fd14379, %fd14379, %fd12807;
	bar.sync 	0;
	ld.shared.f64 	%fd12808, [%r10];
	fma.rn.f64 	%fd2394, %fd13, %fd12808, %fd13904;
	ld.shared.f64 	%fd12809, [%r11];
	fma.rn.f64 	%fd2395, %fd13, %fd12809, %fd13905;
	bar.sync 	0;
	cvta.to.global.u64 	%rd1557, %rd1723;
	mul.wide.u32 	%rd1558, %r4422, 8;
	add.s64 	%rd1559, %rd1557, %rd1558;
	ld.global.f64 	%fd12810, [%rd1559];
	mul.f64 	%fd2396, %fd12810, %fd5;
	bar.sync 	0;
	ld.global.f64 	%fd2397, [%rd1559];
	ld.global.f64 	%fd2398, [%rd17];
	abs.f64 	%fd2399, %fd2398;
	setp.neu.f64 	%p1585, %fd2399, 0d7FF0000000000000;
	@%p1585 bra 	$L__BB4_1745;
	mov.f64 	%fd12816, 0d0000000000000000;
	mul.rn.f64 	%fd14479, %fd2398, %fd12816;
	mov.b32 	%r4521, 0;
	bra.uni 	$L__BB4_1747;
$L__BB4_1745:
	mul.f64 	%fd12811, %fd2398, 0d3FE45F306DC9C883;
	cvt.rni.s32.f64 	%r4521, %fd12811;
	cvt.rn.f64.s32 	%fd12812, %r4521;
	fma.rn.f64 	%fd12813, %fd12812, 0dBFF921FB54442D18, %fd2398;
	fma.rn.f64 	%fd12814, %fd12812, 0dBC91A62633145C00, %fd12813;
	fma.rn.f64 	%fd14479, %fd12812, 0dB97B839A252049C0, %fd12814;
	setp.ltu.f64 	%p1586, %fd2399, 0d41E0000000000000;
	@%p1586 bra 	$L__BB4_1747;
	{ // callseq 701, 0
	.param .b64 param0;
	st.param.f64 	[param0], %fd2398;
	.param .align 16 .b8 retval0[16];
	call.uni (retval0), 
	__internal_trig_reduction_slowpathd, 
	(
	param0
	);
	ld.param.f64 	%fd14479, [retval0];
	ld.param.b32 	%r4521, [retval0+8];
	} // callseq 701
$L__BB4_1747:
	shl.b32 	%r3722, %r4521, 6;
	cvt.u64.u32 	%rd1560, %r3722;
	and.b64  	%rd1561, %rd1560, 64;
	add.s64 	%rd1563, %rd1535, %rd1561;
	mul.rn.f64 	%fd12817, %fd14479, %fd14479;
	and.b32  	%r3723, %r4521, 1;
	setp.eq.b32 	%p1587, %r3723, 1;
	selp.f64 	%fd12818, 0dBDA8FF8320FD8164, 0d3DE5DB65F9785EBA, %p1587;
	ld.global.nc.v2.f64 	{%fd12819, %fd12820}, [%rd1563];
	fma.rn.f64 	%fd12821, %fd12818, %fd12817, %fd12819;
	fma.rn.f64 	%fd12822, %fd12821, %fd12817, %fd12820;
	ld.global.nc.v2.f64 	{%fd12823, %fd12824}, [%rd1563+16];
	fma.rn.f64 	%fd12825, %fd12822, %fd12817, %fd12823;
	fma.rn.f64 	%fd12826, %fd12825, %fd12817, %fd12824;
	ld.global.nc.v2.f64 	{%fd12827, %fd12828}, [%rd1563+32];
	fma.rn.f64 	%fd12829, %fd12826, %fd12817, %fd12827;
	fma.rn.f64 	%fd12830, %fd12829, %fd12817, %fd12828;
	fma.rn.f64 	%fd12831, %fd12830, %fd14479, %fd14479;
	fma.rn.f64 	%fd12832, %fd12830, %fd12817, 0d3FF0000000000000;
	selp.f64 	%fd12833, %fd12832, %fd12831, %p1587;
	and.b32  	%r3724, %r4521, 2;
	setp.eq.s32 	%p1588, %r3724, 0;
	mov.f64 	%fd12834, 0d0000000000000000;
	sub.f64 	%fd12835, %fd12834, %fd12833;
	selp.f64 	%fd2404, %fd12833, %fd12835, %p1588;
	ld.global.f64 	%fd2405, [%rd17+40000];
	abs.f64 	%fd2406, %fd2405;
	setp.neu.f64 	%p1589, %fd2406, 0d7FF0000000000000;
	@%p1589 bra 	$L__BB4_1749;
	mov.f64 	%fd12841, 0d0000000000000000;
	mul.rn.f64 	%fd14481, %fd2405, %fd12841;
	mov.b32 	%r4523, 1;
	bra.uni 	$L__BB4_1752;
$L__BB4_1749:
	mul.f64 	%fd12836, %fd2405, 0d3FE45F306DC9C883;
	cvt.rni.s32.f64 	%r4522, %fd12836;
	cvt.rn.f64.s32 	%fd12837, %r4522;
	fma.rn.f64 	%fd12838, %fd12837, 0dBFF921FB54442D18, %fd2405;
	fma.rn.f64 	%fd12839, %fd12837, 0dBC91A62633145C00, %fd12838;
	fma.rn.f64 	%fd14481, %fd12837, 0dB97B839A252049C0, %fd12839;
	setp.ltu.f64 	%p1590, %fd2406, 0d41E0000000000000;
	@%p1590 bra 	$L__BB4_1751;
	{ // callseq 702, 0
	.param .b64 param0;
	st.param.f64 	[param0], %fd2405;
	.param .align 16 .b8 retval0[16];
	call.uni (retval0), 
	__internal_trig_reduction_slowpathd, 
	(
	param0
	);
	ld.param.f64 	%fd14481, [retval0];
	ld.param.b32 	%r4522, [retval0+8];
	} // callseq 702
$L__BB4_1751:
	add.s32 	%r4523, %r4522, 1;
$L__BB4_1752:
	shl.b32 	%r3727, %r4523, 6;
	cvt.u64.u32 	%rd1564, %r3727;
	and.b64  	%rd1565, %rd1564, 64;
	add.s64 	%rd1567, %rd1535, %rd1565;
	mul.rn.f64 	%fd12842, %fd14481, %fd14481;
	and.b32  	%r3728, %r4523, 1;
	setp.eq.b32 	%p1592, %r3728, 1;
	selp.f64 	%fd12843, 0dBDA8FF8320FD8164, 0d3DE5DB65F9785EBA, %p1592;
	ld.global.nc.v2.f64 	{%fd12844, %fd12845}, [%rd1567];
	fma.rn.f64 	%fd12846, %fd12843, %fd12842, %fd12844;
	fma.rn.f64 	%fd12847, %fd12846, %fd12842, %fd12845;
	ld.global.nc.v2.f64 	{%fd12848, %fd12849}, [%rd1567+16];
	fma.rn.f64 	%fd12850, %fd12847, %fd12842, %fd12848;
	fma.rn.f64 	%fd12851, %fd12850, %fd12842, %fd12849;
	ld.global.nc.v2.f64 	{%fd12852, %fd12853}, [%rd1567+32];
	fma.rn.f64 	%fd12854, %fd12851, %fd12842, %fd12852;
	fma.rn.f64 	%fd12855, %fd12854, %fd12842, %fd12853;
	fma.rn.f64 	%fd12856, %fd12855, %fd14481, %fd14481;
	fma.rn.f64 	%fd12857, %fd12855, %fd12842, 0d3FF0000000000000;
	selp.f64 	%fd12858, %fd12857, %fd12856, %p1592;
	and.b32  	%r3729, %r4523, 2;
	setp.eq.s32 	%p1593, %r3729, 0;
	mov.f64 	%fd12859, 0d0000000000000000;
	sub.f64 	%fd12860, %fd12859, %fd12858;
	selp.f64 	%fd12861, %fd12858, %fd12860, %p1593;
	mul.f64 	%fd2412, %fd2404, %fd12861;
	@%p1589 bra 	$L__BB4_1754;
	mov.f64 	%fd12867, 0d0000000000000000;
	mul.rn.f64 	%fd14482, %fd2405, %fd12867;
	mov.b32 	%r4524, 0;
	bra.uni 	$L__BB4_1756;
$L__BB4_1754:
	mul.f64 	%fd12862, %fd2405, 0d3FE45F306DC9C883;
	cvt.rni.s32.f64 	%r4524, %fd12862;
	cvt.rn.f64.s32 	%fd12863, %r4524;
	fma.rn.f64 	%fd12864, %fd12863, 0dBFF921FB54442D18, %fd2405;
	fma.rn.f64 	%fd12865, %fd12863, 0dBC91A62633145C00, %fd12864;
	fma.rn.f64 	%fd14482, %fd12863, 0dB97B839A252049C0, %fd12865;
	setp.ltu.f64 	%p1594, %fd2406, 0d41E0000000000000;
	@%p1594 bra 	$L__BB4_1756;
	{ // callseq 703, 0
	.param .b64 param0;
	st.param.f64 	[param0], %fd2405;
	.param .align 16 .b8 retval0[16];
	call.uni (retval0), 
	__internal_trig_reduction_slowpathd, 
	(
	param0
	);
	ld.param.f64 	%fd14482, [retval0];
	ld.param.b32 	%r4524, [retval0+8];
	} // callseq 703
$L__BB4_1756:
	shl.b32 	%r3732, %r4524, 6;
	cvt.u64.u32 	%rd1568, %r3732;
	and.b64  	%rd1569, %rd1568, 64;
	add.s64 	%rd1571, %rd1535, %rd1569;
	mul.rn.f64 	%fd12868, %fd14482, %fd14482;
	and.b32  	%r3733, %r4524, 1;
	setp.eq.b32 	%p1596, %r3733, 1;
	selp.f64 	%fd12869, 0dBDA8FF8320FD8164, 0d3DE5DB65F9785EBA, %p1596;
	ld.global.nc.v2.f64 	{%fd12870, %fd12871}, [%rd1571];
	fma.rn.f64 	%fd12872, %fd12869, %fd12868, %fd12870;
	fma.rn.f64 	%fd12873, %fd12872, %fd12868, %fd12871;
	ld.global.nc.v2.f64 	{%fd12874, %fd12875}, [%rd1571+16];
	fma.rn.f64 	%fd12876, %fd12873, %fd12868, %fd12874;
	fma.rn.f64 	%fd12877, %fd12876, %fd12868, %fd12875;
	ld.global.nc.v2.f64 	{%fd12878, %fd12879}, [%rd1571+32];
	fma.rn.f64 	%fd12880, %fd12877, %fd12868, %fd12878;
	fma.rn.f64 	%fd12881, %fd12880, %fd12868, %fd12879;
	fma.rn.f64 	%fd12882, %fd12881, %fd14482, %fd14482;
	fma.rn.f64 	%fd12883, %fd12881, %fd12868, 0d3FF0000000000000;
	selp.f64 	%fd12884, %fd12883, %fd12882, %p1596;
	and.b32  	%r3734, %r4524, 2;
	setp.eq.s32 	%p1597, %r3734, 0;
	mov.f64 	%fd12885, 0d0000000000000000;
	sub.f64 	%fd12886, %fd12885, %fd12884;
	selp.f64 	%fd12887, %fd12884, %fd12886, %p1597;
	mul.f64 	%fd12888, %fd2404, %fd12887;
	mul.f64 	%fd12889, %fd1987, %fd12888;
	fma.rn.f64 	%fd2417, %fd1986, %fd2412, %fd12889;
	@%p1585 bra 	$L__BB4_1758;
	mov.f64 	%fd12895, 0d0000000000000000;
	mul.rn.f64 	%fd14484, %fd2398, %fd12895;
	mov.b32 	%r4526, 1;
	bra.uni 	$L__BB4_1761;
$L__BB4_1758:
	mul.f64 	%fd12890, %fd2398, 0d3FE45F306DC9C883;
	cvt.rni.s32.f64 	%r4525, %fd12890;
	cvt.rn.f64.s32 	%fd12891, %r4525;
	fma.rn.f64 	%fd12892, %fd12891, 0dBFF921FB54442D18, %fd2398;
	fma.rn.f64 	%fd12893, %fd12891, 0dBC91A62633145C00, %fd12892;
	fma.rn.f64 	%fd14484, %fd12891, 0dB97B839A252049C0, %fd12893;
	setp.ltu.f64 	%p1598, %fd2399, 0d41E0000000000000;
	@%p1598 bra 	$L__BB4_1760;
	{ // callseq 704, 0
	.param .b64 param0;
	st.param.f64 	[param0], %fd2398;
	.param .align 16 .b8 retval0[16];
	call.uni (retval0), 
	__internal_trig_reduction_slowpathd, 
	(
	param0
	);
	ld.param.f64 	%fd14484, [retval0];
	ld.param.b32 	%r4525, [retval0+8];
	} // callseq 704
$L__BB4_1760:
	add.s32 	%r4526, %r4525, 1;
$L__BB4_1761:
	shl.b32 	%r3737, %r4526, 6;
	cvt.u64.u32 	%rd1572, %r3737;
	and.b64  	%rd1573, %rd1572, 64;
	add.s64 	%rd1575, %rd1535, %rd1573;
	mul.rn.f64 	%fd12896, %fd14484, %fd14484;
	and.b32  	%r3738, %r4526, 1;
	setp.eq.b32 	%p1599, %r3738, 1;
	selp.f64 	%fd12897, 0dBDA8FF8320FD8164, 0d3DE5DB65F9785EBA, %p1599;
	ld.global.nc.v2.f64 	{%fd12898, %fd12899}, [%rd1575];
	fma.rn.f64 	%fd12900, %fd12897, %fd12896, %fd12898;
	fma.rn.f64 	%fd12901, %fd12900, %fd12896, %fd12899;
	ld.global.nc.v2.f64 	{%fd12902, %fd12903}, [%rd1575+16];
	fma.rn.f64 	%fd12904, %fd12901, %fd12896, %fd12902;
	fma.rn.f64 	%fd12905, %fd12904, %fd12896, %fd12903;
	ld.global.nc.v2.f64 	{%fd12906, %fd12907}, [%rd1575+32];
	fma.rn.f64 	%fd12908, %fd12905, %fd12896, %fd12906;
	fma.rn.f64 	%fd12909, %fd12908, %fd12896, %fd12907;
	fma.rn.f64 	%fd12910, %fd12909, %fd14484, %fd14484;
	fma.rn.f64 	%fd12911, %fd12909, %fd12896, 0d3FF0000000000000;
	selp.f64 	%fd12912, %fd12911, %fd12910, %p1599;
	and.b32  	%r3739, %r4526, 2;
	setp.eq.s32 	%p1600, %r3739, 0;
	mov.f64 	%fd12913, 0d0000000000000000;
	sub.f64 	%fd12914, %fd12913, %fd12912;
	selp.f64 	%fd12915, %fd12912, %fd12914, %p1600;
	fma.rn.f64 	%fd12916, %fd1988, %fd12915, %fd2417;
	mul.f64 	%fd2423, %fd2397, %fd12916;
	bar.sync 	0;
	mul.f64 	%fd12917, %fd2396, %fd6;
	div.rn.f64 	%fd12918, %fd12917, %fd7;
	sqrt.rn.f64 	%fd12919, %fd12918;
	bar.sync 	0;
	mul.f64 	%fd2424, %fd8, %fd12919;
	abs.f64 	%fd2425, %fd2423;
	setp.neu.f64 	%p1601, %fd2425, 0d7FF0000000000000;
	@%p1601 bra 	$L__BB4_1763;
	mov.f64 	%fd12925, 0d0000000000000000;
	mul.rn.f64 	%fd14486, %fd2423, %fd12925;
	mov.b32 	%r4528, 1;
	bra.uni 	$L__BB4_1766;
$L__BB4_1763:
	mul.f64 	%fd12920, %fd2423, 0d3FE45F306DC9C883;
	cvt.rni.s32.f64 	%r4527, %fd12920;
	cvt.rn.f64.s32 	%fd12921, %r4527;
	fma.rn.f64 	%fd12922, %fd12921, 0dBFF921FB54442D18, %fd2423;
	fma.rn.f64 	%fd12923, %fd12921, 0dBC91A62633145C00, %fd12922;
	fma.rn.f64 	%fd14486, %fd12921, 0dB97B839A252049C0, %fd12923;
	setp.ltu.f64 	%p1602, %fd2425, 0d41E0000000000000;
	@%p1602 bra 	$L__BB4_1765;
	{ // callseq 705, 0
	.param .b64 param0;
	st.param.f64 	[param0], %fd2423;
	.param .align 16 .b8 retval0[16];
	call.uni (retval0), 
	__internal_trig_reduction_slowpathd, 
	(
	param0
	);
	ld.param.f64 	%fd14486, [retval0];
	ld.param.b32 	%r4527, [retval0+8];
	} // callseq 705
$L__BB4_1765:
	add.s32 	%r4528, %r4527, 1;
$L__BB4_1766:
	shl.b32 	%r3742, %r4528, 6;
	cvt.u64.u32 	%rd1576, %r3742;
	and.b64  	%rd1577, %rd1576, 64;
	add.s64 	%rd1579, %rd1535, %rd1577;
	mul.rn.f64 	%fd12926, %fd14486, %fd14486;
	and.b32  	%r3743, %r4528, 1;
	setp.eq.b32 	%p1603, %r3743, 1;
	selp.f64 	%fd12927, 0dBDA8FF8320FD8164, 0d3DE5DB65F9785EBA, %p1603;
	ld.global.nc.v2.f64 	{%fd12928, %fd12929}, [%rd1579];
	fma.rn.f64 	%fd12930, %fd12927, %fd12926, %fd12928;
	fma.rn.f64 	%fd12931, %fd12930, %fd12926, %fd12929;
	ld.global.nc.v2.f64 	{%fd12932, %fd12933}, [%rd1579+16];
	fma.rn.f64 	%fd12934, %fd12931, %fd12926, %fd12932;
	fma.rn.f64 	%fd12935, %fd12934, %fd12926, %fd12933;
	ld.global.nc.v2.f64 	{%fd12936, %fd12937}, [%rd1579+32];
	fma.rn.f64 	%fd12938, %fd12935, %fd12926, %fd12936;
	fma.rn.f64 	%fd12939, %fd12938, %fd12926, %fd12937;
	fma.rn.f64 	%fd12940, %fd12939, %fd14486, %fd14486;
	fma.rn.f64 	%fd12941, %fd12939, %fd12926, 0d3FF0000000000000;
	selp.f64 	%fd12942, %fd12941, %fd12940, %p1603;
	and.b32  	%r3744, %r4528, 2;
	setp.eq.s32 	%p1604, %r3744, 0;
	mov.f64 	%fd12943, 0d0000000000000000;
	sub.f64 	%fd12944, %fd12943, %fd12942;
	selp.f64 	%fd2431, %fd12942, %fd12944, %p1604;
	ld.global.f64 	%fd2432, [%rd17];
	abs.f64 	%fd2433, %fd2432;
	setp.neu.f64 	%p1605, %fd2433, 0d7FF0000000000000;
	@%p1605 bra 	$L__BB4_1768;
	mov.f64 	%fd12950, 0d0000000000000000;
	mul.rn.f64 	%fd14487, %fd2432, %fd12950;
	mov.b32 	%r4529, 0;
	bra.uni 	$L__BB4_1770;
$L__BB4_1768:
	mul.f64 	%fd12945, %fd2432, 0d3FE45F306DC9C883;
	cvt.rni.s32.f64 	%r4529, %fd12945;
	cvt.rn.f64.s32 	%fd12946, %r4529;
	fma.rn.f64 	%fd12947, %fd12946, 0dBFF921FB54442D18, %fd2432;
	fma.rn.f64 	%fd12948, %fd12946, 0dBC91A62633145C00, %fd12947;
	fma.rn.f64 	%fd14487, %fd12946, 0dB97B839A252049C0, %fd12948;
	setp.ltu.f64 	%p1606, %fd2433, 0d41E0000000000000;
	@%p1606 bra 	$L__BB4_1770;
	{ // callseq 706, 0
	.param .b64 param0;
	st.param.f64 	[param0], %fd2432;
	.param .align 16 .b8 retval0[16];
	call.uni (retval0), 
	__internal_trig_reduction_slowpathd, 
	(
	param0
	);
	ld.param.f64 	%fd14487, [retval0];
	ld.param.b32 	%r4529, [retval0+8];
	} // callseq 706
$L__BB4_1770:
	shl.b32 	%r3747, %r4529, 6;
	cvt.u64.u32 	%rd1580, %r3747;
	and.b64  	%rd1581, %rd1580, 64;
	add.s64 	%rd1583, %rd1535, %rd1581;
	mul.rn.f64 	%fd12951, %fd14487, %fd14487;
	and.b32  	%r3748, %r4529, 1;
	setp.eq.b32 	%p1607, %r3748, 1;
	selp.f64 	%fd12952, 0dBDA8FF8320FD8164, 0d3DE5DB65F9785EBA, %p1607;
	ld.global.nc.v2.f64 	{%fd12953, %fd12954}, [%rd1583];
	fma.rn.f64 	%fd12955, %fd12952, %fd12951, %fd12953;
	fma.rn.f64 	%fd12956, %fd12955, %fd12951, %fd12954;
	ld.global.nc.v2.f64 	{%fd12957, %fd12958}, [%rd1583+16];
	fma.rn.f64 	%fd12959, %fd12956, %fd12951, %fd12957;
	fma.rn.f64 	%fd12960, %fd12959, %fd12951, %fd12958;
	ld.global.nc.v2.f64 	{%fd12961, %fd12962}, [%rd1583+32];
	fma.rn.f64 	%fd12963, %fd12960, %fd12951, %fd12961;
	fma.rn.f64 	%fd12964, %fd12963, %fd12951, %fd12962;
	fma.rn.f64 	%fd12965, %fd12964, %fd14487, %fd14487;
	fma.rn.f64 	%fd12966, %fd12964, %fd12951, 0d3FF0000000000000;
	selp.f64 	%fd12967, %fd12966, %fd12965, %p1607;
	and.b32  	%r3749, %r4529, 2;
	setp.eq.s32 	%p1608, %r3749, 0;
	mov.f64 	%fd12968, 0d0000000000000000;
	sub.f64 	%fd12969, %fd12968, %fd12967;
	selp.f64 	%fd2438, %fd12967, %fd12969, %p1608;
	mul.f64 	%fd2439, %fd13900, %fd2396;
	ld.global.f64 	%fd12970, [%rd17+80000];
	add.f64 	%fd2440, %fd2439, %fd12970;
	abs.f64 	%fd2441, %fd2440;
	setp.neu.f64 	%p1609, %fd2441, 0d7FF0000000000000;
	@%p1609 bra 	$L__BB4_1772;
	mov.f64 	%fd12976, 0d0000000000000000;
	mul.rn.f64 	%fd14489, %fd2440, %fd12976;
	mov.b32 	%r4531, 1;
	bra.uni 	$L__BB4_1775;
$L__BB4_1772:
	mul.f64 	%fd12971, %fd2440, 0d3FE45F306DC9C883;
	cvt.rni.s32.f64 	%r4530, %fd12971;
	cvt.rn.f64.s32 	%fd12972, %r4530;
	fma.rn.f64 	%fd12973, %fd12972, 0dBFF921FB54442D18, %fd2440;
	fma.rn.f64 	%fd12974, %fd12972, 0dBC91A62633145C00, %fd12973;
	fma.rn.f64 	%fd14489, %fd12972, 0dB97B839A252049C0, %fd12974;
	setp.ltu.f64 	%p1610, %fd2441, 0d41E0000000000000;
	@%p1610 bra 	$L__BB4_1774;
	{ // callseq 707, 0
	.param .b64 param0;
	st.param.f64 	[param0], %fd2440;
	.param .align 16 .b8 retval0[16];
	call.uni (retval0), 
	__internal_trig_reduction_slowpathd, 
	(
	param0
	);
	ld.param.f64 	%fd14489, [retval0];
	ld.param.b32 	%r4530, [retval0+8];
	} // callseq 707
$L__BB4_1774:
	add.s32 	%r4531, %r4530, 1;
$L__BB4_1775:
	shl.b32 	%r3752, %r4531, 6;
	cvt.u64.u32 	%rd1584, %r3752;
	and.b64  	%rd1585, %rd1584, 64;
	mov.u64 	%rd1586, __cudart_sin_cos_coeffs;
	add.s64 	%rd1587, %rd1586, %rd1585;
	mul.rn.f64 	%fd12977, %fd14489, %fd14489;
	and.b32  	%r3753, %r4531, 1;
	setp.eq.b32 	%p1612, %r3753, 1;
	selp.f64 	%fd12978, 0dBDA8FF8320FD8164, 0d3DE5DB65F9785EBA, %p1612;
	ld.global.nc.v2.f64 	{%fd12979, %fd12980}, [%rd1587];
	fma.rn.f64 	%fd12981, %fd12978, %fd12977, %fd12979;
	fma.rn.f64 	%fd12982, %fd12981, %fd12977, %fd12980;
	ld.global.nc.v2.f64 	{%fd12983, %fd12984}, [%rd1587+16];
	fma.rn.f64 	%fd12985, %fd12982, %fd12977, %fd12983;
	fma.rn.f64 	%fd12986, %fd12985, %fd12977, %fd12984;
	ld.global.nc.v2.f64 	{%fd12987, %fd12988}, [%rd1587+32];
	fma.rn.f64 	%fd12989, %fd12986, %fd12977, %fd12987;
	fma.rn.f64 	%fd12990, %fd12989, %fd12977, %fd12988;
	fma.rn.f64 	%fd12991, %fd12990, %fd14489, %fd14489;
	fma.rn.f64 	%fd12992, %fd12990, %fd12977, 0d3FF0000000000000;
	selp.f64 	%fd12993, %fd12992, %fd12991, %p1612;
	and.b32  	%r3754, %r4531, 2;
	setp.eq.s32 	%p1613, %r3754, 0;
	mov.f64 	%fd12994, 0d0000000000000000;
	sub.f64 	%fd12995, %fd12994, %fd12993;
	selp.f64 	%fd2447, %fd12993, %fd12995, %p1613;
	@%p1571 bra 	$L__BB4_1777;
	mov.f64 	%fd13001, 0d0000000000000000;
	mul.rn.f64 	%fd14491, %fd2055, %fd13001;
	mov.b32 	%r4533, 1;
	bra.uni 	$L__BB4_1780;
$L__BB4_1777:
	mul.f64 	%fd12996, %fd2055, 0d3FE45F306DC9C883;
	cvt.rni.s32.f64 	%r4532, %fd12996;
	cvt.rn.f64.s32 	%fd12997, %r4532;
	fma.rn.f64 	%fd12998, %fd12997, 0dBFF921FB54442D18, %fd2055;
	fma.rn.f64 	%fd12999, %fd12997, 0dBC91A62633145C00, %fd12998;
	fma.rn.f64 	%fd14491, %fd12997, 0dB97B839A252049C0, %fd12999;
	setp.ltu.f64 	%p1614, %fd2056, 0d41E0000000000000;
	@%p1614 bra 	$L__BB4_1779;
	{ // callseq 708, 0
	.param .b64 param0;
	st.param.f64 	[param0], %fd2055;
	.param .align 16 .b8 retval0[16];
	call.uni (retval0), 
	__internal_trig_reduction_slowpathd, 
	(
	param0
	);
	ld.param.f64 	%fd14491, [retval0];
	ld.param.b32 	%r4532, [retval0+8];
	} // callseq 708
$L__BB4_1779:
	add.s32 	%r4533, %r4532, 1;
$L__BB4_1780:
	shl.b32 	%r3757, %r4533, 6;
	cvt.u64.u32 	%rd1588, %r3757;
	and.b64  	%rd1589, %rd1588, 64;
	mov.u64 	%rd1590, __cudart_sin_cos_coeffs;
	add.s64 	%rd1591, %rd1590, %rd1589;
	mul.rn.f64 	%fd13002, %fd14491, %fd14491;
	and.b32  	%r3758, %r4533, 1;
	setp.eq.b32 	%p1615, %r3758, 1;
	selp.f64 	%fd13003, 0dBDA8FF8320FD8164, 0d3DE5DB65F9785EBA, %p1615;
	ld.global.nc.v2.f64 	{%fd13004, %fd13005}, [%rd1591];
	fma.rn.f64 	%fd13006, %fd13003, %fd13002, %fd13004;
	fma.rn.f64 	%fd13007, %fd13006, %fd13002, %fd13005;
	ld.global.nc.v2.f64 	{%fd13008, %fd13009}, [%rd1591+16];
	fma.rn.f64 	%fd13010, %fd13007, %fd13002, %fd13008;
	fma.rn.f64 	%fd13011, %fd13010, %fd13002, %fd13009;
	ld.global.nc.v2.f64 	{%fd13012, %fd13013}, [%rd1591+32];
	fma.rn.f64 	%fd13014, %fd13011, %fd13002, %fd13012;
	fma.rn.f64 	%fd13015, %fd13014, %fd13002, %fd13013;
	fma.rn.f64 	%fd13016, %fd13015, %fd14491, %fd14491;
	fma.rn.f64 	%fd13017, %fd13015, %fd13002, 0d3FF0000000000000;
	selp.f64 	%fd13018, %fd13017, %fd13016, %p1615;
	and.b32  	%r3759, %r4533, 2;
	setp.eq.s32 	%p1616, %r3759, 0;
	mov.f64 	%fd13019, 0d0000000000000000;
	sub.f64 	%fd13020, %fd13019, %fd13018;
	selp.f64 	%fd2453, %fd13018, %fd13020, %p1616;
	ld.global.f64 	%fd13021, [%rd17+120000];
	add.f64 	%fd2454, %fd2439, %fd13021;
	abs.f64 	%fd2455, %fd2454;
	setp.neu.f64 	%p1617, %fd2455, 0d7FF0000000000000;
	@%p1617 bra 	$L__BB4_1782;
	mov.f64 	%fd13027, 0d0000000000000000;
	mul.rn.f64 	%fd14493, %fd2454, %fd13027;
	mov.b32 	%r4535, 1;
	bra.uni 	$L__BB4_1785;
$L__BB4_1782:
	mul.f64 	%fd13022, %fd2454, 0d3FE45F306DC9C883;
	cvt.rni.s32.f64 	%r4534, %fd13022;
	cvt.rn.f64.s32 	%fd13023, %r4534;
	fma.rn.f64 	%fd13024, %fd13023, 0dBFF921FB54442D18, %fd2454;
	fma.rn.f64 	%fd13025, %fd13023, 0dBC91A62633145C00, %fd13024;
	fma.rn.f64 	%fd14493, %fd13023, 0dB97B839A252049C0, %fd13025;
	setp.ltu.f64 	%p1618, %fd2455, 0d41E0000000000000;
	@%p1618 bra 	$L__BB4_1784;
	{ // callseq 709, 0
	.param .b64 param0;
	st.param.f64 	[param0], %fd2454;
	.param .align 16 .b8 retval0[16];
	call.uni (retval0), 
	__internal_trig_reduction_slowpathd, 
	(
	param0
	);
	ld.param.f64 	%fd14493, [retval0];
	ld.param.b32 	%r4534, [retval0+8];
	} // callseq 709
$L__BB4_1784:
	add.s32 	%r4535, %r4534, 1;
$L__BB4_1785:
	setp.neu.f64 	%p1619, %fd2056, 0d7FF0000000000000;
	shl.b32 	%r3762, %r4535, 6;
	cvt.u64.u32 	%rd1592, %r3762;
	and.b64  	%rd1593, %rd1592, 64;
	mov.u64 	%rd1594, __cudart_sin_cos_coeffs;
	add.s64 	%rd1595, %rd1594, %rd1593;
	mul.rn.f64 	%fd13028, %fd14493, %fd14493;
	and.b32  	%r3763, %r4535, 1;
	setp.eq.b32 	%p1620, %r3763, 1;
	selp.f64 	%fd13029, 0dBDA8FF8320FD8164, 0d3DE5DB65F9785EBA, %p1620;
	ld.global.nc.v2.f64 	{%fd13030, %fd13031}, [%rd1595];
	fma.rn.f64 	%fd13032, %fd13029, %fd13028, %fd13030;
	fma.rn.f64 	%fd13033, %fd13032, %fd13028, %fd13031;
	ld.global.nc.v2.f64 	{%fd13034, %fd13035}, [%rd1595+16];
	fma.rn.f64 	%fd13036, %fd13033, %fd13028, %fd13034;
	fma.rn.f64 	%fd13037, %fd13036, %fd13028, %fd13035;
	ld.global.nc.v2.f64 	{%fd13038, %fd13039}, [%rd1595+32];
	fma.rn.f64 	%fd13040, %fd13037, %fd13028, %fd13038;
	fma.rn.f64 	%fd13041, %fd13040, %fd13028, %fd13039;
	fma.rn.f64 	%fd13042, %fd13041, %fd14493, %fd14493;
	fma.rn.f64 	%fd13043, %fd13041, %fd13028, 0d3FF0000000000000;
	selp.f64 	%fd13044, %fd13043, %fd13042, %p1620;
	and.b32  	%r3764, %r4535, 2;
	setp.eq.s32 	%p1621, %r3764, 0;
	mov.f64 	%fd13045, 0d0000000000000000;
	sub.f64 	%fd13046, %fd13045, %fd13044;
	selp.f64 	%fd2461, %fd13044, %fd13046, %p1621;
	@%p1619 bra 	$L__BB4_1787;
	mov.f64 	%fd13052, 0d0000000000000000;
	mul.rn.f64 	%fd14494, %fd2055, %fd13052;
	mov.b32 	%r4536, 0;
	bra.uni 	$L__BB4_1789;
$L__BB4_1787:
	mul.f64 	%fd13047, %fd2055, 0d3FE45F306DC9C883;
	cvt.rni.s32.f64 	%r4536, %fd13047;
	cvt.rn.f64.s32 	%fd13048, %r4536;
	fma.rn.f64 	%fd13049, %fd13048, 0dBFF921FB54442D18, %fd2055;
	fma.rn.f64 	%fd13050, %fd13048, 0dBC91A62633145C00, %fd13049;
	fma.rn.f64 	%fd14494, %fd13048, 0dB97B839A252049C0, %fd13050;
	setp.ltu.f64 	%p1622, %fd2056, 0d41E0000000000000;
	@%p1622 bra 	$L__BB4_1789;
	{ // callseq 710, 0
	.param .b64 param0;
	st.param.f64 	[param0], %fd2055;
	.param .align 16 .b8 retval0[16];
	call.uni (retval0), 
	__internal_trig_reduction_slowpathd, 
	(
	param0
	);
	ld.param.f64 	%fd14494, [retval0];
	ld.param.b32 	%r4536, [retval0+8];
	} // callseq 710
$L__BB4_1789:
	shl.b32 	%r3767, %r4536, 6;
	cvt.u64.u32 	%rd1596, %r3767;
	and.b64  	%rd1597, %rd1596, 64;
	mov.u64 	%rd1598, __cudart_sin_cos_coeffs;
	add.s64 	%rd1599, %rd1598, %rd1597;
	mul.rn.f64 	%fd13053, %fd14494, %fd14494;
	and.b32  	%r3768, %r4536, 1;
	setp.eq.b32 	%p1624, %r3768, 1;
	selp.f64 	%fd13054, 0dBDA8FF8320FD8164, 0d3DE5DB65F9785EBA, %p1624;
	ld.global.nc.v2.f64 	{%fd13055, %fd13056}, [%rd1599];
	fma.rn.f64 	%fd13057, %fd13054, %fd13053, %fd13055;
	fma.rn.f64 	%fd13058, %fd13057, %fd13053, %fd13056;
	ld.global.nc.v2.f64 	{%fd13059, %fd13060}, [%rd1599+16];
	fma.rn.f64 	%fd13061, %fd13058, %fd13053, %fd13059;
	fma.rn.f64 	%fd13062, %fd13061, %fd13053, %fd13060;
	ld.global.nc.v2.f64 	{%fd13063, %fd13064}, [%rd1599+32];
	fma.rn.f64 	%fd13065, %fd13062, %fd13053, %fd13063;
	fma.rn.f64 	%fd13066, %fd13065, %fd13053, %fd13064;
	fma.rn.f64 	%fd13067, %fd13066, %fd14494, %fd14494;
	fma.rn.f64 	%fd13068, %fd13066, %fd13053, 0d3FF0000000000000;
	selp.f64 	%fd13069, %fd13068, %fd13067, %p1624;
	and.b32  	%r3769, %r4536, 2;
	setp.eq.s32 	%p1625, %r3769, 0;
	mov.f64 	%fd13070, 0d0000000000000000;
	sub.f64 	%fd13071, %fd13070, %fd13069;
	selp.f64 	%fd13072, %fd13069, %fd13071, %p1625;
	mul.f64 	%fd13073, %fd2461, %fd13072;
	mul.f64 	%fd13074, %fd2447, %fd2453;
	sub.f64 	%fd13075, %fd13073, %fd13074;
	mul.f64 	%fd13076, %fd2438, %fd13075;
	mul.f64 	%fd13077, %fd2424, %fd2431;
	mul.f64 	%fd2466, %fd13077, %fd13076;
	@%p1601 bra 	$L__BB4_1791;
	mov.f64 	%fd13083, 0d0000000000000000;
	mul.rn.f64 	%fd14495, %fd2423, %fd13083;
	mov.b32 	%r4537, 0;
	bra.uni 	$L__BB4_1793;
$L__BB4_1791:
	mul.f64 	%fd13078, %fd2423, 0d3FE45F306DC9C883;
	cvt.rni.s32.f64 	%r4537, %fd13078;
	cvt.rn.f64.s32 	%fd13079, %r4537;
	fma.rn.f64 	%fd13080, %fd13079, 0dBFF921FB54442D18, %fd2423;
	fma.rn.f64 	%fd13081, %fd13079, 0dBC91A62633145C00, %fd13080;
	fma.rn.f64 	%fd14495, %fd13079, 0dB97B839A252049C0, %fd13081;
	setp.ltu.f64 	%p1626, %fd2425, 0d41E0000000000000;
	@%p1626 bra 	$L__BB4_1793;
	{ // callseq 711, 0
	.param .b64 param0;
	st.param.f64 	[param0], %fd2423;
	.param .align 16 .b8 retval0[16];
	call.uni (retval0), 
	__internal_trig_reduction_slowpathd, 
	(
	param0
	);
	ld.param.f64 	%fd14495, [retval0];
	ld.param.b32 	%r4537, [retval0+8];
	} // callseq 711
$L__BB4_1793:
	shl.b32 	%r3772, %r4537, 6;
	cvt.u64.u32 	%rd1600, %r3772;
	and.b64  	%rd1601, %rd1600, 64;
	mov.u64 	%rd1602, __cudart_sin_cos_coeffs;
	add.s64 	%rd1603, %rd1602, %rd1601;
	mul.rn.f64 	%fd13084, %fd14495, %fd14495;
	and.b32  	%r3773, %r4537, 1;
	setp.eq.b32 	%p1628, %r3773, 1;
	selp.f64 	%fd13085, 0dBDA8FF8320FD8164, 0d3DE5DB65F9785EBA, %p1628;
	ld.global.nc.v2.f64 	{%fd13086, %fd13087}, [%rd1603];
	fma.rn.f64 	%fd13088, %fd13085, %fd13084, %fd13086;
	fma.rn.f64 	%fd13089, %fd13088, %fd13084, %fd13087;
	ld.global.nc.v2.f64 	{%fd13090, %fd13091}, [%rd1603+16];
	fma.rn.f64 	%fd13092, %fd13089, %fd13084, %fd13090;
	fma.rn.f64 	%fd13093, %fd13092, %fd13084, %fd13091;
	ld.global.nc.v2.f64 	{%fd13094, %fd13095}, [%rd1603+32];
	fma.rn.f64 	%fd13096, %fd13093, %fd13084, %fd13094;
	fma.rn.f64 	%fd13097, %fd13096, %fd13084, %fd13095;
	fma.rn.f64 	%fd13098, %fd13097, %fd14495, %fd14495;
	fma.rn.f64 	%fd13099, %fd13097, %fd13084, 0d3FF0000000000000;
	selp.f64 	%fd13100, %fd13099, %fd13098, %p1628;
	and.b32  	%r3774, %r4537, 2;
	setp.eq.s32 	%p1629, %r3774, 0;
	mov.f64 	%fd13101, 0d0000000000000000;
	sub.f64 	%fd13102, %fd13101, %fd13100;
	selp.f64 	%fd13103, %fd13100, %fd13102, %p1629;
	mul.f64 	%fd2471, %fd2424, %fd13103;
	@%p1605 bra 	$L__BB4_1795;
	mov.f64 	%fd13109, 0d0000000000000000;
	mul.rn.f64 	%fd14497, %fd2432, %fd13109;
	mov.b32 	%r4539, 1;
	bra.uni 	$L__BB4_1798;
$L__BB4_1795:
	mul.f64 	%fd13104, %fd2432, 0d3FE45F306DC9C883;
	cvt.rni.s32.f64 	%r4538, %fd13104;
	cvt.rn.f64.s32 	%fd13105, %r4538;
	fma.rn.f64 	%fd13106, %fd13105, 0dBFF921FB54442D18, %fd2432;
	fma.rn.f64 	%fd13107, %fd13105, 0dBC91A62633145C00, %fd13106;
	fma.rn.f64 	%fd14497, %fd13105, 0dB97B839A252049C0, %fd13107;
	setp.ltu.f64 	%p1630, %fd2433, 0d41E0000000000000;
	@%p1630 bra 	$L__BB4_1797;
	{ // callseq 712, 0
	.param .b64 param0;
	st.param.f64 	[param0], %fd2432;
	.param .align 16 .b8 retval0[16];
	call.uni (retval0), 
	__internal_trig_reduction_slowpathd, 
	(
	param0
	);
	ld.param.f64 	%fd14497, [retval0];
	ld.param.b32 	%r4538, [retval0+8];
	} // callseq 712
$L__BB4_1797:
	add.s32 	%r4539, %r4538, 1;
$L__BB4_1798:
	shl.b32 	%r3777, %r4539, 6;
	cvt.u64.u32 	%rd1604, %r3777;
	and.b64  	%rd1605, %rd1604, 64;
	mov.u64 	%rd1606, __cudart_sin_cos_coeffs;
	add.s64 	%rd1607, %rd1606, %rd1605;
	mul.rn.f64 	%fd13110, %fd14497, %fd14497;
	and.b32  	%r3778, %r4539, 1;
	setp.eq.b32 	%p1631, %r3778, 1;
	selp.f64 	%fd13111, 0dBDA8FF8320FD8164, 0d3DE5DB65F9785EBA, %p1631;
	ld.global.nc.v2.f64 	{%fd13112, %fd13113}, [%rd1607];
	fma.rn.f64 	%fd13114, %fd13111, %fd13110, %fd13112;
	fma.rn.f64 	%fd13115, %fd13114, %fd13110, %fd13113;
	ld.global.nc.v2.f64 	{%fd13116, %fd13117}, [%rd1607+16];
	fma.rn.f64 	%fd13118, %fd13115, %fd13110, %fd13116;
	fma.rn.f64 	%fd13119, %fd13118, %fd13110, %fd13117;
	ld.global.nc.v2.f64 	{%fd13120, %fd13121}, [%rd1607+32];
	fma.rn.f64 	%fd13122, %fd13119, %fd13110, %fd13120;
	fma.rn.f64 	%fd13123, %fd13122, %fd13110, %fd13121;
	fma.rn.f64 	%fd13124, %fd13123, %fd14497, %fd14497;
	fma.rn.f64 	%fd13125, %fd13123, %fd13110, 0d3FF0000000000000;
	selp.f64 	%fd13126, %fd13125, %fd13124, %p1631;
	and.b32  	%r3779, %r4539, 2;
	setp.eq.s32 	%p1632, %r3779, 0;
	mov.f64 	%fd13127, 0d0000000000000000;
	sub.f64 	%fd13128, %fd13127, %fd13126;
	selp.f64 	%fd2477, %fd13126, %fd13128, %p1632;
	ld.global.f64 	%fd2478, [%rd17+40000];
	abs.f64 	%fd2479, %fd2478;
	setp.neu.f64 	%p1633, %fd2479, 0d7FF0000000000000;
	@%p1633 bra 	$L__BB4_1800;
	mov.f64 	%fd13134, 0d0000000000000000;
	mul.rn.f64 	%fd14498, %fd2478, %fd13134;
	mov.b32 	%r4540, 0;
	bra.uni 	$L__BB4_1802;
$L__BB4_1800:
	mul.f64 	%fd13129, %fd2478, 0d3FE45F306DC9C883;
	cvt.rni.s32.f64 	%r4540, %fd13129;
	cvt.rn.f64.s32 	%fd13130, %r4540;
	fma.rn.f64 	%fd13131, %fd13130, 0dBFF921FB54442D18, %fd2478;
	fma.rn.f64 	%fd13132, %fd13130, 0dBC91A62633145C00, %fd13131;
	fma.rn.f64 	%fd14498, %fd13130, 0dB97B839A252049C0, %fd13132;
	setp.ltu.f64 	%p1634, %fd2479, 0d41E0000000000000;
	@%p1634 bra 	$L__BB4_1802;
	{ // callseq 713, 0
	.param .b64 param0;
	st.param.f64 	[param0], %fd2478;
	.param .align 16 .b8 retval0[16];
	call.uni (retval0), 
	__internal_trig_reduction_slowpathd, 
	(
	param0
	);
	ld.param.f64 	%fd14498, [retval0];
	ld.param.b32 	%r4540, [retval0+8];
	} // callseq 713
$L__BB4_1802:
	setp.neu.f64 	%p1635, %fd2441, 0d7FF0000000000000;
	shl.b32 	%r3782, %r4540, 6;
	cvt.u64.u32 	%rd1608, %r3782;
	and.b64  	%rd1609, %rd1608, 64;
	mov.u64 	%rd1610, __cudart_sin_cos_coeffs;
	add.s64 	%rd1611, %rd1610, %rd1609;
	mul.rn.f64 	%fd13135, %fd14498, %fd14498;
	and.b32  	%r3783, %r4540, 1;
	setp.eq.b32 	%p1636, %r3783, 1;
	selp.f64 	%fd13136, 0dBDA8FF8320FD8164, 0d3DE5DB65F9785EBA, %p1636;
	ld.global.nc.v2.f64 	{%fd13137, %fd13138}, [%rd1611];
	fma.rn.f64 	%fd13139, %fd13136, %fd13135, %fd13137;
	fma.rn.f64 	%fd13140, %fd13139, %fd13135, %fd13138;
	ld.global.nc.v2.f64 	{%fd13141, %fd13142}, [%rd1611+16];
	fma.rn.f64 	%fd13143, %fd13140, %fd13135, %fd13141;
	fma.rn.f64 	%fd13144, %fd13143, %fd13135, %fd13142;
	ld.global.nc.v2.f64 	{%fd13145, %fd13146}, [%rd1611+32];
	fma.rn.f64 	%fd13147, %fd13144, %fd13135, %fd13145;
	fma.rn.f64 	%fd13148, %fd13147, %fd13135, %fd13146;
	fma.rn.f64 	%fd13149, %fd13148, %fd14498, %fd14498;
	fma.rn.f64 	%fd13150, %fd13148, %fd13135, 0d3FF0000000000000;
	selp.f64 	%fd13151, %fd13150, %fd13149, %p1636;
	and.b32  	%r3784, %r4540, 2;
	setp.eq.s32 	%p1637, %r3784, 0;
	mov.f64 	%fd13152, 0d0000000000000000;
	sub.f64 	%fd13153, %fd13152, %fd13151;
	selp.f64 	%fd13154, %fd13151, %fd13153, %p1637;
	neg.f64 	%fd13155, %fd2477;
	mul.f64 	%fd2484, %fd13154, %fd13155;
	@%p1635 bra 	$L__BB4_1804;
	mov.f64 	%fd13161, 0d0000000000000000;
	mul.rn.f64 	%fd14499, %fd2440, %fd13161;
	mov.b32 	%r4541, 0;
	bra.uni 	$L__BB4_1806;
$L__BB4_1804:
	mul.f64 	%fd13156, %fd2440, 0d3FE45F306DC9C883;
	cvt.rni.s32.f64 	%r4541, %fd13156;
	cvt.rn.f64.s32 	%fd13157, %r4541;
	fma.rn.f64 	%fd13158, %fd13157, 0dBFF921FB54442D18, %fd2440;
	fma.rn.f64 	%fd13159, %fd13157, 0dBC91A62633145C00, %fd13158;
	fma.rn.f64 	%fd14499, %fd13157, 0dB97B839A252049C0, %fd13159;
	setp.ltu.f64 	%p1638, %fd2441, 0d41E0000000000000;
	@%p1638 bra 	$L__BB4_1806;
	{ // callseq 714, 0
	.param .b64 param0;
	st.param.f64 	[param0], %fd2440;
	.param .align 16 .b8 retval0[16];
	call.uni (retval0), 
	__internal_trig_reduction_slowpathd, 
	(
	param0
	);
	ld.param.f64 	%fd14499, [retval0];
	ld.param.b32 	%r4541, [retval0+8];
	} // callseq 714
$L__BB4_1806:
	shl.b32 	%r3787, %r4541, 6;
	cvt.u64.u32 	%rd1612, %r3787;
	and.b64  	%rd1613, %rd1612, 64;
	mov.u64 	%rd1614, __cudart_sin_cos_coeffs;
	add.s64 	%rd1615, %rd1614, %rd1613;
	mul.rn.f64 	%fd13162, %fd14499, %fd14499;
	and.b32  	%r3788, %r4541, 1;
	setp.eq.b32 	%p1640, %r3788, 1;
	selp.f64 	%fd13163, 0dBDA8FF8320FD8164, 0d3DE5DB65F9785EBA, %p1640;
	ld.global.nc.v2.f64 	{%fd13164, %fd13165}, [%rd1615];
	fma.rn.f64 	%fd13166, %fd13163, %fd13162, %fd13164;
	fma.rn.f64 	%fd13167, %fd13166, %fd13162, %fd13165;
	ld.global.nc.v2.f64 	{%fd13168, %fd13169}, [%rd1615+16];
	fma.rn.f64 	%fd13170, %fd13167, %fd13162, %fd13168;
	fma.rn.f64 	%fd13171, %fd13170, %fd13162, %fd13169;
	ld.global.nc.v2.f64 	{%fd13172, %fd13173}, [%rd1615+32];
	fma.rn.f64 	%fd13174, %fd13171, %fd13162, %fd13172;
	fma.rn.f64 	%fd13175, %fd13174, %fd13162, %fd13173;
	fma.rn.f64 	%fd13176, %fd13175, %fd14499, %fd14499;
	fma.rn.f64 	%fd13177, %fd13175, %fd13162, 0d3FF0000000000000;
	selp.f64 	%fd13178, %fd13177, %fd13176, %p1640;
	and.b32  	%r3789, %r4541, 2;
	setp.eq.s32 	%p1641, %r3789, 0;
	mov.f64 	%fd13179, 0d0000000000000000;
	sub.f64 	%fd13180, %fd13179, %fd13178;
	selp.f64 	%fd2489, %fd13178, %fd13180, %p1641;
	@%p1619 bra 	$L__BB4_1808;
	mov.f64 	%fd13186, 0d0000000000000000;
	mul.rn.f64 	%fd14500, %fd2055, %fd13186;
	mov.b32 	%r4542, 0;
	bra.uni 	$L__BB4_1810;
$L__BB4_1808:
	mul.f64 	%fd13181, %fd2055, 0d3FE45F306DC9C883;
	cvt.rni.s32.f64 	%r4542, %fd13181;
	cvt.rn.f64.s32 	%fd13182, %r4542;
	fma.rn.f64 	%fd13183, %fd13182, 0dBFF921FB54442D18, %fd2055;
	fma.rn.f64 	%fd13184, %fd13182, 0dBC91A62633145C00, %fd13183;
	fma.rn.f64 	%fd14500, %fd13182, 0dB97B839A252049C0, %fd13184;
	setp.ltu.f64 	%p1642, %fd2056, 0d41E0000000000000;
	@%p1642 bra 	$L__BB4_1810;
	{ // callseq 715, 0
	.param .b64 param0;
	st.param.f64 	[param0], %fd2055;
	.param .align 16 .b8 retval0[16];
	call.uni (retval0), 
	__internal_trig_reduction_slowpathd, 
	(
	param0
	);
	ld.param.f64 	%fd14500, [retval0];
	ld.param.b32 	%r4542, [retval0+8];
	} // callseq 715
$L__BB4_1810:
	setp.neu.f64 	%p1643, %fd2455, 0d7FF0000000000000;
	shl.b32 	%r3792, %r4542, 6;
	cvt.u64.u32 	%rd1616, %r3792;
	and.b64  	%rd1617, %rd1616, 64;
	mov.u64 	%rd1618, __cudart_sin_cos_coeffs;
	add.s64 	%rd1619, %rd1618, %rd1617;
	mul.rn.f64 	%fd13187, %fd14500, %fd14500;
	and.b32  	%r3793, %r4542, 1;
	setp.eq.b32 	%p1644, %r3793, 1;
	selp.f64 	%fd13188, 0dBDA8FF8320FD8164, 0d3DE5DB65F9785EBA, %p1644;
	ld.global.nc.v2.f64 	{%fd13189, %fd13190}, [%rd1619];
	fma.rn.f64 	%fd13191, %fd13188, %fd13187, %fd13189;
	fma.rn.f64 	%fd13192, %fd13191, %fd13187, %fd13190;
	ld.global.nc.v2.f64 	{%fd13193, %fd13194}, [%rd1619+16];
	fma.rn.f64 	%fd13195, %fd13192, %fd13187, %fd13193;
	fma.rn.f64 	%fd13196, %fd13195, %fd13187, %fd13194;
	ld.global.nc.v2.f64 	{%fd13197, %fd13198}, [%rd1619+32];
	fma.rn.f64 	%fd13199, %fd13196, %fd13187, %fd13197;
	fma.rn.f64 	%fd13200, %fd13199, %fd13187, %fd13198;
	fma.rn.f64 	%fd13201, %fd13200, %fd14500, %fd14500;
	fma.rn.f64 	%fd13202, %fd13200, %fd13187, 0d3FF0000000000000;
	selp.f64 	%fd13203, %fd13202, %fd13201, %p1644;
	and.b32  	%r3794, %r4542, 2;
	setp.eq.s32 	%p1645, %r3794, 0;
	mov.f64 	%fd13204, 0d0000000000000000;
	sub.f64 	%fd13205, %fd13204, %fd13203;
	selp.f64 	%fd13206, %fd13203, %fd13205, %p1645;
	mul.f64 	%fd2494, %fd2489, %fd13206;
	@%p1643 bra 	$L__BB4_1812;
	mov.f64 	%fd13212, 0d0000000000000000;
	mul.rn.f64 	%fd14501, %fd2454, %fd13212;
	mov.b32 	%r4543, 0;
	bra.uni 	$L__BB4_1814;
$L__BB4_1812:
	mul.f64 	%fd13207, %fd2454, 0d3FE45F306DC9C883;
	cvt.rni.s32.f64 	%r4543, %fd13207;
	cvt.rn.f64.s32 	%fd13208, %r4543;
	fma.rn.f64 	%fd13209, %fd13208, 0dBFF921FB54442D18, %fd2454;
	fma.rn.f64 	%fd13210, %fd13208, 0dBC91A62633145C00, %fd13209;
	fma.rn.f64 	%fd14501, %fd13208, 0dB97B839A252049C0, %fd13210;
	setp.ltu.f64 	%p1646, %fd2455, 0d41E0000000000000;
	@%p1646 bra 	$L__BB4_1814;
	{ // callseq 716, 0
	.param .b64 param0;
	st.param.f64 	[param0], %fd2454;
	.param .align 16 .b8 retval0[16];
	call.uni (retval0), 
	__internal_trig_reduction_slowpathd, 
	(
	param0
	);
	ld.param.f64 	%fd14501, [retval0];
	ld.param.b32 	%r4543, [retval0+8];
	} // callseq 716
$L__BB4_1814:
	setp.neu.f64 	%p1647, %fd2056, 0d7FF0000000000000;
	shl.b32 	%r3797, %r4543, 6;
	cvt.u64.u32 	%rd1620, %r3797;
	and.b64  	%rd1621, %rd1620, 64;
	mov.u64 	%rd1622, __cudart_sin_cos_coeffs;
	add.s64 	%rd1623, %rd1622, %rd1621;
	mul.rn.f64 	%fd13213, %fd14501, %fd14501;
	and.b32  	%r3798, %r4543, 1;
	setp.eq.b32 	%p1648, %r3798, 1;
	selp.f64 	%fd13214, 0dBDA8FF8320FD8164, 0d3DE5DB65F9785EBA, %p1648;
	ld.global.nc.v2.f64 	{%fd13215, %fd13216}, [%rd1623];
	fma.rn.f64 	%fd13217, %fd13214, %fd13213, %fd13215;
	fma.rn.f64 	%fd13218, %fd13217, %fd13213, %fd13216;
	ld.global.nc.v2.f64 	{%fd13219, %fd13220}, [%rd1623+16];
	fma.rn.f64 	%fd13221, %fd13218, %fd13213, %fd13219;
	fma.rn.f64 	%fd13222, %fd13221, %fd13213, %fd13220;
	ld.global.nc.v2.f64 	{%fd13223, %fd13224}, [%rd1623+32];
	fma.rn.f64 	%fd13225, %fd13222, %fd13213, %fd13223;
	fma.rn.f64 	%fd13226, %fd13225, %fd13213, %fd13224;
	fma.rn.f64 	%fd13227, %fd13226, %fd14501, %fd14501;
	fma.rn.f64 	%fd13228, %fd13226, %fd13213, 0d3FF0000000000000;
	selp.f64 	%fd13229, %fd13228, %fd13227, %p1648;
	and.b32  	%r3799, %r4543, 2;
	setp.eq.s32 	%p1649, %r3799, 0;
	mov.f64 	%fd13230, 0d0000000000000000;
	sub.f64 	%fd13231, %fd13230, %fd13229;
	selp.f64 	%fd2499, %fd13229, %fd13231, %p1649;
	@%p1647 bra 	$L__BB4_1816;
	mov.f64 	%fd13237, 0d0000000000000000;
	mul.rn.f64 	%fd14503, %fd2055, %fd13237;
	mov.b32 	%r4545, 1;
	bra.uni 	$L__BB4_1819;
$L__BB4_1816:
	mul.f64 	%fd13232, %fd2055, 0d3FE45F306DC9C883;
	cvt.rni.s32.f64 	%r4544, %fd13232;
	cvt.rn.f64.s32 	%fd13233, %r4544;
	fma.rn.f64 	%fd13234, %fd13233, 0dBFF921FB54442D18, %fd2055;
	fma.rn.f64 	%fd13235, %fd13233, 0dBC91A62633145C00, %fd13234;
	fma.rn.f64 	%fd14503, %fd13233, 0dB97B839A252049C0, %fd13235;
	setp.ltu.f64 	%p1650, %fd2056, 0d41E0000000000000;
	@%p1650 bra 	$L__BB4_1818;
	{ // callseq 717, 0
	.param .b64 param0;
	st.param.f64 	[param0], %fd2055;
	.param .align 16 .b8 retval0[16];
	call.uni (retval0), 
	__internal_trig_reduction_slowpathd, 
	(
	param0
	);
	ld.param.f64 	%fd14503, [retval0];
	ld.param.b32 	%r4544, [retval0+8];
	} // callseq 717
$L__BB4_1818:
	add.s32 	%r4545, %r4544, 1;
$L__BB4_1819:
	shl.b32 	%r3802, %r4545, 6;
	cvt.u64.u32 	%rd1624, %r3802;
	and.b64  	%rd1625, %rd1624, 64;
	mov.u64 	%rd1626, __cudart_sin_cos_coeffs;
	add.s64 	%rd1627, %rd1626, %rd1625;
	mul.rn.f64 	%fd13238, %fd14503, %fd14503;
	and.b32  	%r3803, %r4545, 1;
	setp.eq.b32 	%p1652, %r3803, 1;
	selp.f64 	%fd13239, 0dBDA8FF8320FD8164, 0d3DE5DB65F9785EBA, %p1652;
	ld.global.nc.v2.f64 	{%fd13240, %fd13241}, [%rd1627];
	fma.rn.f64 	%fd13242, %fd13239, %fd13238, %fd13240;
	fma.rn.f64 	%fd13243, %fd13242, %fd13238, %fd13241;
	ld.global.nc.v2.f64 	{%fd13244, %fd13245}, [%rd1627+16];
	fma.rn.f64 	%fd13246, %fd13243, %fd13238, %fd13244;
	fma.rn.f64 	%fd13247, %fd13246, %fd13238, %fd13245;
	ld.global.nc.v2.f64 	{%fd13248, %fd13249}, [%rd1627+32];
	fma.rn.f64 	%fd13250, %fd13247, %fd13238, %fd13248;
	fma.rn.f64 	%fd13251, %fd13250, %fd13238, %fd13249;
	fma.rn.f64 	%fd13252, %fd13251, %fd14503, %fd14503;
	fma.rn.f64 	%fd13253, %fd13251, %fd13238, 0d3FF0000000000000;
	selp.f64 	%fd13254, %fd13253, %fd13252, %p1652;
	and.b32  	%r3804, %r4545, 2;
	setp.eq.s32 	%p1653, %r3804, 0;
	mov.f64 	%fd13255, 0d0000000000000000;
	sub.f64 	%fd13256, %fd13255, %fd13254;
	selp.f64 	%fd13257, %fd13254, %fd13256, %p1653;
	fma.rn.f64 	%fd13258, %fd2499, %fd13257, %fd2494;
	mul.f64 	%fd2505, %fd2484, %fd13258;
	@%p1633 bra 	$L__BB4_1821;
	mov.f64 	%fd13264, 0d0000000000000000;
	mul.rn.f64 	%fd14505, %fd2478, %fd13264;
	mov.b32 	%r4547, 1;
	bra.uni 	$L__BB4_1824;
$L__BB4_1821:
	mul.f64 	%fd13259, %fd2478, 0d3FE45F306DC9C883;
	cvt.rni.s32.f64 	%r4546, %fd13259;
	cvt.rn.f64.s32 	%fd13260, %r4546;
	fma.rn.f64 	%fd13261, %fd13260, 0dBFF921FB54442D18, %fd2478;
	fma.rn.f64 	%fd13262, %fd13260, 0dBC91A62633145C00, %fd13261;
	fma.rn.f64 	%fd14505, %fd13260, 0dB97B839A252049C0, %fd13262;
	setp.ltu.f64 	%p1654, %fd2479, 0d41E0000000000000;
	@%p1654 bra 	$L__BB4_1823;
	{ // callseq 718, 0
	.param .b64 param0;
	st.param.f64 	[param0], %fd2478;
	.param .align 16 .b8 retval0[16];
	call.uni (retval0), 
	__internal_trig_reduction_slowpathd, 
	(
	param0
	);
	ld.param.f64 	%fd14505, [retval0];
	ld.param.b32 	%r4546, [retval0+8];
	} // callseq 718
$L__BB4_1823:
	add.s32 	%r4547, %r4546, 1;
$L__BB4_1824:
	shl.b32 	%r3807, %r4547, 6;
	cvt.u64.u32 	%rd1628, %r3807;
	and.b64  	%rd1629, %rd1628, 64;
	mov.u64 	%rd1630, __cudart_sin_cos_coeffs;
	add.s64 	%rd1631, %rd1630, %rd1629;
	mul.rn.f64 	%fd13265, %fd14505, %fd14505;
	and.b32  	%r3808, %r4547, 1;
	setp.eq.b32 	%p1656, %r3808, 1;
	selp.f64 	%fd13266, 0dBDA8FF8320FD8164, 0d3DE5DB65F9785EBA, %p1656;
	ld.global.nc.v2.f64 	{%fd13267, %fd13268}, [%rd1631];
	fma.rn.f64 	%fd13269, %fd13266, %fd13265, %fd13267;
	fma.rn.f64 	%fd13270, %fd13269, %fd13265, %fd13268;
	ld.global.nc.v2.f64 	{%fd13271, %fd13272}, [%rd1631+16];
	fma.rn.f64 	%fd13273, %fd13270, %fd13265, %fd13271;
	fma.rn.f64 	%fd13274, %fd13273, %fd13265, %fd13272;
	ld.global.nc.v2.f64 	{%fd13275, %fd13276}, [%rd1631+32];
	fma.rn.f64 	%fd13277, %fd13274, %fd13265, %fd13275;
	fma.rn.f64 	%fd13278, %fd13277, %fd13265, %fd13276;
	fma.rn.f64 	%fd13279, %fd13278, %fd14505, %fd14505;
	fma.rn.f64 	%fd13280, %fd13278, %fd13265, 0d3FF0000000000000;
	selp.f64 	%fd13281, %fd13280, %fd13279, %p1656;
	and.b32  	%r3809, %r4547, 2;
	setp.eq.s32 	%p1657, %r3809, 0;
	mov.f64 	%fd13282, 0d0000000000000000;
	sub.f64 	%fd13283, %fd13282, %fd13281;
	selp.f64 	%fd2511, %fd13281, %fd13283, %p1657;
	@%p1635 bra 	$L__BB4_1826;
	mov.f64 	%fd13289, 0d0000000000000000;
	mul.rn.f64 	%fd14506, %fd2440, %fd13289;
	mov.b32 	%r4548, 0;
	bra.uni 	$L__BB4_1828;
$L__BB4_1826:
	mul.f64 	%fd13284, %fd2440, 0d3FE45F306DC9C883;
	cvt.rni.s32.f64 	%r4548, %fd13284;
	cvt.rn.f64.s32 	%fd13285, %r4548;
	fma.rn.f64 	%fd13286, %fd13285, 0dBFF921FB54442D18, %fd2440;
	fma.rn.f64 	%fd13287, %fd13285, 0dBC91A62633145C00, %fd13286;
	fma.rn.f64 	%fd14506, %fd13285, 0dB97B839A252049C0, %fd13287;
	setp.ltu.f64 	%p1658, %fd2441, 0d41E0000000000000;
	@%p1658 bra 	$L__BB4_1828;
	{ // callseq 719, 0
	.param .b64 param0;
	st.param.f64 	[param0], %fd2440;
	.param .align 16 .b8 retval0[16];
	call.uni (retval0), 
	__internal_trig_reduction_slowpathd, 
	(
	param0
	);
	ld.param.f64 	%fd14506, [retval0];
	ld.param.b32 	%r4548, [retval0+8];
	} // callseq 719
$L__BB4_1828:
	shl.b32 	%r3812, %r4548, 6;
	cvt.u64.u32 	%rd1632, %r3812;
	and.b64  	%rd1633, %rd1632, 64;
	mov.u64 	%rd1634, __cudart_sin_cos_coeffs;
	add.s64 	%rd1635, %rd1634, %rd1633;
	mul.rn.f64 	%fd13290, %fd14506, %fd14506;
	and.b32  	%r3813, %r4548, 1;
	setp.eq.b32 	%p1660, %r3813, 1;
	selp.f64 	%fd13291, 0dBDA8FF8320FD8164, 0d3DE5DB65F9785EBA, %p1660;
	ld.global.nc.v2.f64 	{%fd13292, %fd13293}, [%rd1635];
	fma.rn.f64 	%fd13294, %fd13291, %fd13290, %fd13292;
	fma.rn.f64 	%fd13295, %fd13294, %fd13290, %fd13293;
	ld.global.nc.v2.f64 	{%fd13296, %fd13297}, [%rd1635+16];
	fma.rn.f64 	%fd13298, %fd13295, %fd13290, %fd13296;
	fma.rn.f64 	%fd13299, %fd13298, %fd13290, %fd13297;
	ld.global.nc.v2.f64 	{%fd13300, %fd13301}, [%rd1635+32];
	fma.rn.f64 	%fd13302, %fd13299, %fd13290, %fd13300;
	fma.rn.f64 	%fd13303, %fd13302, %fd13290, %fd13301;
	fma.rn.f64 	%fd13304, %fd13303, %fd14506, %fd14506;
	fma.rn.f64 	%fd13305, %fd13303, %fd13290, 0d3FF0000000000000;
	selp.f64 	%fd13306, %fd13305, %fd13304, %p1660;
	and.b32  	%r3814, %r4548, 2;
	setp.eq.s32 	%p1661, %r3814, 0;
	mov.f64 	%fd13307, 0d0000000000000000;
	sub.f64 	%fd13308, %fd13307, %fd13306;
	selp.f64 	%fd2516, %fd13306, %fd13308, %p1661;
	@%p1647 bra 	$L__BB4_1830;
	mov.f64 	%fd13314, 0d0000000000000000;
	mul.rn.f64 	%fd14508, %fd2055, %fd13314;
	mov.b32 	%r4550, 1;
	bra.uni 	$L__BB4_1833;
$L__BB4_1830:
	mul.f64 	%fd13309, %fd2055, 0d3FE45F306DC9C883;
	cvt.rni.s32.f64 	%r4549, %fd13309;
	cvt.rn.f64.s32 	%fd13310, %r4549;
	fma.rn.f64 	%fd13311, %fd13310, 0dBFF921FB54442D18, %fd2055;
	fma.rn.f64 	%fd13312, %fd13310, 0dBC91A62633145C00, %fd13311;
	fma.rn.f64 	%fd14508, %fd13310, 0dB97B839A252049C0, %fd13312;
	setp.ltu.f64 	%p1662, %fd2056, 0d41E0000000000000;
	@%p1662 bra 	$L__BB4_1832;
	{ // callseq 720, 0
	.param .b64 param0;
	st.param.f64 	[param0], %fd2055;
	.param .align 16 .b8 retval0[16];
	call.uni (retval0), 
	__internal_trig_reduction_slowpathd, 
	(
	param0
	);
	ld.param.f64 	%fd14508, [retval0];
	ld.param.b32 	%r4549, [retval0+8];
	} // callseq 720
$L__BB4_1832:
	add.s32 	%r4550, %r4549, 1;
$L__BB4_1833:
	setp.neu.f64 	%p1663, %fd2455, 0d7FF0000000000000;
	shl.b32 	%r3817, %r4550, 6;
	cvt.u64.u32 	%rd1636, %r3817;
	and.b64  	%rd1637, %rd1636, 64;
	mov.u64 	%rd1638, __cudart_sin_cos_coeffs;
	add.s64 	%rd1639, %rd1638, %rd1637;
	mul.rn.f64 	%fd13315, %fd14508, %fd14508;
	and.b32  	%r3818, %r4550, 1;
	setp.eq.b32 	%p1664, %r3818, 1;
	selp.f64 	%fd13316, 0dBDA8FF8320FD8164, 0d3DE5DB65F9785EBA, %p1664;
	ld.global.nc.v2.f64 	{%fd13317, %fd13318}, [%rd1639];
	fma.rn.f64 	%fd13319, %fd13316, %fd13315, %fd13317;
	fma.rn.f64 	%fd13320, %fd13319, %fd13315, %fd13318;
	ld.global.nc.v2.f64 	{%fd13321, %fd13322}, [%rd1639+16];
	fma.rn.f64 	%fd13323, %fd13320, %fd13315, %fd13321;
	fma.rn.f64 	%fd13324, %fd13323, %fd13315, %fd13322;
	ld.global.nc.v2.f64 	{%fd13325, %fd13326}, [%rd1639+32];
	fma.rn.f64 	%fd13327, %fd13324, %fd13315, %fd13325;
	fma.rn.f64 	%fd13328, %fd13327, %fd13315, %fd13326;
	fma.rn.f64 	%fd13329, %fd13328, %fd14508, %fd14508;
	fma.rn.f64 	%fd13330, %fd13328, %fd13315, 0d3FF0000000000000;
	selp.f64 	%fd13331, %fd13330, %fd13329, %p1664;
	and.b32  	%r3819, %r4550, 2;
	setp.eq.s32 	%p1665, %r3819, 0;
	mov.f64 	%fd13332, 0d0000000000000000;
	sub.f64 	%fd13333, %fd13332, %fd13331;
	selp.f64 	%fd13334, %fd13331, %fd13333, %p1665;
	mul.f64 	%fd2522, %fd2516, %fd13334;
	@%p1663 bra 	$L__BB4_1835;
	mov.f64 	%fd13340, 0d0000000000000000;
	mul.rn.f64 	%fd14509, %fd2454, %fd13340;
	mov.b32 	%r4551, 0;
	bra.uni 	$L__BB4_1837;
$L__BB4_1835:
	mul.f64 	%fd13335, %fd2454, 0d3FE45F306DC9C883;
	cvt.rni.s32.f64 	%r4551, %fd13335;
	cvt.rn.f64.s32 	%fd13336, %r4551;
	fma.rn.f64 	%fd13337, %fd13336, 0dBFF921FB54442D18, %fd2454;
	fma.rn.f64 	%fd13338, %fd13336, 0dBC91A62633145C00, %fd13337;
	fma.rn.f64 	%fd14509, %fd13336, 0dB97B839A252049C0, %fd13338;
	setp.ltu.f64 	%p1666, %fd2455, 0d41E0000000000000;
	@%p1666 bra 	$L__BB4_1837;
	{ // callseq 721, 0
	.param .b64 param0;
	st.param.f64 	[param0], %fd2454;
	.param .align 16 .b8 retval0[16];
	call.uni (retval0), 
	__internal_trig_reduction_slowpathd, 
	(
	param0
	);
	ld.param.f64 	%fd14509, [retval0];
	ld.param.b32 	%r4551, [retval0+8];
	} // callseq 721
$L__BB4_1837:
	setp.neu.f64 	%p1667, %fd2056, 0d7FF0000000000000;
	shl.b32 	%r3822, %r4551, 6;
	cvt.u64.u32 	%rd1640, %r3822;
	and.b64  	%rd1641, %rd1640, 64;
	mov.u64 	%rd1642, __cudart_sin_cos_coeffs;
	add.s64 	%rd1643, %rd1642, %rd1641;
	mul.rn.f64 	%fd13341, %fd14509, %fd14509;
	and.b32  	%r3823, %r4551, 1;
	setp.eq.b32 	%p1668, %r3823, 1;
	selp.f64 	%fd13342, 0dBDA8FF8320FD8164, 0d3DE5DB65F9785EBA, %p1668;
	ld.global.nc.v2.f64 	{%fd13343, %fd13344}, [%rd1643];
	fma.rn.f64 	%fd13345, %fd13342, %fd13341, %fd13343;
	fma.rn.f64 	%fd13346, %fd13345, %fd13341, %fd13344;
	ld.global.nc.v2.f64 	{%fd13347, %fd13348}, [%rd1643+16];
	fma.rn.f64 	%fd13349, %fd13346, %fd13341, %fd13347;
	fma.rn.f64 	%fd13350, %fd13349, %fd13341, %fd13348;
	ld.global.nc.v2.f64 	{%fd13351, %fd13352}, [%rd1643+32];
	fma.rn.f64 	%fd13353, %fd13350, %fd13341, %fd13351;
	fma.rn.f64 	%fd13354, %fd13353, %fd13341, %fd13352;
	fma.rn.f64 	%fd13355, %fd13354, %fd14509, %fd14509;
	fma.rn.f64 	%fd13356, %fd13354, %fd13341, 0d3FF0000000000000;
	selp.f64 	%fd13357, %fd13356, %fd13355, %p1668;
	and.b32  	%r3824, %r4551, 2;
	setp.eq.s32 	%p1669, %r3824, 0;
	mov.f64 	%fd13358, 0d0000000000000000;
	sub.f64 	%fd13359, %fd13358, %fd13357;
	selp.f64 	%fd2527, %fd13357, %fd13359, %p1669;
	@%p1667 bra 	$L__BB4_1839;
	mov.f64 	%fd13365, 0d0000000000000000;
	mul.rn.f64 	%fd14510, %fd2055, %fd13365;
	mov.b32 	%r4552, 0;
	bra.uni 	$L__BB4_1841;
$L__BB4_1839:
	mul.f64 	%fd13360, %fd2055, 0d3FE45F306DC9C883;
	cvt.rni.s32.f64 	%r4552, %fd13360;
	cvt.rn.f64.s32 	%fd13361, %r4552;
	fma.rn.f64 	%fd13362, %fd13361, 0dBFF921FB54442D18, %fd2055;
	fma.rn.f64 	%fd13363, %fd13361, 0dBC91A62633145C00, %fd13362;
	fma.rn.f64 	%fd14510, %fd13361, 0dB97B839A252049C0, %fd13363;
	setp.ltu.f64 	%p1670, %fd2056, 0d41E0000000000000;
	@%p1670 bra 	$L__BB4_1841;
	{ // callseq 722, 0
	.param .b64 param0;
	st.param.f64 	[param0], %fd2055;
	.param .align 16 .b8 retval0[16];
	call.uni (retval0), 
	__internal_trig_reduction_slowpathd, 
	(
	param0
	);
	ld.param.f64 	%fd14510, [retval0];
	ld.param.b32 	%r4552, [retval0+8];
	} // callseq 722
$L__BB4_1841:
	setp.neu.f64 	%p1671, %fd2433, 0d7FF0000000000000;
	shl.b32 	%r3827, %r4552, 6;
	cvt.u64.u32 	%rd1644, %r3827;
	and.b64  	%rd1645, %rd1644, 64;
	mov.u64 	%rd1646, __cudart_sin_cos_coeffs;
	add.s64 	%rd1647, %rd1646, %rd1645;
	mul.rn.f64 	%fd13366, %fd14510, %fd14510;
	and.b32  	%r3828, %r4552, 1;
	setp.eq.b32 	%p1672, %r3828, 1;
	selp.f64 	%fd13367, 0dBDA8FF8320FD8164, 0d3DE5DB65F9785EBA, %p1672;
	ld.global.nc.v2.f64 	{%fd13368, %fd13369}, [%rd1647];
	fma.rn.f64 	%fd13370, %fd13367, %fd13366, %fd13368;
	fma.rn.f64 	%fd13371, %fd13370, %fd13366, %fd13369;
	ld.global.nc.v2.f64 	{%fd13372, %fd13373}, [%rd1647+16];
	fma.rn.f64 	%fd13374, %fd13371, %fd13366, %fd13372;
	fma.rn.f64 	%fd13375, %fd13374, %fd13366, %fd13373;
	ld.global.nc.v2.f64 	{%fd13376, %fd13377}, [%rd1647+32];
	fma.rn.f64 	%fd13378, %fd13375, %fd13366, %fd13376;
	fma.rn.f64 	%fd13379, %fd13378, %fd13366, %fd13377;
	fma.rn.f64 	%fd13380, %fd13379, %fd14510, %fd14510;
	fma.rn.f64 	%fd13381, %fd13379, %fd13366, 0d3FF0000000000000;
	selp.f64 	%fd13382, %fd13381, %fd13380, %p1672;
	and.b32  	%r3829, %r4552, 2;
	setp.eq.s32 	%p1673, %r3829, 0;
	mov.f64 	%fd13383, 0d0000000000000000;
	sub.f64 	%fd13384, %fd13383, %fd13382;
	selp.f64 	%fd13385, %fd13382, %fd13384, %p1673;
	mul.f64 	%fd13386, %fd2527, %fd13385;
	sub.f64 	%fd13387, %fd2522, %fd13386;
	mul.f64 	%fd13388, %fd2511, %fd13387;
	mul.f64 	%fd13389, %fd2394, %fd13388;
	fma.rn.f64 	%fd2532, %fd2394, %fd2505, %fd13389;
	@%p1671 bra 	$L__BB4_1843;
	mov.f64 	%fd13395, 0d0000000000000000;
	mul.rn.f64 	%fd14512, %fd2432, %fd13395;
	mov.b32 	%r4554, 1;
	bra.uni 	$L__BB4_1846;
$L__BB4_1843:
	mul.f64 	%fd13390, %fd2432, 0d3FE45F306DC9C883;
	cvt.rni.s32.f64 	%r4553, %fd13390;
	cvt.rn.f64.s32 	%fd13391, %r4553;
	fma.rn.f64 	%fd13392, %fd13391, 0dBFF921FB54442D18, %fd2432;
	fma.rn.f64 	%fd13393, %fd13391, 0dBC91A62633145C00, %fd13392;
	fma.rn.f64 	%fd14512, %fd13391, 0dB97B839A252049C0, %fd13393;
	setp.ltu.f64 	%p1674, %fd2433, 0d41E0000000000000;
	@%p1674 bra 	$L__BB4_1845;
	{ // callseq 723, 0
	.param .b64 param0;
	st.param.f64 	[param0], %fd2432;
	.param .align 16 .b8 retval0[16];
	call.uni (retval0), 
	__internal_trig_reduction_slowpathd, 
	(
	param0
	);
	ld.param.f64 	%fd14512, [retval0];
	ld.param.b32 	%r4553, [retval0+8];
	} // callseq 723
$L__BB4_1845:
	add.s32 	%r4554, %r4553, 1;
$L__BB4_1846:
	setp.neu.f64 	%p1675, %fd2479, 0d7FF0000000000000;
	shl.b32 	%r3832, %r4554, 6;
	cvt.u64.u32 	%rd1648, %r3832;
	and.b64  	%rd1649, %rd1648, 64;
	add.s64 	%rd1651, %rd1646, %rd1649;
	mul.rn.f64 	%fd13396, %fd14512, %fd14512;
	and.b32  	%r3833, %r4554, 1;
	setp.eq.b32 	%p1676, %r3833, 1;
	selp.f64 	%fd13397, 0dBDA8FF8320FD8164, 0d3DE5DB65F9785EBA, %p1676;
	ld.global.nc.v2.f64 	{%fd13398, %fd13399}, [%rd1651];
	fma.rn.f64 	%fd13400, %fd13397, %fd13396, %fd13398;
	fma.rn.f64 	%fd13401, %fd13400, %fd13396, %fd13399;
	ld.global.nc.v2.f64 	{%fd13402, %fd13403}, [%rd1651+16];
	fma.rn.f64 	%fd13404, %fd13401, %fd13396, %fd13402;
	fma.rn.f64 	%fd13405, %fd13404, %fd13396, %fd13403;
	ld.global.nc.v2.f64 	{%fd13406, %fd13407}, [%rd1651+32];
	fma.rn.f64 	%fd13408, %fd13405, %fd13396, %fd13406;
	fma.rn.f64 	%fd13409, %fd13408, %fd13396, %fd13407;
	fma.rn.f64 	%fd13410, %fd13409, %fd14512, %fd14512;
	fma.rn.f64 	%fd13411, %fd13409, %fd13396, 0d3FF0000000000000;
	selp.f64 	%fd13412, %fd13411, %fd13410, %p1676;
	and.b32  	%r3834, %r4554, 2;
	setp.eq.s32 	%p1677, %r3834, 0;
	mov.f64 	%fd13413, 0d0000000000000000;
	sub.f64 	%fd13414, %fd13413, %fd13412;
	selp.f64 	%fd2538, %fd13412, %fd13414, %p1677;
	@%p1675 bra 	$L__BB4_1848;
	mov.f64 	%fd13420, 0d0000000000000000;
	mul.rn.f64 	%fd14514, %fd2478, %fd13420;
	mov.b32 	%r4556, 1;
	bra.uni 	$L__BB4_1851;
$L__BB4_1848:
	mul.f64 	%fd13415, %fd2478, 0d3FE45F306DC9C883;
	cvt.rni.s32.f64 	%r4555, %fd13415;
	cvt.rn.f64.s32 	%fd13416, %r4555;
	fma.rn.f64 	%fd13417, %fd13416, 0dBFF921FB54442D18, %fd2478;
	fma.rn.f64 	%fd13418, %fd13416, 0dBC91A62633145C00, %fd13417;
	fma.rn.f64 	%fd14514, %fd13416, 0dB97B839A252049C0, %fd13418;
	setp.ltu.f64 	%p1678, %fd2479, 0d41E0000000000000;
	@%p1678 bra 	$L__BB4_1850;
	{ // callseq 724, 0
	.param .b64 param0;
	st.param.f64 	[param0], %fd2478;
	.param .align 16 .b8 retval0[16];
	call.uni (retval0), 
	__internal_trig_reduction_slowpathd, 
	(
	param0
	);
	ld.param.f64 	%fd14514, [retval0];
	ld.param.b32 	%r4555, [retval0+8];
	} // callseq 724
$L__BB4_1850:
	add.s32 	%r4556, %r4555, 1;
$L__BB4_1851:
	setp.neu.f64 	%p1679, %fd2441, 0d7FF0000000000000;
	shl.b32 	%r3837, %r4556, 6;
	cvt.u64.u32 	%rd1652, %r3837;
	and.b64  	%rd1653, %rd1652, 64;
	mov.u64 	%rd1654, __cudart_sin_cos_coeffs;
	add.s64 	%rd1655, %rd1654, %rd1653;
	mul.rn.f64 	%fd13421, %fd14514, %fd14514;
	and.b32  	%r3838, %r4556, 1;
	setp.eq.b32 	%p1680, %r3838, 1;
	selp.f64 	%fd13422, 0dBDA8FF8320FD8164, 0d3DE5DB65F9785EBA, %p1680;
	ld.global.nc.v2.f64 	{%fd13423, %fd13424}, [%rd1655];
	fma.rn.f64 	%fd13425, %fd13422, %fd13421, %fd13423;
	fma.rn.f64 	%fd13426, %fd13425, %fd13421, %fd13424;
	ld.global.nc.v2.f64 	{%fd13427, %fd13428}, [%rd1655+16];
	fma.rn.f64 	%fd13429, %fd13426, %fd13421, %fd13427;
	fma.rn.f64 	%fd13430, %fd13429, %fd13421, %fd13428;
	ld.global.nc.v2.f64 	{%fd13431, %fd13432}, [%rd1655+32];
	fma.rn.f64 	%fd13433, %fd13430, %fd13421, %fd13431;
	fma.rn.f64 	%fd13434, %fd13433, %fd13421, %fd13432;
	fma.rn.f64 	%fd13435, %fd13434, %fd14514, %fd14514;
	fma.rn.f64 	%fd13436, %fd13434, %fd13421, 0d3FF0000000000000;
	selp.f64 	%fd13437, %fd13436, %fd13435, %p1680;
	and.b32  	%r3839, %r4556, 2;
	setp.eq.s32 	%p1681, %r3839, 0;
	mov.f64 	%fd13438, 0d0000000000000000;
	sub.f64 	%fd13439, %fd13438, %fd13437;
	selp.f64 	%fd13440, %fd13437, %fd13439, %p1681;
	mul.f64 	%fd2544, %fd2538, %fd13440;
	@%p1679 bra 	$L__BB4_1853;
	mov.f64 	%fd13446, 0d0000000000000000;
	mul.rn.f64 	%fd14515, %fd2440, %fd13446;
	mov.b32 	%r4557, 0;
	bra.uni 	$L__BB4_1855;
$L__BB4_1853:
	mul.f64 	%fd13441, %fd2440, 0d3FE45F306DC9C883;
	cvt.rni.s32.f64 	%r4557, %fd13441;
	cvt.rn.f64.s32 	%fd13442, %r4557;
	fma.rn.f64 	%fd13443, %fd13442, 0dBFF921FB54442D18, %fd2440;
	fma.rn.f64 	%fd13444, %fd13442, 0dBC91A62633145C00, %fd13443;
	fma.rn.f64 	%fd14515, %fd13442, 0dB97B839A252049C0, %fd13444;
	setp.ltu.f64 	%p1682, %fd2441, 0d41E0000000000000;
	@%p1682 bra 	$L__BB4_1855;
	{ // callseq 725, 0
	.param .b64 param0;
	st.param.f64 	[param0], %fd2440;
	.param .align 16 .b8 retval0[16];
	call.uni (retval0), 
	__internal_trig_reduction_slowpathd, 
	(
	param0
	);
	ld.param.f64 	%fd14515, [retval0];
	ld.param.b32 	%r4557, [retval0+8];
	} // callseq 725
$L__BB4_1855:
	shl.b32 	%r3842, %r4557, 6;
	cvt.u64.u32 	%rd1656, %r3842;
	and.b64  	%rd1657, %rd1656, 64;
	mov.u64 	%rd1658, __cudart_sin_cos_coeffs;
	add.s64 	%rd1659, %rd1658, %rd1657;
	mul.rn.f64 	%fd13447, %fd14515, %fd14515;
	and.b32  	%r3843, %r4557, 1;
	setp.eq.b32 	%p1684, %r3843, 1;
	selp.f64 	%fd13448, 0dBDA8FF8320FD8164, 0d3DE5DB65F9785EBA, %p1684;
	ld.global.nc.v2.f64 	{%fd13449, %fd13450}, [%rd1659];
	fma.rn.f64 	%fd13451, %fd13448, %fd13447, %fd13449;
	fma.rn.f64 	%fd13452, %fd13451, %fd13447, %fd13450;
	ld.global.nc.v2.f64 	{%fd13453, %fd13454}, [%rd1659+16];
	fma.rn.f64 	%fd13455, %fd13452, %fd13447, %fd13453;
	fma.rn.f64 	%fd13456, %fd13455, %fd13447, %fd13454;
	ld.global.nc.v2.f64 	{%fd13457, %fd13458}, [%rd1659+32];
	fma.rn.f64 	%fd13459, %fd13456, %fd13447, %fd13457;
	fma.rn.f64 	%fd13460, %fd13459, %fd13447, %fd13458;
	fma.rn.f64 	%fd13461, %fd13460, %fd14515, %fd14515;
	fma.rn.f64 	%fd13462, %fd13460, %fd13447, 0d3FF0000000000000;
	selp.f64 	%fd13463, %fd13462, %fd13461, %p1684;
	and.b32  	%r3844, %r4557, 2;
	setp.eq.s32 	%p1685, %r3844, 0;
	mov.f64 	%fd13464, 0d0000000000000000;
	sub.f64 	%fd13465, %fd13464, %fd13463;
	selp.f64 	%fd2549, %fd13463, %fd13465, %p1685;
	@%p1667 bra 	$L__BB4_1857;
	mov.f64 	%fd13471, 0d0000000000000000;
	mul.rn.f64 	%fd14516, %fd2055, %fd13471;
	mov.b32 	%r4558, 0;
	bra.uni 	$L__BB4_1859;
$L__BB4_1857:
	mul.f64 	%fd13466, %fd2055, 0d3FE45F306DC9C883;
	cvt.rni.s32.f64 	%r4558, %fd13466;
	cvt.rn.f64.s32 	%fd13467, %r4558;
	fma.rn.f64 	%fd13468, %fd13467, 0dBFF921FB54442D18, %fd2055;
	fma.rn.f64 	%fd13469, %fd13467, 0dBC91A62633145C00, %fd13468;
	fma.rn.f64 	%fd14516, %fd13467, 0dB97B839A252049C0, %fd13469;
	setp.ltu.f64 	%p1686, %fd2056, 0d41E0000000000000;
	@%p1686 bra 	$L__BB4_1859;
	{ // callseq 726, 0
	.param .b64 param0;
	st.param.f64 	[param0], %fd2055;
	.param .align 16 .b8 retval0[16];
	call.uni (retval0), 
	__internal_trig_reduction_slowpathd, 
	(
	param0
	);
	ld.param.f64 	%fd14516, [retval0];
	ld.param.b32 	%r4558, [retval0+8];
	} // callseq 726
$L__BB4_1859:
	shl.b32 	%r3847, %r4558, 6;
	cvt.u64.u32 	%rd1660, %r3847;
	and.b64  	%rd1661, %rd1660, 64;
	mov.u64 	%rd1662, __cudart_sin_cos_coeffs;
	add.s64 	%rd1663, %rd1662, %rd1661;
	mul.rn.f64 	%fd13472, %fd14516, %fd14516;
	and.b32  	%r3848, %r4558, 1;
	setp.eq.b32 	%p1688, %r3848, 1;
	selp.f64 	%fd13473, 0dBDA8FF8320FD8164, 0d3DE5DB65F9785EBA, %p1688;
	ld.global.nc.v2.f64 	{%fd13474, %fd13475}, [%rd1663];
	fma.rn.f64 	%fd13476, %fd13473, %fd13472, %fd13474;
	fma.rn.f64 	%fd13477, %fd13476, %fd13472, %fd13475;
	ld.global.nc.v2.f64 	{%fd13478, %fd13479}, [%rd1663+16];
	fma.rn.f64 	%fd13480, %fd13477, %fd13472, %fd13478;
	fma.rn.f64 	%fd13481, %fd13480, %fd13472, %fd13479;
	ld.global.nc.v2.f64 	{%fd13482, %fd13483}, [%rd1663+32];
	fma.rn.f64 	%fd13484, %fd13481, %fd13472, %fd13482;
	fma.rn.f64 	%fd13485, %fd13484, %fd13472, %fd13483;
	fma.rn.f64 	%fd13486, %fd13485, %fd14516, %fd14516;
	fma.rn.f64 	%fd13487, %fd13485, %fd13472, 0d3FF0000000000000;
	selp.f64 	%fd13488, %fd13487, %fd13486, %p1688;
	and.b32  	%r3849, %r4558, 2;
	setp.eq.s32 	%p1689, %r3849, 0;
	mov.f64 	%fd13489, 0d0000000000000000;
	sub.f64 	%fd13490, %fd13489, %fd13488;
	selp.f64 	%fd13491, %fd13488, %fd13490, %p1689;
	mul.f64 	%fd2554, %fd2549, %fd13491;
	@%p1663 bra 	$L__BB4_1861;
	mov.f64 	%fd13497, 0d0000000000000000;
	mul.rn.f64 	%fd14517, %fd2454, %fd13497;
	mov.b32 	%r4559, 0;
	bra.uni 	$L__BB4_1863;
$L__BB4_1861:
	mul.f64 	%fd13492, %fd2454, 0d3FE45F306DC9C883;
	cvt.rni.s32.f64 	%r4559, %fd13492;
	cvt.rn.f64.s32 	%fd13493, %r4559;
	fma.rn.f64 	%fd13494, %fd13493, 0dBFF921FB54442D18, %fd2454;
	fma.rn.f64 	%fd13495, %fd13493, 0dBC91A62633145C00, %fd13494;
	fma.rn.f64 	%fd14517, %fd13493, 0dB97B839A252049C0, %fd13495;
	setp.ltu.f64 	%p1690, %fd2455, 0d41E0000000000000;
	@%p1690 bra 	$L__BB4_1863;
	{ // callseq 727, 0
	.param .b64 param0;
	st.param.f64 	[param0], %fd2454;
	.param .align 16 .b8 retval0[16];
	call.uni (retval0), 
	__internal_trig_reduction_slowpathd, 
	(
	param0
	);
	ld.param.f64 	%fd14517, [retval0];
	ld.param.b32 	%r4559, [retval0+8];
	} // callseq 727
$L__BB4_1863:
	shl.b32 	%r3852, %r4559, 6;
	cvt.u64.u32 	%rd1664, %r3852;
	and.b64  	%rd1665, %rd1664, 64;
	mov.u64 	%rd1666, __cudart_sin_cos_coeffs;
	add.s64 	%rd1667, %rd1666, %rd1665;
	mul.rn.f64 	%fd13498, %fd14517, %fd14517;
	and.b32  	%r3853, %r4559, 1;
	setp.eq.b32 	%p1692, %r3853, 1;
	selp.f64 	%fd13499, 0dBDA8FF8320FD8164, 0d3DE5DB65F9785EBA, %p1692;
	ld.global.nc.v2.f64 	{%fd13500, %fd13501}, [%rd1667];
	fma.rn.f64 	%fd13502, %fd13499, %fd13498, %fd13500;
	fma.rn.f64 	%fd13503, %fd13502, %fd13498, %fd13501;
	ld.global.nc.v2.f64 	{%fd13504, %fd13505}, [%rd1667+16];
	fma.rn.f64 	%fd13506, %fd13503, %fd13498, %fd13504;
	fma.rn.f64 	%fd13507, %fd13506, %fd13498, %fd13505;
	ld.global.nc.v2.f64 	{%fd13508, %fd13509}, [%rd1667+32];
	fma.rn.f64 	%fd13510, %fd13507, %fd13498, %fd13508;
	fma.rn.f64 	%fd13511, %fd13510, %fd13498, %fd13509;
	fma.rn.f64 	%fd13512, %fd13511, %fd14517, %fd14517;
	fma.rn.f64 	%fd13513, %fd13511, %fd13498, 0d3FF0000000000000;
	selp.f64 	%fd13514, %fd13513, %fd13512, %p1692;
	and.b32  	%r3854, %r4559, 2;
	setp.eq.s32 	%p1693, %r3854, 0;
	mov.f64 	%fd13515, 0d0000000000000000;
	sub.f64 	%fd13516, %fd13515, %fd13514;
	selp.f64 	%fd2559, %fd13514, %fd13516, %p1693;
	@%p1667 bra 	$L__BB4_1865;
	mov.f64 	%fd13522, 0d0000000000000000;
	mul.rn.f64 	%fd14519, %fd2055, %fd13522;
	mov.b32 	%r4561, 1;
	bra.uni 	$L__BB4_1868;
$L__BB4_1865:
	mul.f64 	%fd13517, %fd2055, 0d3FE45F306DC9C883;
	cvt.rni.s32.f64 	%r4560, %fd13517;
	cvt.rn.f64.s32 	%fd13518, %r4560;
	fma.rn.f64 	%fd13519, %fd13518, 0dBFF921FB54442D18, %fd2055;
	fma.rn.f64 	%fd13520, %fd13518, 0dBC91A62633145C00, %fd13519;
	fma.rn.f64 	%fd14519, %fd13518, 0dB97B839A252049C0, %fd13520;
	setp.ltu.f64 	%p1694, %fd2056, 0d41E0000000000000;
	@%p1694 bra 	$L__BB4_1867;
	{ // callseq 728, 0
	.param .b64 param0;
	st.param.f64 	[param0], %fd2055;
	.param .align 16 .b8 retval0[16];
	call.uni (retval0), 
	__internal_trig_reduction_slowpathd, 
	(
	param0
	);
	ld.param.f64 	%fd14519, [retval0];
	ld.param.b32 	%r4560, [retval0+8];
	} // callseq 728
$L__BB4_1867:
	add.s32 	%r4561, %r4560, 1;
$L__BB4_1868:
	shl.b32 	%r3857, %r4561, 6;
	cvt.u64.u32 	%rd1668, %r3857;
	and.b64  	%rd1669, %rd1668, 64;
	mov.u64 	%rd1670, __cudart_sin_cos_coeffs;
	add.s64 	%rd1671, %rd1670, %rd1669;
	mul.rn.f64 	%fd13523, %fd14519, %fd14519;
	and.b32  	%r3858, %r4561, 1;
	setp.eq.b32 	%p1696, %r3858, 1;
	selp.f64 	%fd13524, 0dBDA8FF8320FD8164, 0d3DE5DB65F9785EBA, %p1696;
	ld.global.nc.v2.f64 	{%fd13525, %fd13526}, [%rd1671];
	fma.rn.f64 	%fd13527, %fd13524, %fd13523, %fd13525;
	fma.rn.f64 	%fd13528, %fd13527, %fd13523, %fd13526;
	ld.global.nc.v2.f64 	{%fd13529, %fd13530}, [%rd1671+16];
	fma.rn.f64 	%fd13531, %fd13528, %fd13523, %fd13529;
	fma.rn.f64 	%fd13532, %fd13531, %fd13523, %fd13530;
	ld.global.nc.v2.f64 	{%fd13533, %fd13534}, [%rd1671+32];
	fma.rn.f64 	%fd13535, %fd13532, %fd13523, %fd13533;
	fma.rn.f64 	%fd13536, %fd13535, %fd13523, %fd13534;
	fma.rn.f64 	%fd13537, %fd13536, %fd14519, %fd14519;
	fma.rn.f64 	%fd13538, %fd13536, %fd13523, 0d3FF0000000000000;
	selp.f64 	%fd13539, %fd13538, %fd13537, %p1696;
	and.b32  	%r3859, %r4561, 2;
	setp.eq.s32 	%p1697, %r3859, 0;
	mov.f64 	%fd13540, 0d0000000000000000;
	sub.f64 	%fd13541, %fd13540, %fd13539;
	selp.f64 	%fd13542, %fd13539, %fd13541, %p1697;
	fma.rn.f64 	%fd13543, %fd2559, %fd13542, %fd2554;
	mul.f64 	%fd13544, %fd2544, %fd13543;
	fma.rn.f64 	%fd2565, %fd2395, %fd13544, %fd2532;
	@%p1675 bra 	$L__BB4_1870;
	mov.f64 	%fd13550, 0d0000000000000000;
	mul.rn.f64 	%fd14520, %fd2478, %fd13550;
	mov.b32 	%r4562, 0;
	bra.uni 	$L__BB4_1872;
$L__BB4_1870:
	mul.f64 	%fd13545, %fd2478, 0d3FE45F306DC9C883;
	cvt.rni.s32.f64 	%r4562, %fd13545;
	cvt.rn.f64.s32 	%fd13546, %r4562;
	fma.rn.f64 	%fd13547, %fd13546, 0dBFF921FB54442D18, %fd2478;
	fma.rn.f64 	%fd13548, %fd13546, 0dBC91A62633145C00, %fd13547;
	fma.rn.f64 	%fd14520, %fd13546, 0dB97B839A252049C0, %fd13548;
	setp.ltu.f64 	%p1698, %fd2479, 0d41E0000000000000;
	@%p1698 bra 	$L__BB4_1872;
	{ // callseq 729, 0
	.param .b64 param0;
	st.param.f64 	[param0], %fd2478;
	.param .align 16 .b8 retval0[16];
	call.uni (retval0), 
	__internal_trig_reduction_slowpathd, 
	(
	param0
	);
	ld.param.f64 	%fd14520, [retval0];
	ld.param.b32 	%r4562, [retval0+8];
	} // callseq 729
$L__BB4_1872:
	setp.neu.f64 	%p1699, %fd2441, 0d7FF0000000000000;
	shl.b32 	%r3862, %r4562, 6;
	cvt.u64.u32 	%rd1672, %r3862;
	and.b64  	%rd1673, %rd1672, 64;
	add.s64 	%rd1675, %rd1670, %rd1673;
	mul.rn.f64 	%fd13551, %fd14520, %fd14520;
	and.b32  	%r3863, %r4562, 1;
	setp.eq.b32 	%p1700, %r3863, 1;
	selp.f64 	%fd13552, 0dBDA8FF8320FD8164, 0d3DE5DB65F9785EBA, %p1700;
	ld.global.nc.v2.f64 	{%fd13553, %fd13554}, [%rd1675];
	fma.rn.f64 	%fd13555, %fd13552, %fd13551, %fd13553;
	fma.rn.f64 	%fd13556, %fd13555, %fd13551, %fd13554;
	ld.global.nc.v2.f64 	{%fd13557, %fd13558}, [%rd1675+16];
	fma.rn.f64 	%fd13559, %fd13556, %fd13551, %fd13557;
	fma.rn.f64 	%fd13560, %fd13559, %fd13551, %fd13558;
	ld.global.nc.v2.f64 	{%fd13561, %fd13562}, [%rd1675+32];
	fma.rn.f64 	%fd13563, %fd13560, %fd13551, %fd13561;
	fma.rn.f64 	%fd13564, %fd13563, %fd13551, %fd13562;
	fma.rn.f64 	%fd13565, %fd13564, %fd14520, %fd14520;
	fma.rn.f64 	%fd13566, %fd13564, %fd13551, 0d3FF0000000000000;
	selp.f64 	%fd13567, %fd13566, %fd13565, %p1700;
	and.b32  	%r3864, %r4562, 2;
	setp.eq.s32 	%p1701, %r3864, 0;
	mov.f64 	%fd13568, 0d0000000000000000;
	sub.f64 	%fd13569, %fd13568, %fd13567;
	selp.f64 	%fd2570, %fd13567, %fd13569, %p1701;
	@%p1699 bra 	$L__BB4_1874;
	mov.f64 	%fd13575, 0d0000000000000000;
	mul.rn.f64 	%fd14521, %fd2440, %fd13575;
	mov.b32 	%r4563, 0;
	bra.uni 	$L__BB4_1876;
$L__BB4_1874:
	mul.f64 	%fd13570, %fd2440, 0d3FE45F306DC9C883;
	cvt.rni.s32.f64 	%r4563, %fd13570;
	cvt.rn.f64.s32 	%fd13571, %r4563;
	fma.rn.f64 	%fd13572, %fd13571, 0dBFF921FB54442D18, %fd2440;
	fma.rn.f64 	%fd13573, %fd13571, 0dBC91A62633145C00, %fd13572;
	fma.rn.f64 	%fd14521, %fd13571, 0dB97B839A252049C0, %fd13573;
	setp.ltu.f64 	%p1702, %fd2441, 0d41E0000000000000;
	@%p1702 bra 	$L__BB4_1876;
	{ // callseq 730, 0
	.param .b64 param0;
	st.param.f64 	[param0], %fd2440;
	.param .align 16 .b8 retval0[16];
	call.uni (retval0), 
	__internal_trig_reduction_slowpathd, 
	(
	param0
	);
	ld.param.f64 	%fd14521, [retval0];
	ld.param.b32 	%r4563, [retval0+8];
	} // callseq 730
$L__BB4_1876:
	setp.neu.f64 	%p1703, %fd2056, 0d7FF0000000000000;
	shl.b32 	%r3867, %r4563, 6;
	cvt.u64.u32 	%rd1676, %r3867;
	and.b64  	%rd1677, %rd1676, 64;
	add.s64 	%rd1679, %rd1670, %rd1677;
	mul.rn.f64 	%fd13576, %fd14521, %fd14521;
	and.b32  	%r3868, %r4563, 1;
	setp.eq.b32 	%p1704, %r3868, 1;
	selp.f64 	%fd13577, 0dBDA8FF8320FD8164, 0d3DE5DB65F9785EBA, %p1704;
	ld.global.nc.v2.f64 	{%fd13578, %fd13579}, [%rd1679];
	fma.rn.f64 	%fd13580, %fd13577, %fd13576, %fd13578;
	fma.rn.f64 	%fd13581, %fd13580, %fd13576, %fd13579;
	ld.global.nc.v2.f64 	{%fd13582, %fd13583}, [%rd1679+16];
	fma.rn.f64 	%fd13584, %fd13581, %fd13576, %fd13582;
	fma.rn.f64 	%fd13585, %fd13584, %fd13576, %fd13583;
	ld.global.nc.v2.f64 	{%fd13586, %fd13587}, [%rd1679+32];
	fma.rn.f64 	%fd13588, %fd13585, %fd13576, %fd13586;
	fma.rn.f64 	%fd13589, %fd13588, %fd13576, %fd13587;
	fma.rn.f64 	%fd13590, %fd13589, %fd14521, %fd14521;
	fma.rn.f64 	%fd13591, %fd13589, %fd13576, 0d3FF0000000000000;
	selp.f64 	%fd13592, %fd13591, %fd13590, %p1704;
	and.b32  	%r3869, %r4563, 2;
	setp.eq.s32 	%p1705, %r3869, 0;
	mov.f64 	%fd13593, 0d0000000000000000;
	sub.f64 	%fd13594, %fd13593, %fd13592;
	selp.f64 	%fd2575, %fd13592, %fd13594, %p1705;
	@%p1703 bra 	$L__BB4_1878;
	mov.f64 	%fd13600, 0d0000000000000000;
	mul.rn.f64 	%fd14523, %fd2055, %fd13600;
	mov.b32 	%r4565, 1;
	bra.uni 	$L__BB4_1881;
$L__BB4_1878:
	mul.f64 	%fd13595, %fd2055, 0d3FE45F306DC9C883;
	cvt.rni.s32.f64 	%r4564, %fd13595;
	cvt.rn.f64.s32 	%fd13596, %r4564;
	fma.rn.f64 	%fd13597, %fd13596, 0dBFF921FB54442D18, %fd2055;
	fma.rn.f64 	%fd13598, %fd13596, 0dBC91A62633145C00, %fd13597;
	fma.rn.f64 	%fd14523, %fd13596, 0dB97B839A252049C0, %fd13598;
	setp.ltu.f64 	%p1706, %fd2056, 0d41E0000000000000;
	@%p1706 bra 	$L__BB4_1880;
	{ // callseq 731, 0
	.param .b64 param0;
	st.param.f64 	[param0], %fd2055;
	.param .align 16 .b8 retval0[16];
	call.uni (retval0), 
	__internal_trig_reduction_slowpathd, 
	(
	param0
	);
	ld.param.f64 	%fd14523, [retval0];
	ld.param.b32 	%r4564, [retval0+8];
	} // callseq 731
$L__BB4_1880:
	add.s32 	%r4565, %r4564, 1;
$L__BB4_1881:
	setp.neu.f64 	%p1707, %fd2455, 0d7FF0000000000000;
	shl.b32 	%r3872, %r4565, 6;
	cvt.u64.u32 	%rd1680, %r3872;
	and.b64  	%rd1681, %rd1680, 64;
	add.s64 	%rd1683, %rd1670, %rd1681;
	mul.rn.f64 	%fd13601, %fd14523, %fd14523;
	and.b32  	%r3873, %r4565, 1;
	setp.eq.b32 	%p1708, %r3873, 1;
	selp.f64 	%fd13602, 0dBDA8FF8320FD8164, 0d3DE5DB65F9785EBA, %p1708;
	ld.global.nc.v2.f64 	{%fd13603, %fd13604}, [%rd1683];
	fma.rn.f64 	%fd13605, %fd13602, %fd13601, %fd13603;
	fma.rn.f64 	%fd13606, %fd13605, %fd13601, %fd13604;
	ld.global.nc.v2.f64 	{%fd13607, %fd13608}, [%rd1683+16];
	fma.rn.f64 	%fd13609, %fd13606, %fd13601, %fd13607;
	fma.rn.f64 	%fd13610, %fd13609, %fd13601, %fd13608;
	ld.global.nc.v2.f64 	{%fd13611, %fd13612}, [%rd1683+32];
	fma.rn.f64 	%fd13613, %fd13610, %fd13601, %fd13611;
	fma.rn.f64 	%fd13614, %fd13613, %fd13601, %fd13612;
	fma.rn.f64 	%fd13615, %fd13614, %fd14523, %fd14523;
	fma.rn.f64 	%fd13616, %fd13614, %fd13601, 0d3FF0000000000000;
	selp.f64 	%fd13617, %fd13616, %fd13615, %p1708;
	and.b32  	%r3874, %r4565, 2;
	setp.eq.s32 	%p1709, %r3874, 0;
	mov.f64 	%fd13618, 0d0000000000000000;
	sub.f64 	%fd13619, %fd13618, %fd13617;
	selp.f64 	%fd13620, %fd13617, %fd13619, %p1709;
	mul.f64 	%fd2581, %fd2575, %fd13620;
	@%p1707 bra 	$L__BB4_1883;
	mov.f64 	%fd13626, 0d0000000000000000;
	mul.rn.f64 	%fd14524, %fd2454, %fd13626;
	mov.b32 	%r4566, 0;
	bra.uni 	$L__BB4_1885;
$L__BB4_1883:
	mul.f64 	%fd13621, %fd2454, 0d3FE45F306DC9C883;
	cvt.rni.s32.f64 	%r4566, %fd13621;
	cvt.rn.f64.s32 	%fd13622, %r4566;
	fma.rn.f64 	%fd13623, %fd13622, 0dBFF921FB54442D18, %fd2454;
	fma.rn.f64 	%fd13624, %fd13622, 0dBC91A62633145C00, %fd13623;
	fma.rn.f64 	%fd14524, %fd13622, 0dB97B839A252049C0, %fd13624;
	setp.ltu.f64 	%p1710, %fd2455, 0d41E0000000000000;
	@%p1710 bra 	$L__BB4_1885;
	{ // callseq 732, 0
	.param .b64 param0;
	st.param.f64 	[param0], %fd2454;
	.param .align 16 .b8 retval0[16];
	call.uni (retval0), 
	__internal_trig_reduction_slowpathd, 
	(
	param0
	);
	ld.param.f64 	%fd14524, [retval0];
	ld.param.b32 	%r4566, [retval0+8];
	} // callseq 732
$L__BB4_1885:
	shl.b32 	%r3877, %r4566, 6;
	cvt.u64.u32 	%rd1684, %r3877;
	and.b64  	%rd1685, %rd1684, 64;
	add.s64 	%rd1687, %rd1670, %rd1685;
	mul.rn.f64 	%fd13627, %fd14524, %fd14524;
	and.b32  	%r3878, %r4566, 1;
	setp.eq.b32 	%p1712, %r3878, 1;
	selp.f64 	%fd13628, 0dBDA8FF8320FD8164, 0d3DE5DB65F9785EBA, %p1712;
	ld.global.nc.v2.f64 	{%fd13629, %fd13630}, [%rd1687];
	fma.rn.f64 	%fd13631, %fd13628, %fd13627, %fd13629;
	fma.rn.f64 	%fd13632, %fd13631, %fd13627, %fd13630;
	ld.global.nc.v2.f64 	{%fd13633, %fd13634}, [%rd1687+16];
	fma.rn.f64 	%fd13635, %fd13632, %fd13627, %fd13633;
	fma.rn.f64 	%fd13636, %fd13635, %fd13627, %fd13634;
	ld.global.nc.v2.f64 	{%fd13637, %fd13638}, [%rd1687+32];
	fma.rn.f64 	%fd13639, %fd13636, %fd13627, %fd13637;
	fma.rn.f64 	%fd13640, %fd13639, %fd13627, %fd13638;
	fma.rn.f64 	%fd13641, %fd13640, %fd14524, %fd14524;
	fma.rn.f64 	%fd13642, %fd13640, %fd13627, 0d3FF0000000000000;
	selp.f64 	%fd13643, %fd13642, %fd13641, %p1712;
	and.b32  	%r3879, %r4566, 2;
	setp.eq.s32 	%p1713, %r3879, 0;
	mov.f64 	%fd13644, 0d0000000000000000;
	sub.f64 	%fd13645, %fd13644, %fd13643;
	selp.f64 	%fd2586, %fd13643, %fd13645, %p1713;
	@%p1703 bra 	$L__BB4_1887;
	mov.f64 	%fd13651, 0d0000000000000000;
	mul.rn.f64 	%fd14525, %fd2055, %fd13651;
	mov.b32 	%r4567, 0;
	bra.uni 	$L__BB4_1889;
$L__BB4_1887:
	mul.f64 	%fd13646, %fd2055, 0d3FE45F306DC9C883;
	cvt.rni.s32.f64 	%r4567, %fd13646;
	cvt.rn.f64.s32 	%fd13647, %r4567;
	fma.rn.f64 	%fd13648, %fd13647, 0dBFF921FB54442D18, %fd2055;
	fma.rn.f64 	%fd13649, %fd13647, 0dBC91A62633145C00, %fd13648;
	fma.rn.f64 	%fd14525, %fd13647, 0dB97B839A252049C0, %fd13649;
	setp.ltu.f64 	%p1714, %fd2056, 0d41E0000000000000;
	@%p1714 bra 	$L__BB4_1889;
	{ // callseq 733, 0
	.param .b64 param0;
	st.param.f64 	[param0], %fd2055;
	.param .align 16 .b8 retval0[16];
	call.uni (retval0), 
	__internal_trig_reduction_slowpathd, 
	(
	param0
	);
	ld.param.f64 	%fd14525, [retval0];
	ld.param.b32 	%r4567, [retval0+8];
	} // callseq 733
$L__BB4_1889:
	shl.b32 	%r3882, %r4567, 6;
	cvt.u64.u32 	%rd1688, %r3882;
	and.b64  	%rd1689, %rd1688, 64;
	add.s64 	%rd1691, %rd1670, %rd1689;
	mul.rn.f64 	%fd13652, %fd14525, %fd14525;
	and.b32  	%r3883, %r4567, 1;
	setp.eq.b32 	%p1715, %r3883, 1;
	selp.f64 	%fd13653, 0dBDA8FF8320FD8164, 0d3DE5DB65F9785EBA, %p1715;
	ld.global.nc.v2.f64 	{%fd13654, %fd13655}, [%rd1691];
	fma.rn.f64 	%fd13656, %fd13653, %fd13652, %fd13654;
	fma.rn.f64 	%fd13657, %fd13656, %fd13652, %fd13655;
	ld.global.nc.v2.f64 	{%fd13658, %fd13659}, [%rd1691+16];
	fma.rn.f64 	%fd13660, %fd13657, %fd13652, %fd13658;
	fma.rn.f64 	%fd13661, %fd13660, %fd13652, %fd13659;
	ld.global.nc.v2.f64 	{%fd13662, %fd13663}, [%rd1691+32];
	fma.rn.f64 	%fd13664, %fd13661, %fd13652, %fd13662;
	fma.rn.f64 	%fd13665, %fd13664, %fd13652, %fd13663;
	fma.rn.f64 	%fd13666, %fd13665, %fd14525, %fd14525;
	fma.rn.f64 	%fd13667, %fd13665, %fd13652, 0d3FF0000000000000;
	selp.f64 	%fd13668, %fd13667, %fd13666, %p1715;
	and.b32  	%r3884, %r4567, 2;
	setp.eq.s32 	%p1716, %r3884, 0;
	mov.f64 	%fd13669, 0d0000000000000000;
	sub.f64 	%fd13670, %fd13669, %fd13668;
	selp.f64 	%fd13671, %fd13668, %fd13670, %p1716;
	mul.f64 	%fd13672, %fd2586, %fd13671;
	sub.f64 	%fd13673, %fd2581, %fd13672;
	mul.f64 	%fd13674, %fd2570, %fd13673;
	fma.rn.f64 	%fd13675, %fd2395, %fd13674, %fd2565;
	mul.f64 	%fd13676, %fd2471, %fd13675;
	div.rn.f64 	%fd13677, %fd13676, %fd9;
	add.f64 	%fd13678, %fd2466, %fd13677;
	add.f64 	%fd14378, %fd14378, %fd13678;
	add.s32 	%r4422, %r4422, 1;
	setp.ne.s32 	%p1717, %r4422, 5000;
	@%p1717 bra 	$L__BB4_1447;
	setp.lt.s32 	%p1718, %r13, 0;
	selp.b32 	%r1669, 0, 2146435072, %p1718;
	and.b32  	%r3885, %r13, 2146435072;
	setp.eq.s32 	%p1719, %r3885, 1062207488;
	bar.sync 	0;
	ld.shared.f64 	%fd13679, [%r12];
	fma.rn.f64 	%fd2592, %fd13, %fd13679, %fd13906;
	bar.sync 	0;
	mul.f64 	%fd13681, %fd13900, %fd5269;
	mul.f64 	%fd13683, %fd1987, %fd5271;
	sub.f64 	%fd2593, %fd13681, %fd13683;
	bar.sync 	0;
	add.f64 	%fd2594, %fd13681, %fd13683;
	bar.sync 	0;
	fma.rn.f64 	%fd2595, %fd5273, 0dBFE0000000000000, %fd1988;
	{
	.reg .b32 %temp; 
	mov.b64 	{%temp, %r1670}, %fd2595;
	}
	abs.f64 	%fd2596, %fd2595;
	{ // callseq 734, 0
	.param .b64 param0;
	st.param.f64 	[param0], %fd2596;
	.param .b64 param1;
	st.param.f64 	[param1], 0d4000000000000000;
	.param .b64 retval0;
	call.uni (retval0), 
	__internal_accurate_pow, 
	(
	param0, 
	param1
	);
	ld.param.f64 	%fd13685, [retval0];
	} // callseq 734
	setp.lt.s32 	%p1720, %r1670, 0;
	neg.f64 	%fd13687, %fd13685;
	selp.f64 	%fd13688, %fd13687, %fd13685, %p1719;
	selp.f64 	%fd13689, %fd13688, %fd13685, %p1720;
	setp.eq.f64 	%p1721, %fd2595, 0d0000000000000000;
	selp.b32 	%r3886, %r1670, 0, %p1719;
	or.b32  	%r3887, %r3886, 2146435072;
	selp.b32 	%r3888, %r3887, %r3886, %p1718;
	mov.b32 	%r3889, 0;
	mov.b64 	%fd13690, {%r3889, %r3888};
	selp.f64 	%fd14532, %fd13690, %fd13689, %p1721;
	add.f64 	%fd13691, %fd2595, 0d4000000000000000;
	{
	.reg .b32 %temp; 
	mov.b64 	{%temp, %r3890}, %fd13691;
	}
	and.b32  	%r1671, %r3890, 2146435072;
	setp.ne.s32 	%p1722, %r1671, 2146435072;
	mov.f64 	%fd14526, %fd14532;
	@%p1722 bra 	$L__BB4_1895;
	setp.num.f64 	%p1723, %fd2595, %fd2595;
	@%p1723 bra 	$L__BB4_1893;
	mov.f64 	%fd13692, 0d4000000000000000;
	add.rn.f64 	%fd14526, %fd2595, %fd13692;
	bra.uni 	$L__BB4_1895;
$L__BB4_1893:
	setp.neu.f64 	%p1724, %fd2596, 0d7FF0000000000000;
	mov.f64 	%fd14526, %fd14532;
	@%p1724 bra 	$L__BB4_1895;
	setp.lt.s32 	%p1725, %r1670, 0;
	or.b32  	%r3891, %r1669, -2147483648;
	selp.b32 	%r3892, %r3891, %r1669, %p2;
	selp.b32 	%r3893, %r3892, %r1669, %p1725;
	mov.b32 	%r3894, 0;
	mov.b64 	%fd14526, {%r3894, %r3893};
$L__BB4_1895:
	setp.eq.f64 	%p1726, %fd2595, 0d3FF0000000000000;
	neg.f64 	%fd13693, %fd14526;
	selp.f64 	%fd13694, 0dBFF0000000000000, %fd13693, %p1726;
	div.rn.f64 	%fd2601, %fd13694, %fd624;
	fma.rn.f64 	%fd13695, %fd2601, 0d3FF71547652B82FE, 0d4338000000000000;
	{
	.reg .b32 %temp; 
	mov.b64 	{%r1672, %temp}, %fd13695;
	}
	mov.f64 	%fd13696, 0dC338000000000000;
	add.rn.f64 	%fd13697, %fd13695, %fd13696;
	fma.rn.f64 	%fd13698, %fd13697, 0dBFE62E42FEFA39EF, %fd2601;
	fma.rn.f64 	%fd13699, %fd13697, 0dBC7ABC9E3B39803F, %fd13698;
	fma.rn.f64 	%fd13700, %fd13699, 0d3E5ADE1569CE2BDF, 0d3E928AF3FCA213EA;
	fma.rn.f64 	%fd13701, %fd13700, %fd13699, 0d3EC71DEE62401315;
	fma.rn.f64 	%fd13702, %fd13701, %fd13699, 0d3EFA01997C89EB71;
	fma.rn.f64 	%fd13703, %fd13702, %fd13699, 0d3F2A01A014761F65;
	fma.rn.f64 	%fd13704, %fd13703, %fd13699, 0d3F56C16C1852B7AF;
	fma.rn.f64 	%fd13705, %fd13704, %fd13699, 0d3F81111111122322;
	fma.rn.f64 	%fd13706, %fd13705, %fd13699, 0d3FA55555555502A1;
	fma.rn.f64 	%fd13707, %fd13706, %fd13699, 0d3FC5555555555511;
	fma.rn.f64 	%fd13708, %fd13707, %fd13699, 0d3FE000000000000B;
	fma.rn.f64 	%fd13709, %fd13708, %fd13699, 0d3FF0000000000000;
	fma.rn.f64 	%fd13710, %fd13709, %fd13699, 0d3FF0000000000000;
	{
	.reg .b32 %temp; 
	mov.b64 	{%r1673, %temp}, %fd13710;
	}
	{
	.reg .b32 %temp; 
	mov.b64 	{%temp, %r1674}, %fd13710;
	}
	shl.b32 	%r3895, %r1672, 20;
	add.s32 	%r3896, %r3895, %r1674;
	mov.b64 	%fd14527, {%r1673, %r3896};
	{
	.reg .b32 %temp; 
	mov.b64 	{%temp, %r3897}, %fd2601;
	}
	mov.b32 	%f15, %r3897;
	abs.f32 	%f7, %f15;
	setp.lt.f32 	%p1727, %f7, 0f4086232B;
	@%p1727 bra 	$L__BB4_1898;
	setp.lt.f64 	%p1728, %fd2601, 0d0000000000000000;
	add.f64 	%fd13711, %fd2601, 0d7FF0000000000000;
	selp.f64 	%fd14527, 0d0000000000000000, %fd13711, %p1728;
	setp.geu.f32 	%p1729, %f7, 0f40874800;
	@%p1729 bra 	$L__BB4_1898;
	shr.u32 	%r3898, %r1672, 31;
	add.s32 	%r3899, %r1672, %r3898;
	shr.s32 	%r3900, %r3899, 1;
	shl.b32 	%r3901, %r3900, 20;
	add.s32 	%r3902, %r1674, %r3901;
	mov.b64 	%fd13712, {%r1673, %r3902};
	sub.s32 	%r3903, %r1672, %r3900;
	shl.b32 	%r3904, %r3903, 20;
	add.s32 	%r3905, %r3904, 1072693248;
	mov.b32 	%r3906, 0;
	mov.b64 	%fd13713, {%r3906, %r3905};
	mul.f64 	%fd14527, %fd13713, %fd13712;
$L__BB4_1898:
	mul.f64 	%fd2607, %fd630, %fd14527;
	bar.sync 	0;
	abs.f64 	%fd2608, %fd2593;
	setp.neu.f64 	%p1730, %fd2608, 0d7FF0000000000000;
	@%p1730 bra 	$L__BB4_1900;
	mov.f64 	%fd13719, 0d0000000000000000;
	mul.rn.f64 	%fd14529, %fd2593, %fd13719;
	mov.b32 	%r4569, 1;
	bra.uni 	$L__BB4_1903;
$L__BB4_1900:
	mul.f64 	%fd13714, %fd2593, 0d3FE45F306DC9C883;
	cvt.rni.s32.f64 	%r4568, %fd13714;
	cvt.rn.f64.s32 	%fd13715, %r4568;
	fma.rn.f64 	%fd13716, %fd13715, 0dBFF921FB54442D18, %fd2593;
	fma.rn.f64 	%fd13717, %fd13715, 0dBC91A62633145C00, %fd13716;
	fma.rn.f64 	%fd14529, %fd13715, 0dB97B839A252049C0, %fd13717;
	setp.ltu.f64 	%p1731, %fd2608, 0d41E0000000000000;
	@%p1731 bra 	$L__BB4_1902;
	{ // callseq 735, 0
	.param .b64 param0;
	st.param.f64 	[param0], %fd2593;
	.param .align 16 .b8 retval0[16];
	call.uni (retval0), 
	__internal_trig_reduction_slowpathd, 
	(
	param0
	);
	ld.param.f64 	%fd14529, [retval0];
	ld.param.b32 	%r4568, [retval0+8];
	} // callseq 735
$L__BB4_1902:
	add.s32 	%r4569, %r4568, 1;
$L__BB4_1903:
	shl.b32 	%r3909, %r4569, 6;
	cvt.u64.u32 	%rd1692, %r3909;
	and.b64  	%rd1693, %rd1692, 64;
	add.s64 	%rd1695, %rd1670, %rd1693;
	mul.rn.f64 	%fd13720, %fd14529, %fd14529;
	and.b32  	%r3910, %r4569, 1;
	setp.eq.b32 	%p1732, %r3910, 1;
	selp.f64 	%fd13721, 0dBDA8FF8320FD8164, 0d3DE5DB65F9785EBA, %p1732;
	ld.global.nc.v2.f64 	{%fd13722, %fd13723}, [%rd1695];
	fma.rn.f64 	%fd13724, %fd13721, %fd13720, %fd13722;
	fma.rn.f64 	%fd13725, %fd13724, %fd13720, %fd13723;
	ld.global.nc.v2.f64 	{%fd13726, %fd13727}, [%rd1695+16];
	fma.rn.f64 	%fd13728, %fd13725, %fd13720, %fd13726;
	fma.rn.f64 	%fd13729, %fd13728, %fd13720, %fd13727;
	ld.global.nc.v2.f64 	{%fd13730, %fd13731}, [%rd1695+32];
	fma.rn.f64 	%fd13732, %fd13729, %fd13720, %fd13730;
	fma.rn.f64 	%fd13733, %fd13732, %fd13720, %fd13731;
	fma.rn.f64 	%fd13734, %fd13733, %fd14529, %fd14529;
	fma.rn.f64 	%fd13735, %fd13733, %fd13720, 0d3FF0000000000000;
	selp.f64 	%fd13736, %fd13735, %fd13734, %p1732;
	and.b32  	%r3911, %r4569, 2;
	setp.eq.s32 	%p1733, %r3911, 0;
	mov.f64 	%fd13737, 0d0000000000000000;
	sub.f64 	%fd13738, %fd13737, %fd13736;
	selp.f64 	%fd2614, %fd13736, %fd13738, %p1733;
	abs.f64 	%fd2615, %fd2594;
	setp.neu.f64 	%p1734, %fd2615, 0d7FF0000000000000;
	@%p1734 bra 	$L__BB4_1905;
	mov.f64 	%fd13744, 0d0000000000000000;
	mul.rn.f64 	%fd14531, %fd2594, %fd13744;
	mov.b32 	%r4571, 1;
	bra.uni 	$L__BB4_1908;
$L__BB4_1905:
	mul.f64 	%fd13739, %fd2594, 0d3FE45F306DC9C883;
	cvt.rni.s32.f64 	%r4570, %fd13739;
	cvt.rn.f64.s32 	%fd13740, %r4570;
	fma.rn.f64 	%fd13741, %fd13740, 0dBFF921FB54442D18, %fd2594;
	fma.rn.f64 	%fd13742, %fd13740, 0dBC91A62633145C00, %fd13741;
	fma.rn.f64 	%fd14531, %fd13740, 0dB97B839A252049C0, %fd13742;
	setp.ltu.f64 	%p1735, %fd2615, 0d41E0000000000000;
	@%p1735 bra 	$L__BB4_1907;
	{ // callseq 736, 0
	.param .b64 param0;
	st.param.f64 	[param0], %fd2594;
	.param .align 16 .b8 retval0[16];
	call.uni (retval0), 
	__internal_trig_reduction_slowpathd, 
	(
	param0
	);
	ld.param.f64 	%fd14531, [retval0];
	ld.param.b32 	%r4570, [retval0+8];
	} // callseq 736
$L__BB4_1907:
	add.s32 	%r4571, %r4570, 1;
$L__BB4_1908:
	setp.ne.s32 	%p1736, %r1671, 2146435072;
	shl.b32 	%r3914, %r4571, 6;
	cvt.u64.u32 	%rd1696, %r3914;
	and.b64  	%rd1697, %rd1696, 64;
	add.s64 	%rd1699, %rd1670, %rd1697;
	mul.rn.f64 	%fd13745, %fd14531, %fd14531;
	and.b32  	%r3915, %r4571, 1;
	setp.eq.b32 	%p1737, %r3915, 1;
	selp.f64 	%fd13746, 0dBDA8FF8320FD8164, 0d3DE5DB65F9785EBA, %p1737;
	ld.global.nc.v2.f64 	{%fd13747, %fd13748}, [%rd1699];
	fma.rn.f64 	%fd13749, %fd13746, %fd13745, %fd13747;
	fma.rn.f64 	%fd13750, %fd13749, %fd13745, %fd13748;
	ld.global.nc.v2.f64 	{%fd13751, %fd13752}, [%rd1699+16];
	fma.rn.f64 	%fd13753, %fd13750, %fd13745, %fd13751;
	fma.rn.f64 	%fd13754, %fd13753, %fd13745, %fd13752;
	ld.global.nc.v2.f64 	{%fd13755, %fd13756}, [%rd1699+32];
	fma.rn.f64 	%fd13757, %fd13754, %fd13745, %fd13755;
	fma.rn.f64 	%fd13758, %fd13757, %fd13745, %fd13756;
	fma.rn.f64 	%fd13759, %fd13758, %fd14531, %fd14531;
	fma.rn.f64 	%fd13760, %fd13758, %fd13745, 0d3FF0000000000000;
	selp.f64 	%fd13761, %fd13760, %fd13759, %p1737;
	and.b32  	%r3916, %r4571, 2;
	setp.eq.s32 	%p1738, %r3916, 0;
	mov.f64 	%fd13762, 0d0000000000000000;
	sub.f64 	%fd13763, %fd13762, %fd13761;
	selp.f64 	%fd13764, %fd13761, %fd13763, %p1738;
	sub.f64 	%fd13765, %fd2614, %fd13764;
	mul.f64 	%fd13766, %fd2607, %fd2658;
	mul.f64 	%fd13767, %fd13766, %fd13765;
	mul.f64 	%fd13768, %fd2592, %fd13767;
	div.rn.f64 	%fd13769, %fd13768, %fd9;
	add.f64 	%fd2622, %fd14379, %fd13769;
	bar.sync 	0;
	ld.shared.f64 	%fd13770, [%r11];
	fma.rn.f64 	%fd2623, %fd13, %fd13770, %fd13905;
	bar.sync 	0;
	bar.sync 	0;
	bar.sync 	0;
	@%p1736 bra 	$L__BB4_1913;
	setp.num.f64 	%p1739, %fd2595, %fd2595;
	@%p1739 bra 	$L__BB4_1911;
	mov.f64 	%fd13771, 0d4000000000000000;
	add.rn.f64 	%fd14532, %fd2595, %fd13771;
	bra.uni 	$L__BB4_1913;
$L__BB4_1911:
	setp.neu.f64 	%p1740, %fd2596, 0d7FF0000000000000;
	@%p1740 bra 	$L__BB4_1913;
	setp.lt.s32 	%p1741, %r1670, 0;
	or.b32  	%r3917, %r1669, -2147483648;
	selp.b32 	%r3918, %r3917, %r1669, %p2;
	selp.b32 	%r3919, %r3918, %r1669, %p1741;
	mov.b32 	%r3920, 0;
	mov.b64 	%fd14532, {%r3920, %r3919};
$L__BB4_1913:
	setp.eq.f64 	%p1742, %fd2595, 0d3FF0000000000000;
	neg.f64 	%fd13772, %fd14532;
	selp.f64 	%fd13773, 0dBFF0000000000000, %fd13772, %p1742;
	div.rn.f64 	%fd2627, %fd13773, %fd624;
	fma.rn.f64 	%fd13774, %fd2627, 0d3FF71547652B82FE, 0d4338000000000000;
	{
	.reg .b32 %temp; 
	mov.b64 	{%r1685, %temp}, %fd13774;
	}
	mov.f64 	%fd13775, 0dC338000000000000;
	add.rn.f64 	%fd13776, %fd13774, %fd13775;
	fma.rn.f64 	%fd13777, %fd13776, 0dBFE62E42FEFA39EF, %fd2627;
	fma.rn.f64 	%fd13778, %fd13776, 0dBC7ABC9E3B39803F, %fd13777;
	fma.rn.f64 	%fd13779, %fd13778, 0d3E5ADE1569CE2BDF, 0d3E928AF3FCA213EA;
	fma.rn.f64 	%fd13780, %fd13779, %fd13778, 0d3EC71DEE62401315;
	fma.rn.f64 	%fd13781, %fd13780, %fd13778, 0d3EFA01997C89EB71;
	fma.rn.f64 	%fd13782, %fd13781, %fd13778, 0d3F2A01A014761F65;
	fma.rn.f64 	%fd13783, %fd13782, %fd13778, 0d3F56C16C1852B7AF;
	fma.rn.f64 	%fd13784, %fd13783, %fd13778, 0d3F81111111122322;
	fma.rn.f64 	%fd13785, %fd13784, %fd13778, 0d3FA55555555502A1;
	fma.rn.f64 	%fd13786, %fd13785, %fd13778, 0d3FC5555555555511;
	fma.rn.f64 	%fd13787, %fd13786, %fd13778, 0d3FE000000000000B;
	fma.rn.f64 	%fd13788, %fd13787, %fd13778, 0d3FF0000000000000;
	fma.rn.f64 	%fd13789, %fd13788, %fd13778, 0d3FF0000000000000;
	{
	.reg .b32 %temp; 
	mov.b64 	{%r1686, %temp}, %fd13789;
	}
	{
	.reg .b32 %temp; 
	mov.b64 	{%temp, %r1687}, %fd13789;
	}
	shl.b32 	%r3921, %r1685, 20;
	add.s32 	%r3922, %r3921, %r1687;
	mov.b64 	%fd14533, {%r1686, %r3922};
	{
	.reg .b32 %temp; 
	mov.b64 	{%temp, %r3923}, %fd2627;
	}
	mov.b32 	%f16, %r3923;
	abs.f32 	%f8, %f16;
	setp.lt.f32 	%p1743, %f8, 0f4086232B;
	@%p1743 bra 	$L__BB4_1916;
	setp.lt.f64 	%p1744, %fd2627, 0d0000000000000000;
	add.f64 	%fd13790, %fd2627, 0d7FF0000000000000;
	selp.f64 	%fd14533, 0d0000000000000000, %fd13790, %p1744;
	setp.geu.f32 	%p1745, %f8, 0f40874800;
	@%p1745 bra 	$L__BB4_1916;
	shr.u32 	%r3924, %r1685, 31;
	add.s32 	%r3925, %r1685, %r3924;
	shr.s32 	%r3926, %r3925, 1;
	shl.b32 	%r3927, %r3926, 20;
	add.s32 	%r3928, %r1687, %r3927;
	mov.b64 	%fd13791, {%r1686, %r3928};
	sub.s32 	%r3929, %r1685, %r3926;
	shl.b32 	%r3930, %r3929, 20;
	add.s32 	%r3931, %r3930, 1072693248;
	mov.b32 	%r3932, 0;
	mov.b64 	%fd13792, {%r3932, %r3931};
	mul.f64 	%fd14533, %fd13792, %fd13791;
$L__BB4_1916:
	setp.neu.f64 	%p1746, %fd2608, 0d7FF0000000000000;
	mul.f64 	%fd2632, %fd630, %fd14533;
	bar.sync 	0;
	@%p1746 bra 	$L__BB4_1918;
	mov.f64 	%fd13798, 0d0000000000000000;
	mul.rn.f64 	%fd14535, %fd2593, %fd13798;
	mov.b32 	%r4573, 1;
	bra.uni 	$L__BB4_1921;
$L__BB4_1918:
	mul.f64 	%fd13793, %fd2593, 0d3FE45F306DC9C883;
	cvt.rni.s32.f64 	%r4572, %fd13793;
	cvt.rn.f64.s32 	%fd13794, %r4572;
	fma.rn.f64 	%fd13795, %fd13794, 0dBFF921FB54442D18, %fd2593;
	fma.rn.f64 	%fd13796, %fd13794, 0dBC91A62633145C00, %fd13795;
	fma.rn.f64 	%fd14535, %fd13794, 0dB97B839A252049C0, %fd13796;
	setp.ltu.f64 	%p1747, %fd2608, 0d41E0000000000000;
	@%p1747 bra 	$L__BB4_1920;
	{ // callseq 737, 0
	.param .b64 param0;
	st.param.f64 	[param0], %fd2593;
	.param .align 16 .b8 retval0[16];
	call.uni (retval0), 
	__internal_trig_reduction_slowpathd, 
	(
	param0
	);
	ld.param.f64 	%fd14535, [retval0];
	ld.param.b32 	%r4572, [retval0+8];
	} // callseq 737
$L__BB4_1920:
	add.s32 	%r4573, %r4572, 1;
$L__BB4_1921:
	setp.neu.f64 	%p1748, %fd2615, 0d7FF0000000000000;
	shl.b32 	%r3935, %r4573, 6;
	cvt.u64.u32 	%rd1700, %r3935;
	and.b64  	%rd1701, %rd1700, 64;
	add.s64 	%rd1703, %rd1670, %rd1701;
	mul.rn.f64 	%fd13799, %fd14535, %fd14535;
	and.b32  	%r3936, %r4573, 1;
	setp.eq.b32 	%p1749, %r3936, 1;
	selp.f64 	%fd13800, 0dBDA8FF8320FD8164, 0d3DE5DB65F9785EBA, %p1749;
	ld.global.nc.v2.f64 	{%fd13801, %fd13802}, [%rd1703];
	fma.rn.f64 	%fd13803, %fd13800, %fd13799, %fd13801;
	fma.rn.f64 	%fd13804, %fd13803, %fd13799, %fd13802;
	ld.global.nc.v2.f64 	{%fd13805, %fd13806}, [%rd1703+16];
	fma.rn.f64 	%fd13807, %fd13804, %fd13799, %fd13805;
	fma.rn.f64 	%fd13808, %fd13807, %fd13799, %fd13806;
	ld.global.nc.v2.f64 	{%fd13809, %fd13810}, [%rd1703+32];
	fma.rn.f64 	%fd13811, %fd13808, %fd13799, %fd13809;
	fma.rn.f64 	%fd13812, %fd13811, %fd13799, %fd13810;
	fma.rn.f64 	%fd13813, %fd13812, %fd14535, %fd14535;
	fma.rn.f64 	%fd13814, %fd13812, %fd13799, 0d3FF0000000000000;
	selp.f64 	%fd13815, %fd13814, %fd13813, %p1749;
	and.b32  	%r3937, %r4573, 2;
	setp.eq.s32 	%p1750, %r3937, 0;
	mov.f64 	%fd13816, 0d0000000000000000;
	sub.f64 	%fd13817, %fd13816, %fd13815;
	selp.f64 	%fd2638, %fd13815, %fd13817, %p1750;
	@%p1748 bra 	$L__BB4_1923;
	mov.f64 	%fd13823, 0d0000000000000000;
	mul.rn.f64 	%fd14537, %fd2594, %fd13823;
	mov.b32 	%r4575, 1;
	bra.uni 	$L__BB4_1926;
$L__BB4_1923:
	mul.f64 	%fd13818, %fd2594, 0d3FE45F306DC9C883;
	cvt.rni.s32.f64 	%r4574, %fd13818;
	cvt.rn.f64.s32 	%fd13819, %r4574;
	fma.rn.f64 	%fd13820, %fd13819, 0dBFF921FB54442D18, %fd2594;
	fma.rn.f64 	%fd13821, %fd13819, 0dBC91A62633145C00, %fd13820;
	fma.rn.f64 	%fd14537, %fd13819, 0dB97B839A252049C0, %fd13821;
	setp.ltu.f64 	%p1751, %fd2615, 0d41E0000000000000;
	@%p1751 bra 	$L__BB4_1925;
	{ // callseq 738, 0
	.param .b64 param0;
	st.param.f64 	[param0], %fd2594;
	.param .align 16 .b8 retval0[16];
	call.uni (retval0), 
	__internal_trig_reduction_slowpathd, 
	(
	param0
	);
	ld.param.f64 	%fd14537, [retval0];
	ld.param.b32 	%r4574, [retval0+8];
	} // callseq 738
$L__BB4_1925:
	add.s32 	%r4575, %r4574, 1;
$L__BB4_1926:
	mul.f64 	%fd13824, %fd2632, %fd2658;
	shl.b32 	%r3940, %r4575, 6;
	cvt.u64.u32 	%rd1704, %r3940;
	and.b64  	%rd1705, %rd1704, 64;
	add.s64 	%rd1707, %rd1670, %rd1705;
	mul.rn.f64 	%fd13825, %fd14537, %fd14537;
	and.b32  	%r3941, %r4575, 1;
	setp.eq.b32 	%p1752, %r3941, 1;
	selp.f64 	%fd13826, 0dBDA8FF8320FD8164, 0d3DE5DB65F9785EBA, %p1752;
	ld.global.nc.v2.f64 	{%fd13827, %fd13828}, [%rd1707];
	fma.rn.f64 	%fd13829, %fd13826, %fd13825, %fd13827;
	fma.rn.f64 	%fd13830, %fd13829, %fd13825, %fd13828;
	ld.global.nc.v2.f64 	{%fd13831, %fd13832}, [%rd1707+16];
	fma.rn.f64 	%fd13833, %fd13830, %fd13825, %fd13831;
	fma.rn.f64 	%fd13834, %fd13833, %fd13825, %fd13832;
	ld.global.nc.v2.f64 	{%fd13835, %fd13836}, [%rd1707+32];
	fma.rn.f64 	%fd13837, %fd13834, %fd13825, %fd13835;
	fma.rn.f64 	%fd13838, %fd13837, %fd13825, %fd13836;
	fma.rn.f64 	%fd13839, %fd13838, %fd14537, %fd14537;
	fma.rn.f64 	%fd13840, %fd13838, %fd13825, 0d3FF0000000000000;
	selp.f64 	%fd13841, %fd13840, %fd13839, %p1752;
	and.b32  	%r3942, %r4575, 2;
	setp.eq.s32 	%p1753, %r3942, 0;
	mov.f64 	%fd13842, 0d0000000000000000;
	sub.f64 	%fd13843, %fd13842, %fd13841;
	selp.f64 	%fd13844, %fd13841, %fd13843, %p1753;
	add.f64 	%fd13845, %fd2638, %fd13844;
	mul.f64 	%fd13846, %fd13824, %fd13845;
	div.rn.f64 	%fd13848, %fd13846, %fd2659;
	sub.f64 	%fd13849, %fd2638, %fd13844;
	mul.f64 	%fd13850, %fd13824, %fd13849;
	mul.f64 	%fd13851, %fd2623, %fd13850;
	div.rn.f64 	%fd13852, %fd13851, %fd9;
	sub.f64 	%fd13853, %fd13848, %fd13852;
	add.f64 	%fd13854, %fd14378, %fd13853;
	bar.sync 	0;
	fma.rn.f64 	%fd13855, %fd1323, 0d4000000000000000, %fd13904;
	fma.rn.f64 	%fd13856, %fd1983, 0d4000000000000000, %fd13855;
	add.f64 	%fd13857, %fd13856, 0d0000000000000000;
	mul.f64 	%fd13858, %fd13857, %fd13;
	div.rn.f64 	%fd13859, %fd13858, 0d4018000000000000;
	add.f64 	%fd13901, %fd13901, %fd13859;
	bar.sync 	0;
	fma.rn.f64 	%fd13860, %fd1324, 0d4000000000000000, %fd13905;
	fma.rn.f64 	%fd13861, %fd1984, 0d4000000000000000, %fd13860;
	add.f64 	%fd13862, %fd13861, 0d0000000000000000;
	mul.f64 	%fd13863, %fd13862, %fd13;
	div.rn.f64 	%fd13864, %fd13863, 0d4018000000000000;
	add.f64 	%fd13902, %fd13902, %fd13864;
	bar.sync 	0;
	fma.rn.f64 	%fd13865, %fd1325, 0d4000000000000000, %fd13906;
	fma.rn.f64 	%fd13866, %fd1985, 0d4000000000000000, %fd13865;
	add.f64 	%fd13867, %fd13866, 0d0000000000000000;
	mul.f64 	%fd13868, %fd13867, %fd13;
	div.rn.f64 	%fd13869, %fd13868, 0d4018000000000000;
	add.f64 	%fd13903, %fd13903, %fd13869;
	bar.sync 	0;
	ld.shared.f64 	%fd13870, [%r4];
	ld.shared.f64 	%fd13871, [%r7];
	fma.rn.f64 	%fd13872, %fd13871, 0d4000000000000000, %fd13870;
	ld.shared.f64 	%fd13873, [%r10];
	fma.rn.f64 	%fd13874, %fd13873, 0d4000000000000000, %fd13872;
	add.f64 	%fd13875, %fd14380, %fd13874;
	mul.f64 	%fd13876, %fd13, %fd13875;
	div.rn.f64 	%fd13877, %fd13876, 0d4018000000000000;
	add.f64 	%fd13904, %fd13904, %fd13877;
	bar.sync 	0;
	ld.shared.f64 	%fd13878, [%r5];
	ld.shared.f64 	%fd13879, [%r8];
	fma.rn.f64 	%fd13880, %fd13879, 0d4000000000000000, %fd13878;
	ld.shared.f64 	%fd13881, [%r11];
	fma.rn.f64 	%fd13882, %fd13881, 0d4000000000000000, %fd13880;
	add.f64 	%fd13883, %fd2622, %fd13882;
	mul.f64 	%fd13884, %fd13, %fd13883;
	div.rn.f64 	%fd13885, %fd13884, 0d4018000000000000;
	add.f64 	%fd13905, %fd13905, %fd13885;
	bar.sync 	0;
	ld.shared.f64 	%fd13886, [%r6];
	ld.shared.f64 	%fd13887, [%r9];
	fma.rn.f64 	%fd13888, %fd13887, 0d4000000000000000, %fd13886;
	ld.shared.f64 	%fd13889, [%r12];
	fma.rn.f64 	%fd13890, %fd13889, 0d4000000000000000, %fd13888;
	add.f64 	%fd13891, %fd13854, %fd13890;
	mul.f64 	%fd13892, %fd13, %fd13891;
	div.rn.f64 	%fd13893, %fd13892, 0d4018000000000000;
	add.f64 	%fd13906, %fd13906, %fd13893;
	mov.u32 	%r3943, %ctaid.x;
	shl.b32 	%r3944, %r3943, 8;
	mov.u32 	%r3945, %tid.x;
	add.s32 	%r3946, %r3944, %r3945;
	mul.wide.u32 	%rd1708, %r3946, 4;
	mov.u64 	%rd1709, dev_count;
	add.s64 	%rd18, %rd1709, %rd1708;
	ld.global.u32 	%r1698, [%rd18];
	setp.gt.u32 	%p1754, %r1698, 29999;
	@%p1754 bra 	$L__BB4_1928;
	mul.lo.s32 	%r3953, %r3946, 180000;
	mad.lo.s32 	%r3954, %r1698, 6, %r3953;
	mul.wide.u32 	%rd1712, %r3954, 8;
	mov.u64 	%rd1713, dev_traj;
	add.s64 	%rd1714, %rd1713, %rd1712;
	st.global.f64 	[%rd1714], %fd13901;
	st.global.f64 	[%rd1714+8], %fd13902;
	st.global.f64 	[%rd1714+16], %fd13903;
	st.global.f64 	[%rd1714+24], %fd13904;
	st.global.f64 	[%rd1714+32], %fd13905;
	st.global.f64 	[%rd1714+40], %fd13906;
	add.s32 	%r3955, %r1698, 1;
	st.global.u32 	[%rd18], %r3955;
	bra.uni 	$L__BB4_1929;
$L__BB4_1928:
	mov.u64 	%rd1710, $str;
	cvta.global.u64 	%rd1711, %rd1710;
	{ // callseq 739, 0
	.param .b64 param0;
	st.param.b64 	[param0], %rd1711;
	.param .b64 param1;
	st.param.b64 	[param1], 0;
	.param .b32 retval0;
	call.uni (retval0), 
	vprintf, 
	(
	param0, 
	param1
	);
	ld.param.b32 	%r3947, [retval0];
	} // callseq 739
$L__BB4_1929:
	setp.le.f64 	%p1755, %fd13903, %fd5273;
	@%p1755 bra 	$L__BB4_6;
	ld.const.f64 	%fd14538, [D];
$L__BB4_1931:
	ld.param.u64 	%rd1729, [_Z9paths_rk4PdS_S__param_2];
	bar.sync 	0;
	ld.const.f64 	%fd13895, [zimp];
	sub.f64 	%fd13896, %fd13895, %fd14538;
	mul.f64 	%fd13897, %fd13905, %fd13896;
	div.rn.f64 	%fd13898, %fd13897, %fd13906;
	add.f64 	%fd13899, %fd13902, %fd13898;
	cvta.to.global.u64 	%rd1715, %rd1729;
	mov.u32 	%r3956, %ctaid.x;
	shl.b32 	%r3957, %r3956, 8;
	mov.u32 	%r3958, %tid.x;
	add.s32 	%r3959, %r3957, %r3958;
	mul.wide.u32 	%rd1716, %r3959, 8;
	add.s64 	%rd1717, %rd1715, %rd1716;
	st.global.f64 	[%rd1717+16000], %fd13899;
$L__BB4_1932:
	ret;

}
.func  (.param .align 16 .b8 func_retval0[16]) __internal_trig_reduction_slowpathd(
	.param .b64 __internal_trig_reduction_slowpathd_param_0
)
{
	.local .align 8 .b8 	__local_depot5[40];
	.reg .b64 	%SP;
	.reg .b64 	%SPL;
	.reg .pred 	%p<10>;
	.reg .b32 	%r<47>;
	.reg .b64 	%rd<74>;
	.reg .b64 	%fd<5>;

	mov.u64 	%SPL, __local_depot5;
	ld.param.f64 	%fd4, [__internal_trig_reduction_slowpathd_param_0];
	add.u64 	%rd1, %SPL, 0;
	{
	.reg .b32 %temp; 
	mov.b64 	{%temp, %r1}, %fd4;
	}
	shr.u32 	%r2, %r1, 20;
	and.b32  	%r3, %r2, 2047;
	setp.eq.s32 	%p1, %r3, 2047;
	mov.b32 	%r46, 0;
	@%p1 bra 	$L__BB5_9;
	add.s32 	%r20, %r3, -1024;
	mov.b64 	%rd20, %fd4;
	shl.b64 	%rd2, %rd20, 11;
	shr.u32 	%r4, %r20, 6;
	sub.s32 	%r45, 15, %r4;
	sub.s32 	%r21, 19, %r4;
	setp.lt.u32 	%p2, %r20, 128;
	selp.b32 	%r6, 18, %r21, %p2;
	setp.ge.s32 	%p3, %r45, %r6;
	mov.b64 	%rd70, 0;
	@%p3 bra 	$L__BB5_4;
	add.s32 	%r23, %r6, %r4;
	neg.s32 	%r43, %r23;
	or.b64  	%rd3, %rd2, -9223372036854775808;
	mov.b64 	%rd70, 0;
	mov.b32 	%r42, 0;
	mov.u64 	%rd25, __cudart_i2opi_d;
	mov.u32 	%r44, %r45;
$L__BB5_3:
	.pragma "nounroll";
	mul.wide.s32 	%rd22, %r42, 8;
	add.s64 	%rd23, %rd1, %rd22;
	mul.wide.s32 	%rd24, %r44, 8;
	add.s64 	%rd26, %rd25, %rd24;
	ld.global.nc.u64 	%rd27, [%rd26];
	{
	.reg .u32 %r0, %r1, %r2, %r3, %alo, %ahi, %blo, %bhi, %clo, %chi;
	mov.b64 	{%alo,%ahi}, %rd27;
	mov.b64 	{%blo,%bhi}, %rd3;
	mov.b64 	{%clo,%chi}, %rd70;
	mad.lo.cc.u32 	%r0, %alo, %blo, %clo;
	madc.hi.cc.u32 	%r1, %alo, %blo, %chi;
	madc.hi.u32 	%r2, %alo, %bhi, 0;
	mad.lo.cc.u32 	%r1, %alo, %bhi, %r1;
	madc.hi.cc.u32 	%r2, %ahi, %blo, %r2;
	madc.hi.u32 	%r3, %ahi, %bhi, 0;
	mad.lo.cc.u32 	%r1, %ahi, %blo, %r1;
	madc.lo.cc.u32 	%r2, %ahi, %bhi, %r2;
	addc.u32 	%r3, %r3, 0;
	mov.b64 	%rd28, {%r0,%r1};
	mov.b64 	%rd70, {%r2,%r3};
	}
	st.local.u64 	[%rd23], %rd28;
	add.s32 	%r44, %r44, 1;
	add.s32 	%r43, %r43, 1;
	add.s32 	%r42, %r42, 1;
	setp.ne.s32 	%p4, %r43, -15;
	mov.u32 	%r45, %r6;
	@%p4 bra 	$L__BB5_3;
$L__BB5_4:
	cvt.s64.s32 	%rd29, %r45;
	cvt.u64.u32 	%rd30, %r4;
	add.s64 	%rd31, %rd30, %rd29;
	shl.b64 	%rd32, %rd31, 3;
	add.s64 	%rd33, %rd1, %rd32;
	st.local.u64 	[%rd33+-120], %rd70;
	and.b32  	%r15, %r2, 63;
	ld.local.u64 	%rd72, [%rd1+16];
	ld.local.u64 	%rd71, [%rd1+24];
	setp.eq.s32 	%p5, %r15, 0;
	@%p5 bra 	$L__BB5_6;
	shl.b64 	%rd34, %rd71, %r15;
	shr.u64 	%rd35, %rd72, 1;
	xor.b32  	%r24, %r15, 63;
	shr.u64 	%rd36, %rd35, %r24;
	or.b64  	%rd71, %rd34, %rd36;
	ld.local.u64 	%rd37, [%rd1+8];
	shl.b64 	%rd38, %rd72, %r15;
	shr.u64 	%rd39, %rd37, 1;
	shr.u64 	%rd40, %rd39, %r24;
	or.b64  	%rd72, %rd38, %rd40;
$L__BB5_6:
	and.b32  	%r25, %r1, -2147483648;
	shr.u64 	%rd41, %rd71, 62;
	cvt.u32.u64 	%r26, %rd41;
	mov.b64 	{%r27, %r28}, %rd71;
	mov.b64 	{%r29, %r30}, %rd72;
	shf.l.wrap.b32 	%r31, %r30, %r27, 2;
	shf.l.wrap.b32 	%r32, %r27, %r28, 2;
	mov.b64 	%rd42, {%r31, %r32};
	shl.b64 	%rd43, %rd72, 2;
	shr.u64 	%rd44, %rd42, 63;
	cvt.u32.u64 	%r33, %rd44;
	add.s32 	%r34, %r33, %r26;
	setp.eq.s32 	%p6, %r25, 0;
	neg.s32 	%r35, %r34;
	selp.b32 	%r46, %r34, %r35, %p6;
	setp.gt.s64 	%p7, %rd42, -1;
	mov.b64 	%rd45, 0;
	{
	.reg .u32 %r0, %r1, %r2, %r3, %a0, %a1, %a2, %a3, %b0, %b1, %b2, %b3;
	mov.b64 	{%a0,%a1}, %rd45;
	mov.b64 	{%a2,%a3}, %rd45;
	mov.b64 	{%b0,%b1}, %rd43;
	mov.b64 	{%b2,%b3}, %rd42;
	sub.cc.u32 	%r0, %a0, %b0;
	subc.cc.u32 	%r1, %a1, %b1;
	subc.cc.u32 	%r2, %a2, %b2;
	subc.u32 	%r3, %a3, %b3;
	mov.b64 	%rd46, {%r0,%r1};
	mov.b64 	%rd47, {%r2,%r3};
	}
	xor.b32  	%r36, %r25, -2147483648;
	selp.b64 	%rd73, %rd42, %rd47, %p7;
	selp.b64 	%rd14, %rd43, %rd46, %p7;
	selp.b32 	%r17, %r25, %r36, %p7;
	clz.b64 	%r37, %rd73;
	cvt.u64.u32 	%rd15, %r37;
	setp.eq.s32 	%p8, %r37, 0;
	@%p8 bra 	$L__BB5_8;
	cvt.u32.u64 	%r38, %rd15;
	and.b32  	%r39, %r38, 63;
	shl.b64 	%rd48, %rd73, %r39;
	shr.u64 	%rd49, %rd14, 1;
	not.b32 	%r40, %r38;
	and.b32  	%r41, %r40, 63;
	shr.u64 	%rd50, %rd49, %r41;
	or.b64  	%rd73, %rd48, %rd50;
$L__BB5_8:
	mov.b64 	%rd51, -3958705157555305931;
	{
	.reg .u32 %r0, %r1, %r2, %r3, %alo, %ahi, %blo, %bhi;
	mov.b64 	{%alo,%ahi}, %rd73;
	mov.b64 	{%blo,%bhi}, %rd51;
	mul.lo.u32 	%r0, %alo, %blo;
	mul.hi.u32 	%r1, %alo, %blo;
	mad.lo.cc.u32 	%r1, %alo, %bhi, %r1;
	madc.hi.u32 	%r2, %alo, %bhi, 0;
	mad.lo.cc.u32 	%r1, %ahi, %blo, %r1;
	madc.hi.cc.u32 	%r2, %ahi, %blo, %r2;
	madc.hi.u32 	%r3, %ahi, %bhi, 0;
	mad.lo.cc.u32 	%r2, %ahi, %bhi, %r2;
	addc.u32 	%r3, %r3, 0;
	mov.b64 	%rd52, {%r0,%r1};
	mov.b64 	%rd53, {%r2,%r3};
	}
	setp.gt.s64 	%p9, %rd53, 0;
	{
	.reg .u32 %r0, %r1, %r2, %r3, %a0, %a1, %a2, %a3, %b0, %b1, %b2, %b3;
	mov.b64 	{%a0,%a1}, %rd52;
	mov.b64 	{%a2,%a3}, %rd53;
	mov.b64 	{%b0,%b1}, %rd52;
	mov.b64 	{%b2,%b3}, %rd53;
	add.cc.u32 	%r0, %a0, %b0;
	addc.cc.u32 	%r1, %a1, %b1;
	addc.cc.u32 	%r2, %a2, %b2;
	addc.u32 	%r3, %a3, %b3;
	mov.b64 	%rd54, {%r0,%r1};
	mov.b64 	%rd55, {%r2,%r3};
	}
	selp.b64 	%rd56, %rd55, %rd53, %p9;
	selp.s64 	%rd57, -1, 0, %p9;
	sub.s64 	%rd58, %rd57, %rd15;
	cvt.u64.u32 	%rd59, %r17;
	shl.b64 	%rd60, %rd59, 32;
	add.s64 	%rd61, %rd56, 1;
	shr.u64 	%rd62, %rd61, 10;
	add.s64 	%rd63, %rd62, 1;
	shr.u64 	%rd64, %rd63, 1;
	shl.b64 	%rd65, %rd58, 52;
	add.s64 	%rd66, %rd65, %rd64;
	add.s64 	%rd67, %rd66, 4602678819172646912;
	or.b64  	%rd68, %rd67, %rd60;
	mov.b64 	%fd4, %rd68;
$L__BB5_9:
	st.param.f64 	[func_retval0], %fd4;
	st.param.b32 	[func_retval0+8], %r46;
	ret;

}
.func  (.param .b64 func_retval0) __internal_accurate_pow(
	.param .b64 __internal_accurate_pow_param_0,
	.param .b64 __internal_accurate_pow_param_1
)
{
	.reg .pred 	%p<8>;
	.reg .b32 	%r<49>;
	.reg .b32 	%f<3>;
	.reg .b64 	%fd<109>;

	ld.param.f64 	%fd10, [__internal_accurate_pow_param_0];
	ld.param.f64 	%fd11, [__internal_accurate_pow_param_1];
	{
	.reg .b32 %temp; 
	mov.b64 	{%temp, %r46}, %fd10;
	}
	{
	.reg .b32 %temp; 
	mov.b64 	{%r45, %temp}, %fd10;
	}
	shr.u32 	%r47, %r46, 20;
	setp.gt.u32 	%p1, %r46, 1048575;
	@%p1 bra 	$L__BB6_2;
	mul.f64 	%fd12, %fd10, 0d4350000000000000;
	{
	.reg .b32 %temp; 
	mov.b64 	{%temp, %r46}, %fd12;
	}
	{
	.reg .b32 %temp; 
	mov.b64 	{%r45, %temp}, %fd12;
	}
	shr.u32 	%r16, %r46, 20;
	add.s32 	%r47, %r16, -54;
$L__BB6_2:
	add.s32 	%r48, %r47, -1023;
	and.b32  	%r17, %r46, -2146435073;
	or.b32  	%r18, %r17, 1072693248;
	mov.b64 	%fd107, {%r45, %r18};
	setp.lt.u32 	%p2, %r18, 1073127583;
	@%p2 bra 	$L__BB6_4;
	{
	.reg .b32 %temp; 
	mov.b64 	{%r19, %temp}, %fd107;
	}
	{
	.reg .b32 %temp; 
	mov.b64 	{%temp, %r20}, %fd107;
	}
	add.s32 	%r21, %r20, -1048576;
	mov.b64 	%fd107, {%r19, %r21};
	add.s32 	%r48, %r47, -1022;
$L__BB6_4:
	add.f64 	%fd13, %fd107, 0dBFF0000000000000;
	add.f64 	%fd14, %fd107, 0d3FF0000000000000;
	rcp.approx.ftz.f64 	%fd15, %fd14;
	neg.f64 	%fd16, %fd14;
	fma.rn.f64 	%fd17, %fd16, %fd15, 0d3FF0000000000000;
	fma.rn.f64 	%fd18, %fd17, %fd17, %fd17;
	fma.rn.f64 	%fd19, %fd18, %fd15, %fd15;
	mul.f64 	%fd20, %fd13, %fd19;
	fma.rn.f64 	%fd21, %fd13, %fd19, %fd20;
	mul.f64 	%fd22, %fd21, %fd21;
	fma.rn.f64 	%fd23, %fd22, 0d3EB0F5FF7D2CAFE2, 0d3ED0F5D241AD3B5A;
	fma.rn.f64 	%fd24, %fd23, %fd22, 0d3EF3B20A75488A3F;
	fma.rn.f64 	%fd25, %fd24, %fd22, 0d3F1745CDE4FAECD5;
	fma.rn.f64 	%fd26, %fd25, %fd22, 0d3F3C71C7258A578B;
	fma.rn.f64 	%fd27, %fd26, %fd22, 0d3F6249249242B910;
	fma.rn.f64 	%fd28, %fd27, %fd22, 0d3F89999999999DFB;
	sub.f64 	%fd29, %fd13, %fd21;
	add.f64 	%fd30, %fd29, %fd29;
	neg.f64 	%fd31, %fd21;
	fma.rn.f64 	%fd32, %fd31, %fd13, %fd30;
	mul.f64 	%fd33, %fd19, %fd32;
	fma.rn.f64 	%fd34, %fd22, %fd28, 0d3FB5555555555555;
	mov.f64 	%fd35, 0d3FB5555555555555;
	sub.f64 	%fd36, %fd35, %fd34;
	fma.rn.f64 	%fd37, %fd22, %fd28, %fd36;
	add.f64 	%fd38, %fd37, 0dBC46A4CB00B9E7B0;
	add.f64 	%fd39, %fd34, %fd38;
	sub.f64 	%fd40, %fd34, %fd39;
	add.f64 	%fd41, %fd38, %fd40;
	mul.rn.f64 	%fd42, %fd21, %fd21;
	neg.f64 	%fd43, %fd42;
	fma.rn.f64 	%fd44, %fd21, %fd21, %fd43;
	{
	.reg .b32 %temp; 
	mov.b64 	{%r22, %temp}, %fd33;
	}
	{
	.reg .b32 %temp; 
	mov.b64 	{%temp, %r23}, %fd33;
	}
	add.s32 	%r24, %r23, 1048576;
	mov.b64 	%fd45, {%r22, %r24};
	fma.rn.f64 	%fd46, %fd21, %fd45, %fd44;
	mul.rn.f64 	%fd47, %fd42, %fd21;
	neg.f64 	%fd48, %fd47;
	fma.rn.f64 	%fd49, %fd42, %fd21, %fd48;
	fma.rn.f64 	%fd50, %fd42, %fd33, %fd49;
	fma.rn.f64 	%fd51, %fd46, %fd21, %fd50;
	mul.rn.f64 	%fd52, %fd39, %fd47;
	neg.f64 	%fd53, %fd52;
	fma.rn.f64 	%fd54, %fd39, %fd47, %fd53;
	fma.rn.f64 	%fd55, %fd39, %fd51, %fd54;
	fma.rn.f64 	%fd56, %fd41, %fd47, %fd55;
	add.f64 	%fd57, %fd52, %fd56;
	sub.f64 	%fd58, %fd52, %fd57;
	add.f64 	%fd59, %fd56, %fd58;
	add.f64 	%fd60, %fd21, %fd57;
	sub.f64 	%fd61, %fd21, %fd60;
	add.f64 	%fd62, %fd57, %fd61;
	add.f64 	%fd63, %fd59, %fd62;
	add.f64 	%fd64, %fd33, %fd63;
	add.f64 	%fd65, %fd60, %fd64;
	sub.f64 	%fd66, %fd60, %fd65;
	add.f64 	%fd67, %fd64, %fd66;
	xor.b32  	%r25, %r48, -2147483648;
	mov.b32 	%r26, 1127219200;
	mov.b64 	%fd68, {%r25, %r26};
	mov.b32 	%r27, -2147483648;
	mov.b64 	%fd69, {%r27, %r26};
	sub.f64 	%fd70, %fd68, %fd69;
	fma.rn.f64 	%fd71, %fd70, 0d3FE62E42FEFA39EF, %fd65;
	fma.rn.f64 	%fd72, %fd70, 0dBFE62E42FEFA39EF, %fd71;
	sub.f64 	%fd73, %fd72, %fd65;
	sub.f64 	%fd74, %fd67, %fd73;
	fma.rn.f64 	%fd75, %fd70, 0d3C7ABC9E3B39803F, %fd74;
	add.f64 	%fd76, %fd71, %fd75;
	sub.f64 	%fd77, %fd71, %fd76;
	add.f64 	%fd78, %fd75, %fd77;
	{
	.reg .b32 %temp; 
	mov.b64 	{%temp, %r28}, %fd11;
	}
	{
	.reg .b32 %temp; 
	mov.b64 	{%r29, %temp}, %fd11;
	}
	shl.b32 	%r30, %r28, 1;
	setp.gt.u32 	%p3, %r30, -33554433;
	and.b32  	%r31, %r28, -15728641;
	selp.b32 	%r32, %r31, %r28, %p3;
	mov.b64 	%fd79, {%r29, %r32};
	mul.rn.f64 	%fd80, %fd76, %fd79;
	neg.f64 	%fd81, %fd80;
	fma.rn.f64 	%fd82, %fd76, %fd79, %fd81;
	fma.rn.f64 	%fd83, %fd78, %fd79, %fd82;
	add.f64 	%fd4, %fd80, %fd83;
	sub.f64 	%fd84, %fd80, %fd4;
	add.f64 	%fd5, %fd83, %fd84;
	fma.rn.f64 	%fd85, %fd4, 0d3FF71547652B82FE, 0d4338000000000000;
	{
	.reg .b32 %temp; 
	mov.b64 	{%r13, %temp}, %fd85;
	}
	mov.f64 	%fd86, 0dC338000000000000;
	add.rn.f64 	%fd87, %fd85, %fd86;
	fma.rn.f64 	%fd88, %fd87, 0dBFE62E42FEFA39EF, %fd4;
	fma.rn.f64 	%fd89, %fd87, 0dBC7ABC9E3B39803F, %fd88;
	fma.rn.f64 	%fd90, %fd89, 0d3E5ADE1569CE2BDF, 0d3E928AF3FCA213EA;
	fma.rn.f64 	%fd91, %fd90, %fd89, 0d3EC71DEE62401315;
	fma.rn.f64 	%fd92, %fd91, %fd89, 0d3EFA01997C89EB71;
	fma.rn.f64 	%fd93, %fd92, %fd89, 0d3F2A01A014761F65;
	fma.rn.f64 	%fd94, %fd93, %fd89, 0d3F56C16C1852B7AF;
	fma.rn.f64 	%fd95, %fd94, %fd89, 0d3F81111111122322;
	fma.rn.f64 	%fd96, %fd95, %fd89, 0d3FA55555555502A1;
	fma.rn.f64 	%fd97, %fd96, %fd89, 0d3FC5555555555511;
	fma.rn.f64 	%fd98, %fd97, %fd89, 0d3FE000000000000B;
	fma.rn.f64 	%fd99, %fd98, %fd89, 0d3FF0000000000000;
	fma.rn.f64 	%fd100, %fd99, %fd89, 0d3FF0000000000000;
	{
	.reg .b32 %temp; 
	mov.b64 	{%r14, %temp}, %fd100;
	}
	{
	.reg .b32 %temp; 
	mov.b64 	{%temp, %r15}, %fd100;
	}
	shl.b32 	%r33, %r13, 20;
	add.s32 	%r34, %r33, %r15;
	mov.b64 	%fd108, {%r14, %r34};
	{
	.reg .b32 %temp; 
	mov.b64 	{%temp, %r35}, %fd4;
	}
	mov.b32 	%f2, %r35;
	abs.f32 	%f1, %f2;
	setp.lt.f32 	%p4, %f1, 0f4086232B;
	@%p4 bra 	$L__BB6_7;
	setp.lt.f64 	%p5, %fd4, 0d0000000000000000;
	add.f64 	%fd101, %fd4, 0d7FF0000000000000;
	selp.f64 	%fd108, 0d0000000000000000, %fd101, %p5;
	setp.geu.f32 	%p6, %f1, 0f40874800;
	@%p6 bra 	$L__BB6_7;
	shr.u32 	%r36, %r13, 31;
	add.s32 	%r37, %r13, %r36;
	shr.s32 	%r38, %r37, 1;
	shl.b32 	%r39, %r38, 20;
	add.s32 	%r40, %r15, %r39;
	mov.b64 	%fd102, {%r14, %r40};
	sub.s32 	%r41, %r13, %r38;
	shl.b32 	%r42, %r41, 20;
	add.s32 	%r43, %r42, 1072693248;
	mov.b32 	%r44, 0;
	mov.b64 	%fd103, {%r44, %r43};
	mul.f64 	%fd108, %fd103, %fd102;
$L__BB6_7:
	abs.f64 	%fd104, %fd108;
	setp.eq.f64 	%p7, %fd104, 0d7FF0000000000000;
	fma.rn.f64 	%fd105, %fd108, %fd5, %fd108;
	selp.f64 	%fd106, %fd108, %fd105, %p7;
	st.param.f64 	[func_retval0], %fd106;
	ret;

}


// ===== COMPILED SASS (sm_100) =====

	.target	sm_100

	.elftype	@"ET_EXEC"


//--------------------- .note.nv.tkinfo           --------------------------
	.section	.note.nv.tkinfo,"",@"SHT_NOTE"
	.sectionflags	@"SHF_NOTE_NV_TKINFO"
	.tkinfo
        /*0018*/ 	.word	0x00000002
        /*0030*/ 	.string	""
        /*0030*/ 	.string	"ptxas"
        /*0030*/ 	.string	"Cuda compilation tools, release 13.0, V13.0.88"
        /*0030*/ 	.string	"Build cuda_13.0.r13.0/compiler.36424714_0"
        /*0030*/ 	.string	"-arch sm_100 -m 64 "



//--------------------- .note.nv.cuinfo           --------------------------
	.section	.note.nv.cuinfo,"",@"SHT_NOTE"
	.sectionflags	@"SHF_NOTE_NV_CUINFO"
        /*0018*/ 	.short	0x0002
        /*001a*/ 	.short	0x0064
        /*001c*/ 	.short	0x0082
	.zero		2


//--------------------- .nv.info                  --------------------------
	.section	.nv.info,"",@"SHT_CUDA_INFO"
	.align	4


	//----- nvinfo : EIATTR_REGCOUNT
	.align		4
        /*0000*/ 	.byte	0x04, 0x2f
        /*0002*/ 	.short	(.L_41 - .L_40)
	.align		4
.L_40:
        /*0004*/ 	.word	index@(_Z12setup_kmodesP17curandStateXORWOWm)
        /*0008*/ 	.word	0x0000001f


	//----- nvinfo : EIATTR_FRAME_SIZE
	.align		4
.L_41:
        /*000c*/ 	.byte	0x04, 0x11
        /*000e*/ 	.short	(.L_43 - .L_42)
	.align		4
.L_42:
        /*0010*/ 	.word	index@(_Z12setup_kmodesP17curandStateXORWOWm)
        /*0014*/ 	.word	0x00000000


	//----- nvinfo : EIATTR_REGCOUNT
	.align		4
.L_43:
        /*0018*/ 	.byte	0x04, 0x2f
        /*001a*/ 	.short	(.L_45 - .L_44)
	.align		4
.L_44:
        /*001c*/ 	.word	index@(_Z6kmodesPdP17curandStateXORWOWii)
        /*0020*/ 	.word	0x00000028


	//----- nvinfo : EIATTR_FRAME_SIZE
	.align		4
.L_45:
        /*0024*/ 	.byte	0x04, 0x11
        /*0026*/ 	.short	(.L_47 - .L_46)
	.align		4
.L_46:
        /*0028*/ 	.word	index@($_Z6kmodesPdP17curandStateXORWOWii$__internal_accurate_pow)
        /*002c*/ 	.word	0x00000000


	//----- nvinfo : EIATTR_FRAME_SIZE
	.align		4
.L_47:
        /*0030*/ 	.byte	0x04, 0x11
        /*0032*/ 	.short	(.L_49 - .L_48)
	.align		4
.L_48:
        /*0034*/ 	.word	index@($__internal_6_$__cuda_sm20_sqrt_rn_f32_slowpath)
        /*0038*/ 	.word	0x00000000


	//----- nvinfo : EIATTR_FRAME_SIZE
	.align		4
.L_49:
        /*003c*/ 	.byte	0x04, 0x11
        /*003e*/ 	.short	(.L_51 - .L_50)
	.align		4
.L_50:
        /*0040*/ 	.word	index@(_Z6kmodesPdP17curandStateXORWOWii)
        /*0044*/ 	.word	0x00000000


	//----- nvinfo : EIATTR_REGCOUNT
	.align		4
.L_51:
        /*0048*/ 	.byte	0x04, 0x2f
        /*004a*/ 	.short	(.L_53 - .L_52)
	.align		4
.L_52:
        /*004c*/ 	.word	index@(_Z11paths_eulerPdS_S_)
        /*0050*/ 	.word	0x0000004e


	//----- nvinfo : EIATTR_FRAME_SIZE
	.align		4
.L_53:
        /*0054*/ 	.byte	0x04, 0x11
        /*0056*/ 	.short	(.L_55 - .L_54)
	.align		4
.L_54:
        /*0058*/ 	.word	index@($_Z11paths_eulerPdS_S_$__internal_trig_reduction_slowpathd)
        /*005c*/ 	.word	0x00000028


	//----- nvinfo : EIATTR_FRAME_SIZE
	.align		4
.L_55:
        /*0060*/ 	.byte	0x04, 0x11
        /*0062*/ 	.short	(.L_57 - .L_56)
	.align		4
.L_56:
        /*0064*/ 	.word	index@($_Z11paths_eulerPdS_S_$__internal_accurate_pow)
        /*0068*/ 	.word	0x00000028


	//----- nvinfo : EIATTR_FRAME_SIZE
	.align		4
.L_57:
        /*006c*/ 	.byte	0x04, 0x11
        /*006e*/ 	.short	(.L_59 - .L_58)
	.align		4
.L_58:
        /*0070*/ 	.word	index@($__internal_5_$__cuda_sm20_dsqrt_rn_f64_mediumpath_v1)
        /*0074*/ 	.word	0x00000028


	//----- nvinfo : EIATTR_FRAME_SIZE
	.align		4
.L_59:
        /*0078*/ 	.byte	0x04, 0x11
        /*007a*/ 	.short	(.L_61 - .L_60)
	.align		4
.L_60:
        /*007c*/ 	.word	index@($__internal_4_$__cuda_sm20_div_rn_f64_full)
        /*0080*/ 	.word	0x00000028


	//----- nvinfo : EIATTR_FRAME_SIZE
	.align		4
.L_61:
        /*0084*/ 	.byte	0x04, 0x11
        /*0086*/ 	.short	(.L_63 - .L_62)
	.align		4
.L_62:
        /*0088*/ 	.word	index@(_Z11paths_eulerPdS_S_)
        /*008c*/ 	.word	0x00000028


	//----- nvinfo : EIATTR_REGCOUNT
	.align		4
.L_63:
        /*0090*/ 	.byte	0x04, 0x2f
        /*0092*/ 	.short	(.L_65 - .L_64)
	.align		4
.L_64:
        /*0094*/ 	.word	index@(_Z9paths_rk2PdS_S_)
        /*0098*/ 	.word	0x00000066


	//----- nvinfo : EIATTR_FRAME_SIZE
	.align		4
.L_65:
        /*009c*/ 	.byte	0x04, 0x11
        /*009e*/ 	.short	(.L_67 - .L_66)
	.align		4
.L_66:
        /*00a0*/ 	.word	index@($_Z9paths_rk2PdS_S_$__internal_trig_reduction_slowpathd)
        /*00a4*/ 	.word	0x00000028


	//----- nvinfo : EIATTR_FRAME_SIZE
	.align		4
.L_67:
        /*00a8*/ 	.byte	0x04, 0x11
        /*00aa*/ 	.short	(.L_69 - .L_68)
	.align		4
.L_68:
        /*00ac*/ 	.word	index@($_Z9paths_rk2PdS_S_$__internal_accurate_pow)
        /*00b0*/ 	.word	0x00000028


	//----- nvinfo : EIATTR_FRAME_SIZE
	.align		4
.L_69:
        /*00b4*/ 	.byte	0x04, 0x11
        /*00b6*/ 	.short	(.L_71 - .L_70)
	.align		4
.L_70:
        /*00b8*/ 	.word	index@($__internal_3_$__cuda_sm20_dsqrt_rn_f64_mediumpath_v1)
        /*00bc*/ 	.word	0x00000028


	//----- nvinfo : EIATTR_FRAME_SIZE
	.align		4
.L_71:
        /*00c0*/ 	.byte	0x04, 0x11
        /*00c2*/ 	.short	(.L_73 - .L_72)
	.align		4
.L_72:
        /*00c4*/ 	.word	index@($__internal_2_$__cuda_sm20_div_rn_f64_full)
        /*00c8*/ 	.word	0x00000028


	//----- nvinfo : EIATTR_FRAME_SIZE
	.align		4
.L_73:
        /*00cc*/ 	.byte	0x04, 0x11
        /*00ce*/ 	.short	(.L_75 - .L_74)
	.align		4
.L_74:
        /*00d0*/ 	.word	index@(_Z9paths_rk2PdS_S_)
        /*00d4*/ 	.word	0x00000028


	//----- nvinfo : EIATTR_REGCOUNT
	.align		4
.L_75:
        /*00d8*/ 	.byte	0x04, 0x2f
        /*00da*/ 	.short	(.L_77 - .L_76)
	.align		4
.L_76:
        /*00dc*/ 	.word	index@(_Z9paths_rk4PdS_S_)
        /*00e0*/ 	.word	0x00000072


	//----- nvinfo : EIATTR_FRAME_SIZE
	.align		4
.L_77:
        /*00e4*/ 	.byte	0x04, 0x11
        /*00e6*/ 	.short	(.L_79 - .L_78)
	.align		4
.L_78:
        /*00e8*/ 	.word	index@($_Z9paths_rk4PdS_S_$__internal_trig_reduction_slowpathd)
        /*00ec*/ 	.word	0x00000028


	//----- nvinfo : EIATTR_FRAME_SIZE
	.align		4
.L_79:
        /*00f0*/ 	.byte	0x04, 0x11
        /*00f2*/ 	.short	(.L_81 - .L_80)
	.align		4
.L_80:
        /*00f4*/ 	.word	index@($_Z9paths_rk4PdS_S_$__internal_accurate_pow)
        /*00f8*/ 	.word	0x00000028


	//----- nvinfo : EIATTR_FRAME_SIZE
	.align		4
.L_81:
        /*00fc*/ 	.byte	0x04, 0x11
        /*00fe*/ 	.short	(.L_83 - .L_82)
	.align		4
.L_82:
        /*0100*/ 	.word	index@($__internal_1_$__cuda_sm20_dsqrt_rn_f64_mediumpath_v1)
        /*0104*/ 	.word	0x00000028


	//----- nvinfo : EIATTR_FRAME_SIZE
	.align		4
.L_83:
        /*0108*/ 	.byte	0x04, 0x11
        /*010a*/ 	.short	(.L_85 - .L_84)
	.align		4
.L_84:
        /*010c*/ 	.word	index@($__internal_0_$__cuda_sm20_div_rn_f64_full)
        /*0110*/ 	.word	0x00000028


	//----- nvinfo : EIATTR_FRAME_SIZE
	.align		4
.L_85:
        /*0114*/ 	.byte	0x04, 0x11
        /*0116*/ 	.short	(.L_87 - .L_86)
	.align		4
.L_86:
        /*0118*/ 	.word	index@(_Z9paths_rk4PdS_S_)
        /*011c*/ 	.word	0x00000028


	//----- nvinfo : EIATTR_MIN_STACK_SIZE
	.align		4
.L_87:
        /*0120*/ 	.byte	0x04, 0x12
        /*0122*/ 	.short	(.L_89 - .L_88)
	.align		4
.L_88:
        /*0124*/ 	.word	index@(_Z9paths_rk4PdS_S_)
        /*0128*/ 	.word	0x00000028


	//----- nvinfo : EIATTR_MIN_STACK_SIZE
	.align		4
.L_89:
        /*012c*/ 	.byte	0x04, 0x12
        /*012e*/ 	.short	(.L_91 - .L_90)
	.align		4
.L_90:
        /*0130*/ 	.word	index@(_Z9paths_rk2PdS_S_)
        /*0134*/ 	.word	0x00000028


	//----- nvinfo : EIATTR_MIN_STACK_SIZE
	.align		4
.L_91:
        /*0138*/ 	.byte	0x04, 0x12
        /*013a*/ 	.short	(.L_93 - .L_92)
	.align		4
.L_92:
        /*013c*/ 	.word	index@(_Z11paths_eulerPdS_S_)
        /*0140*/ 	.word	0x00000028


	//----- nvinfo : EIATTR_MIN_STACK_SIZE
	.align		4
.L_93:
        /*0144*/ 	.byte	0x04, 0x12
        /*0146*/ 	.short	(.L_95 - .L_94)
	.align		4
.L_94:
        /*0148*/ 	.word	index@(_Z6kmodesPdP17curandStateXORWOWii)
        /*014c*/ 	.word	0x00000000


	//----- nvinfo : EIATTR_MIN_STACK_SIZE
	.align		4
.L_95:
        /*0150*/ 	.byte	0x04, 0x12
        /*0152*/ 	.short	(.L_97 - .L_96)
	.align		4
.L_96:
        /*0154*/ 	.word	index@(_Z12setup_kmodesP17curandStateXORWOWm)
        /*0158*/ 	.word	0x00000000
.L_97:


//--------------------- .nv.compat                --------------------------
	.section	.nv.compat,"",@"SHT_CUDA_COMPAT_INFO"
	.align	4
        /*0000*/ 	.byte	0x02, 0x09, 0x00, 0x00, 0x02, 0x02, 0x01, 0x00, 0x02, 0x05, 0x05, 0x00, 0x03, 0x07, 0x01, 0x01
        /*0010*/ 	.byte	0x02, 0x03, 0x00, 0x00, 0x02, 0x06, 0x01, 0x00, 0x04, 0x0b, 0x08, 0x00, 0x01, 0x00, 0x00, 0x00
        /*0020*/ 	.byte	0x00, 0x00, 0x00, 0x00


//--------------------- .nv.info._Z9paths_rk4PdS_S_ --------------------------
	.section	.nv.info._Z9paths_rk4PdS_S_,"",@"SHT_CUDA_INFO"
	.sectionflags	@""
	.align	4


	//----- nvinfo : EIATTR_CUDA_API_VERSION
	.align		4
        /*0000*/ 	.byte	0x04, 0x37
        /*0002*/ 	.short	(.L_99 - .L_98)
.L_98:
        /*0004*/ 	.word	0x00000082


	//----- nvinfo : EIATTR_KPARAM_INFO
	.align		4
.L_99:
        /*0008*/ 	.byte	0x04, 0x17
        /*000a*/ 	.short	(.L_101 - .L_100)
.L_100:
        /*000c*/ 	.word	0x00000000
        /*0010*/ 	.short	0x0002
        /*0012*/ 	.short	0x0010
        /*0014*/ 	.byte	0x00, 0xf5, 0x21, 0x00


	//----- nvinfo : EIATTR_KPARAM_INFO
	.align		4
.L_101:
        /*0018*/ 	.byte	0x04, 0x17
        /*001a*/ 	.short	(.L_103 - .L_102)
.L_102:
        /*001c*/ 	.word	0x00000000
        /*0020*/ 	.short	0x0001
        /*0022*/ 	.short	0x0008
        /*0024*/ 	.byte	0x00, 0xf5, 0x21, 0x00


	//----- nvinfo : EIATTR_KPARAM_INFO
	.align		4
.L_103:
        /*0028*/ 	.byte	0x04, 0x17
        /*002a*/ 	.short	(.L_105 - .L_104)
.L_104:
        /*002c*/ 	.word	0x00000000
        /*0030*/ 	.short	0x0000
        /*0032*/ 	.short	0x0000
        /*0034*/ 	.byte	0x00, 0xf5, 0x21, 0x00


	//----- nvinfo : EIATTR_SPARSE_MMA_MASK
	.align		4
.L_105:
        /*0038*/ 	.byte	0x03, 0x50
        /*003a*/ 	.short	0x0000


	//----- nvinfo : EIATTR_MAXREG_COUNT
	.align		4
        /*003c*/ 	.byte	0x03, 0x1b
        /*003e*/ 	.short	0x00ff


	//----- nvinfo : EIATTR_NUM_BARRIERS
	.align		4
        /*0040*/ 	.byte	0x02, 0x4c
        /*0042*/ 	.byte	0x01
	.zero		1


	//----- nvinfo : EIATTR_EXTERNS
	.align		4
        /*0044*/ 	.byte	0x04, 0x0f
        /*0046*/ 	.short	(.L_107 - .L_106)


	//   ....[0]....
	.align		4
.L_106:
        /*0048*/ 	.word	index@(vprintf)


	//----- nvinfo : EIATTR_MERCURY_ISA_VERSION
	.align		4
.L_107:
        /*004c*/ 	.byte	0x03, 0x5f
        /*004e*/ 	.short	0x0101


	//----- nvinfo : EIATTR_VRC_CTA_INIT_COUNT
	.align		4
        /*0050*/ 	.byte	0x02, 0x4a
	.zero		1
	.zero		1


	//----- nvinfo : EIATTR_SYSCALL_OFFSETS
	.align		4
        /*0054*/ 	.byte	0x04, 0x46
        /*0056*/ 	.short	(.L_109 - .L_108)


	//   ....[0]....
.L_108:
        /*0058*/ 	.word	0x000002e0


	//   ....[1]....
        /*005c*/ 	.word	0x00065690


	//----- nvinfo : EIATTR_EXIT_INSTR_OFFSETS
	.align		4
.L_109:
        /*0060*/ 	.byte	0x04, 0x1c
        /*0062*/ 	.short	(.L_111 - .L_110)


	//   ....[0]....
.L_110:
        /*0064*/ 	.word	0x00000060


	//   ....[1]....
        /*0068*/ 	.word	0x00065900


	//----- nvinfo : EIATTR_CRS_STACK_SIZE
	.align		4
.L_111:
        /*006c*/ 	.byte	0x04, 0x1e
        /*006e*/ 	.short	(.L_113 - .L_112)
.L_112:
        /*0070*/ 	.word	0x00000000


	//----- nvinfo : EIATTR_CBANK_PARAM_SIZE
	.align		4
.L_113:
        /*0074*/ 	.byte	0x03, 0x19
        /*0076*/ 	.short	0x0018


	//----- nvinfo : EIATTR_PARAM_CBANK
	.align		4
        /*0078*/ 	.byte	0x04, 0x0a
        /*007a*/ 	.short	(.L_115 - .L_114)
	.align		4
.L_114:
        /*007c*/ 	.word	index@(.nv.constant0._Z9paths_rk4PdS_S_)
        /*0080*/ 	.short	0x0380
        /*0082*/ 	.short	0x0018


	//----- nvinfo : EIATTR_SW_WAR
	.align		4
.L_115:
        /*0084*/ 	.byte	0x04, 0x36
        /*0086*/ 	.short	(.L_117 - .L_116)
.L_116:
        /*0088*/ 	.word	0x00000008
.L_117:


//--------------------- .nv.info._Z9paths_rk2PdS_S_ --------------------------
	.section	.nv.info._Z9paths_rk2PdS_S_,"",@"SHT_CUDA_INFO"
	.sectionflags	@""
	.align	4


	//----- nvinfo : EIATTR_CUDA_API_VERSION
	.align		4
        /*0000*/ 	.byte	0x04, 0x37
        /*0002*/ 	.short	(.L_119 - .L_118)
.L_118:
        /*0004*/ 	.word	0x00000082


	//----- nvinfo : EIATTR_KPARAM_INFO
	.align		4
.L_119:
        /*0008*/ 	.byte	0x04, 0x17
        /*000a*/ 	.short	(.L_121 - .L_120)
.L_120:
        /*000c*/ 	.word	0x00000000
        /*0010*/ 	.short	0x0002
        /*0012*/ 	.short	0x0010
        /*0014*/ 	.byte	0x00, 0xf5, 0x21, 0x00


	//----- nvinfo : EIATTR_KPARAM_INFO
	.align		4
.L_121:
        /*0018*/ 	.byte	0x04, 0x17
        /*001a*/ 	.short	(.L_123 - .L_122)
.L_122:
        /*001c*/ 	.word	0x00000000
        /*0020*/ 	.short	0x0001
        /*0022*/ 	.short	0x0008
        /*0024*/ 	.byte	0x00, 0xf5, 0x21, 0x00


	//----- nvinfo : EIATTR_KPARAM_INFO
	.align		4
.L_123:
        /*0028*/ 	.byte	0x04, 0x17
        /*002a*/ 	.short	(.L_125 - .L_124)
.L_124:
        /*002c*/ 	.word	0x00000000
        /*0030*/ 	.short	0x0000
        /*0032*/ 	.short	0x0000
        /*0034*/ 	.byte	0x00, 0xf5, 0x21, 0x00


	//----- nvinfo : EIATTR_SPARSE_MMA_MASK
	.align		4
.L_125:
        /*0038*/ 	.byte	0x03, 0x50
        /*003a*/ 	.short	0x0000


	//----- nvinfo : EIATTR_MAXREG_COUNT
	.align		4
        /*003c*/ 	.byte	0x03, 0x1b
        /*003e*/ 	.short	0x00ff


	//----- nvinfo : EIATTR_NUM_BARRIERS
	.align		4
        /*0040*/ 	.byte	0x02, 0x4c
        /*0042*/ 	.byte	0x01
	.zero		1


	//----- nvinfo : EIATTR_EXTERNS
	.align		4
        /*0044*/ 	.byte	0x04, 0x0f
        /*0046*/ 	.short	(.L_127 - .L_126)


	//   ....[0]....
	.align		4
.L_126:
        /*0048*/ 	.word	index@(vprintf)


	//----- nvinfo : EIATTR_MERCURY_ISA_VERSION
	.align		4
.L_127:
        /*004c*/ 	.byte	0x03, 0x5f
        /*004e*/ 	.short	0x0101


	//----- nvinfo : EIATTR_VRC_CTA_INIT_COUNT
	.align		4
        /*0050*/ 	.byte	0x02, 0x4a
	.zero		1
	.zero		1


	//----- nvinfo : EIATTR_SYSCALL_OFFSETS
	.align		4
        /*0054*/ 	.byte	0x04, 0x46
        /*0056*/ 	.short	(.L_129 - .L_128)


	//   ....[0]....
.L_128:
        /*0058*/ 	.word	0x000002c0


	//   ....[1]....
        /*005c*/ 	.word	0x00032c30


	//----- nvinfo : EIATTR_EXIT_INSTR_OFFSETS
	.align		4
.L_129:
        /*0060*/ 	.byte	0x04, 0x1c
        /*0062*/ 	.short	(.L_131 - .L_130)


	//   ....[0]....
.L_130:
        /*0064*/ 	.word	0x00000060


	//   ....[1]....
        /*0068*/ 	.word	0x00032ec0


	//----- nvinfo : EIATTR_CRS_STACK_SIZE
	.align		4
.L_131:
        /*006c*/ 	.byte	0x04, 0x1e
        /*006e*/ 	.short	(.L_133 - .L_132)
.L_132:
        /*0070*/ 	.word	0x00000000


	//----- nvinfo : EIATTR_CBANK_PARAM_SIZE
	.align		4
.L_133:
        /*0074*/ 	.byte	0x03, 0x19
        /*0076*/ 	.short	0x0018


	//----- nvinfo : EIATTR_PARAM_CBANK
	.align		4
        /*0078*/ 	.byte	0x04, 0x0a
        /*007a*/ 	.short	(.L_135 - .L_134)
	.align		4
.L_134:
        /*007c*/ 	.word	index@(.nv.constant0._Z9paths_rk2PdS_S_)
        /*0080*/ 	.short	0x0380
        /*0082*/ 	.short	0x0018


	//----- nvinfo : EIATTR_SW_WAR
	.align		4
.L_135:
        /*0084*/ 	.byte	0x04, 0x36
        /*0086*/ 	.short	(.L_137 - .L_136)
.L_136:
        /*0088*/ 	.word	0x00000008
.L_137:


//--------------------- .nv.info._Z11paths_eulerPdS_S_ --------------------------
	.section	.nv.info._Z11paths_eulerPdS_S_,"",@"SHT_CUDA_INFO"
	.sectionflags	@""
	.align	4


	//----- nvinfo : EIATTR_CUDA_API_VERSION
	.align		4
        /*0000*/ 	.byte	0x04, 0x37
        /*0002*/ 	.short	(.L_139 - .L_138)
.L_138:
        /*0004*/ 	.word	0x00000082


	//----- nvinfo : EIATTR_KPARAM_INFO
	.align		4
.L_139:
        /*0008*/ 	.byte	0x04, 0x17
        /*000a*/ 	.short	(.L_141 - .L_140)
.L_140:
        /*000c*/ 	.word	0x00000000
        /*0010*/ 	.short	0x0002
        /*0012*/ 	.short	0x0010
        /*0014*/ 	.byte	0x00, 0xf5, 0x21, 0x00


	//----- nvinfo : EIATTR_KPARAM_INFO
	.align		4
.L_141:
        /*0018*/ 	.byte	0x04, 0x17
        /*001a*/ 	.short	(.L_143 - .L_142)
.L_142:
        /*001c*/ 	.word	0x00000000
        /*0020*/ 	.short	0x0001
        /*0022*/ 	.short	0x0008
        /*0024*/ 	.byte	0x00, 0xf5, 0x21, 0x00


	//----- nvinfo : EIATTR_KPARAM_INFO
	.align		4
.L_143:
        /*0028*/ 	.byte	0x04, 0x17
        /*002a*/ 	.short	(.L_145 - .L_144)
.L_144:
        /*002c*/ 	.word	0x00000000
        /*0030*/ 	.short	0x0000
        /*0032*/ 	.short	0x0000
        /*0034*/ 	.byte	0x00, 0xf5, 0x21, 0x00


	//----- nvinfo : EIATTR_SPARSE_MMA_MASK
	.align		4
.L_145:
        /*0038*/ 	.byte	0x03, 0x50
        /*003a*/ 	.short	0x0000


	//----- nvinfo : EIATTR_MAXREG_COUNT
	.align		4
        /*003c*/ 	.byte	0x03, 0x1b
        /*003e*/ 	.short	0x00ff


	//----- nvinfo : EIATTR_NUM_BARRIERS
	.align		4
        /*0040*/ 	.byte	0x02, 0x4c
        /*0042*/ 	.byte	0x01
	.zero		1


	//----- nvinfo : EIATTR_EXTERNS
	.align		4
        /*0044*/ 	.byte	0x04, 0x0f
        /*0046*/ 	.short	(.L_147 - .L_146)


	//   ....[0]....
	.align		4
.L_146:
        /*0048*/ 	.word	index@(vprintf)


	//----- nvinfo : EIATTR_MERCURY_ISA_VERSION
	.align		4
.L_147:
        /*004c*/ 	.byte	0x03, 0x5f
        /*004e*/ 	.short	0x0101


	//----- nvinfo : EIATTR_VRC_CTA_INIT_COUNT
	.align		4
        /*0050*/ 	.byte	0x02, 0x4a
	.zero		1
	.zero		1


	//----- nvinfo : EIATTR_SYSCALL_OFFSETS
	.align		4
        /*0054*/ 	.byte	0x04, 0x46
        /*0056*/ 	.short	(.L_149 - .L_148)


	//   ....[0]....
.L_148:
        /*0058*/ 	.word	0x000002f0


	//   ....[1]....
        /*005c*/ 	.word	0x00019e80


	//----- nvinfo : EIATTR_EXIT_INSTR_OFFSETS
	.align		4
.L_149:
        /*0060*/ 	.byte	0x04, 0x1c
        /*0062*/ 	.short	(.L_151 - .L_150)


	//   ....[0]....
.L_150:
        /*0064*/ 	.word	0x00000060


	//   ....[1]....
        /*0068*/ 	.word	0x0001a150


	//----- nvinfo : EIATTR_CRS_STACK_SIZE
	.align		4
.L_151:
        /*006c*/ 	.byte	0x04, 0x1e
        /*006e*/ 	.short	(.L_153 - .L_152)
.L_152:
        /*0070*/ 	.word	0x00000000


	//----- nvinfo : EIATTR_CBANK_PARAM_SIZE
	.align		4
.L_153:
        /*0074*/ 	.byte	0x03, 0x19
        /*0076*/ 	.short	0x0018


	//----- nvinfo : EIATTR_PARAM_CBANK
	.align		4
        /*0078*/ 	.byte	0x04, 0x0a
        /*007a*/ 	.short	(.L_155 - .L_154)
	.align		4
.L_154:
        /*007c*/ 	.word	index@(.nv.constant0._Z11paths_eulerPdS_S_)
        /*0080*/ 	.short	0x0380
        /*0082*/ 	.short	0x0018


	//----- nvinfo : EIATTR_SW_WAR
	.align		4
.L_155:
        /*0084*/ 	.byte	0x04, 0x36
        /*0086*/ 	.short	(.L_157 - .L_156)
.L_156:
        /*0088*/ 	.word	0x00000008
.L_157:


//--------------------- .nv.info._Z6kmodesPdP17curandStateXORWOWii --------------------------
	.section	.nv.info._Z6kmodesPdP17curandStateXORWOWii,"",@"SHT_CUDA_INFO"
	.sectionflags	@""
	.align	4


	//----- nvinfo : EIATTR_CUDA_API_VERSION
	.align		4
        /*0000*/ 	.byte	0x04, 0x37
        /*0002*/ 	.short	(.L_159 - .L_158)
.L_158:
        /*0004*/ 	.word	0x00000082


	//----- nvinfo : EIATTR_KPARAM_INFO
	.align		4
.L_159:
        /*0008*/ 	.byte	0x04, 0x17
        /*000a*/ 	.short	(.L_161 - .L_160)
.L_160:
        /*000c*/ 	.word	0x00000000
        /*0010*/ 	.short	0x0003
        /*0012*/ 	.short	0x0014
        /*0014*/ 	.byte	0x00, 0xf0, 0x11, 0x00


	//----- nvinfo : EIATTR_KPARAM_INFO
	.align		4
.L_161:
        /*0018*/ 	.byte	0x04, 0x17
        /*001a*/ 	.short	(.L_163 - .L_162)
.L_162:
        /*001c*/ 	.word	0x00000000
        /*0020*/ 	.short	0x0002
        /*0022*/ 	.short	0x0010
        /*0024*/ 	.byte	0x00, 0xf0, 0x11, 0x00


	//----- nvinfo : EIATTR_KPARAM_INFO
	.align		4
.L_163:
        /*0028*/ 	.byte	0x04, 0x17
        /*002a*/ 	.short	(.L_165 - .L_164)
.L_164:
        /*002c*/ 	.word	0x00000000
        /*0030*/ 	.short	0x0001
        /*0032*/ 	.short	0x0008
        /*0034*/ 	.byte	0x00, 0xf5, 0x21, 0x00


	//----- nvinfo : EIATTR_KPARAM_INFO
	.align		4
.L_165:
        /*0038*/ 	.byte	0x04, 0x17
        /*003a*/ 	.short	(.L_167 - .L_166)
.L_166:
        /*003c*/ 	.word	0x00000000
        /*0040*/ 	.short	0x0000
        /*0042*/ 	.short	0x0000
        /*0044*/ 	.byte	0x00, 0xf5, 0x21, 0x00


	//----- nvinfo : EIATTR_SPARSE_MMA_MASK
	.align		4
.L_167:
        /*0048*/ 	.byte	0x03, 0x50
        /*004a*/ 	.short	0x0000


	//----- nvinfo : EIATTR_MAXREG_COUNT
	.align		4
        /*004c*/ 	.byte	0x03, 0x1b
        /*004e*/ 	.short	0x00ff


	//----- nvinfo : EIATTR_MERCURY_ISA_VERSION
	.align		4
        /*0050*/ 	.byte	0x03, 0x5f
        /*0052*/ 	.short	0x0101


	//----- nvinfo : EIATTR_VRC_CTA_INIT_COUNT
	.align		4
        /*0054*/ 	.byte	0x02, 0x4a
	.zero		1
	.zero		1


	//----- nvinfo : EIATTR_EXIT_INSTR_OFFSETS
	.align		4
        /*0058*/ 	.byte	0x04, 0x1c
        /*005a*/ 	.short	(.L_169 - .L_168)


	//   ....[0]....
.L_168:
        /*005c*/ 	.word	0x00000070


	//   ....[1]....
        /*0060*/ 	.word	0x00002220


	//----- nvinfo : EIATTR_INDIRECT_BRANCH_TARGETS
	.align		4
.L_169:
        /*0064*/ 	.byte	0x04, 0x34
        /*0066*/ 	.short	(.L_171 - .L_170)


	//   ....[0]....
.L_170:
        /*0068*/ 	.word	.L_x_2193@srel
        /*006c*/ 	.short	0x0
        /*006e*/ 	.short	0x0
        /*0070*/ 	.word	0x3
        /*0074*/ 	.word	.L_x_2194@srel
        /*0078*/ 	.word	.L_x_2195@srel
        /*007c*/ 	.word	.L_x_2196@srel


	//   ....[1]....
        /*0080*/ 	.word	.L_x_2197@srel
        /*0084*/ 	.short	0x0
        /*0086*/ 	.short	0x0
        /*0088*/ 	.word	0x3
        /*008c*/ 	.word	.L_x_2198@srel
        /*0090*/ 	.word	.L_x_2199@srel
        /*0094*/ 	.word	.L_x_2200@srel


	//----- nvinfo : EIATTR_CRS_STACK_SIZE
	.align		4
.L_171:
        /*0098*/ 	.byte	0x04, 0x1e
        /*009a*/ 	.short	(.L_173 - .L_172)
.L_172:
        /*009c*/ 	.word	0x00000000


	//----- nvinfo : EIATTR_CBANK_PARAM_SIZE
	.align		4
.L_173:
        /*00a0*/ 	.byte	0x03, 0x19
        /*00a2*/ 	.short	0x0018


	//----- nvinfo : EIATTR_PARAM_CBANK
	.align		4
        /*00a4*/ 	.byte	0x04, 0x0a
        /*00a6*/ 	.short	(.L_175 - .L_174)
	.align		4
.L_174:
        /*00a8*/ 	.word	index@(.nv.constant0._Z6kmodesPdP17curandStateXORWOWii)
        /*00ac*/ 	.short	0x0380
        /*00ae*/ 	.short	0x0018


	//----- nvinfo : EIATTR_SW_WAR
	.align		4
.L_175:
        /*00b0*/ 	.byte	0x04, 0x36
        /*00b2*/ 	.short	(.L_177 - .L_176)
.L_176:
        /*00b4*/ 	.word	0x00000008
.L_177:


//--------------------- .nv.info._Z12setup_kmodesP17curandStateXORWOWm --------------------------
	.section	.nv.info._Z12setup_kmodesP17curandStateXORWOWm,"",@"SHT_CUDA_INFO"
	.sectionflags	@""
	.align	4


	//----- nvinfo : EIATTR_CUDA_API_VERSION
	.align		4
        /*0000*/ 	.byte	0x04, 0x37
        /*0002*/ 	.short	(.L_179 - .L_178)
.L_178:
        /*0004*/ 	.word	0x00000082


	//----- nvinfo : EIATTR_KPARAM_INFO
	.align		4
.L_179:
        /*0008*/ 	.byte	0x04, 0x17
        /*000a*/ 	.short	(.L_181 - .L_180)
.L_180:
        /*000c*/ 	.word	0x00000000
        /*0010*/ 	.short	0x0001
        /*0012*/ 	.short	0x0008
        /*0014*/ 	.byte	0x00, 0xf0, 0x21, 0x00


	//----- nvinfo : EIATTR_KPARAM_INFO
	.align		4
.L_181:
        /*0018*/ 	.byte	0x04, 0x17
        /*001a*/ 	.short	(.L_183 - .L_182)
.L_182:
        /*001c*/ 	.word	0x00000000
        /*0020*/ 	.short	0x0000
        /*0022*/ 	.short	0x0000
        /*0024*/ 	.byte	0x00, 0xf5, 0x21, 0x00


	//----- nvinfo : EIATTR_SPARSE_MMA_MASK
	.align		4
.L_183:
        /*0028*/ 	.byte	0x03, 0x50
        /*002a*/ 	.short	0x0000


	//----- nvinfo : EIATTR_MAXREG_COUNT
	.align		4
        /*002c*/ 	.byte	0x03, 0x1b
        /*002e*/ 	.short	0x00ff


	//----- nvinfo : EIATTR_MERCURY_ISA_VERSION
	.align		4
        /*0030*/ 	.byte	0x03, 0x5f
        /*0032*/ 	.short	0x0101


	//----- nvinfo : EIATTR_VRC_CTA_INIT_COUNT
	.align		4
        /*0034*/ 	.byte	0x02, 0x4a
	.zero		1
	.zero		1


	//----- nvinfo : EIATTR_EXIT_INSTR_OFFSETS
	.align		4
        /*0038*/ 	.byte	0x04, 0x1c
        /*003a*/ 	.short	(.L_185 - .L_184)


	//   ....[0]....
.L_184:
        /*003c*/ 	.word	0x00000ed0


	//----- nvinfo : EIATTR_CRS_STACK_SIZE
	.align		4
.L_185:
        /*0040*/ 	.byte	0x04, 0x1e
        /*0042*/ 	.short	(.L_187 - .L_186)
.L_186:
        /*0044*/ 	.word	0x00000000


	//----- nvinfo : EIATTR_CBANK_PARAM_SIZE
	.align		4
.L_187:
        /*0048*/ 	.byte	0x03, 0x19
        /*004a*/ 	.short	0x0010


	//----- nvinfo : EIATTR_PARAM_CBANK
	.align		4
        /*004c*/ 	.byte	0x04, 0x0a
        /*004e*/ 	.short	(.L_189 - .L_188)
	.align		4
.L_188:
        /*0050*/ 	.word	index@(.nv.constant0._Z12setup_kmodesP17curandStateXORWOWm)
        /*0054*/ 	.short	0x0380
        /*0056*/ 	.short	0x0010


	//----- nvinfo : EIATTR_SW_WAR
	.align		4
.L_189:
        /*0058*/ 	.byte	0x04, 0x36
        /*005a*/ 	.short	(.L_191 - .L_190)
.L_190:
        /*005c*/ 	.word	0x00000008
.L_191:


//--------------------- .nv.callgraph             --------------------------
	.section	.nv.callgraph,"",@"SHT_CUDA_CALLGRAPH"
	.align	4
	.sectionentsize	8
	.align		4
        /*0000*/ 	.word	0x00000000
	.align		4
        /*0004*/ 	.word	0xffffffff
	.align		4
        /*0008*/ 	.word	index@(_Z9paths_rk4PdS_S_)
	.align		4
        /*000c*/ 	.word	index@(vprintf)
	.align		4
        /*0010*/ 	.word	index@(_Z9paths_rk2PdS_S_)
	.align		4
        /*0014*/ 	.word	index@(vprintf)
	.align		4
        /*0018*/ 	.word	index@(_Z11paths_eulerPdS_S_)
	.align		4
        /*001c*/ 	.word	index@(vprintf)
	.align		4
        /*0020*/ 	.word	0x00000000
	.align		4
        /*0024*/ 	.word	0xfffffffe
	.align		4
        /*0028*/ 	.word	0x00000000
	.align		4
        /*002c*/ 	.word	0xfffffffd
	.align		4
        /*0030*/ 	.word	0x00000000
	.align		4
        /*0034*/ 	.word	0xfffffffc


//--------------------- .nv.constant4             --------------------------
	.section	.nv.constant4,"a",@progbits
	.align	8
	.align		8
.nv.constant4:
        /*0000*/ 	.dword	vprintf
	.align		8
        /*0008*/ 	.dword	precalc_xorwow_matrix
	.align		8
        /*0010*/ 	.dword	precalc_xorwow_offset_matrix
	.align		8
        /*0018*/ 	.dword	mrg32k3aM1
	.align		8
        /*0020*/ 	.dword	mrg32k3aM2
	.align		8
        /*0028*/ 	.dword	mrg32k3aM1SubSeq
	.align		8
        /*0030*/ 	.dword	mrg32k3aM2SubSeq
	.align		8
        /*0038*/ 	.dword	mrg32k3aM1Seq
	.align		8
        /*0040*/ 	.dword	mrg32k3aM2Seq
	.align		8
        /*0048*/ 	.dword	dev_traj
	.align		8
        /*0050*/ 	.dword	dev_count
	.align		8
        /*0058*/ 	.dword	$str
	.align		8
        /*0060*/ 	.dword	__cudart_i2opi_d
	.align		8
        /*0068*/ 	.dword	__cudart_sin_cos_coeffs


//--------------------- .nv.constant3             --------------------------
	.section	.nv.constant3,"a",@progbits
	.align	8
.nv.constant3:
	.type		__cr_lgamma_table,@object
	.size		__cr_lgamma_table,(pi - __cr_lgamma_table)
__cr_lgamma_table:
        /*0000*/ 	.byte	0x00, 0x00, 0x00, 0x00, 0x00, 0x00, 0x00, 0x00, 0x00, 0x00, 0x00, 0x00, 0x00, 0x00, 0x00, 0x00
        /*0010*/ 	.byte	0xef, 0x39, 0xfa, 0xfe, 0x42, 0x2e, 0xe6, 0x3f, 0x02, 0x20, 0x2a, 0xfa, 0x0b, 0xab, 0xfc, 0x3f
        /*0020*/ 	.byte	0xf9, 0x2c, 0x92, 0x7c, 0xa7, 0x6c, 0x09, 0x40, 0xc9, 0x79, 0x44, 0x3c, 0x64, 0x26, 0x13, 0x40
        /*0030*/ 	.byte	0xca, 0x01, 0xcf, 0x3a, 0x27, 0x51, 0x1a, 0x40, 0x30, 0xcc, 0x2d, 0xf3, 0xe1, 0x0c, 0x21, 0x40
        /*0040*/ 	.byte	0x0d, 0xb7, 0xfc, 0x82, 0x8e, 0x35, 0x25, 0x40
	.type		pi,@object
	.size		pi,(q - pi)
pi:
	.zero		8
	.type		q,@object
	.size		q,(m - q)
q:
	.zero		8
	.type		m,@object
	.size		m,(hbar - m)
m:
	.zero		8
	.type		hbar,@object
	.size		hbar,(c - hbar)
hbar:
	.zero		8
	.type		c,@object
	.size		c,(eps0 - c)
c:
	.zero		8
	.type		eps0,@object
	.size		eps0,(v0 - eps0)
eps0:
	.zero		8
	.type		v0,@object
	.size		v0,(sigma - v0)
v0:
	.zero		8
	.type		sigma,@object
	.size		sigma,(sigma_p - sigma)
sigma:
	.zero		8
	.type		sigma_p,@object
	.size		sigma_p,(wL - sigma_p)
sigma_p:
	.zero		8
	.type		wL,@object
	.size		wL,(kL - wL)
wL:
	.zero		8
	.type		kL,@object
	.size		kL,(lamL - kL)
kL:
	.zero		8
	.type		lamL,@object
	.size		lamL,(wR - lamL)
lamL:
	.zero		8
	.type		wR,@object
	.size		wR,(kR - wR)
wR:
	.zero		8
	.type		kR,@object
	.size		kR,(lamR - kR)
kR:
	.zero		8
	.type		lamR,@object
	.size		lamR,(E0L - lamR)
lamR:
	.zero		8
	.type		E0L,@object
	.size		E0L,(D - E0L)
E0L:
	.zero		8
	.type		D,@object
	.size		D,(zimp - D)
D:
	.zero		8
	.type		zimp,@object
	.size		zimp,(sigmaL - zimp)
zimp:
	.zero		8
	.type		sigmaL,@object
	.size		sigmaL,(damping - sigmaL)
sigmaL:
	.zero		8
	.type		damping,@object
	.size		damping,(Delta - damping)
damping:
	.zero		8
	.type		Delta,@object
	.size		Delta,(kmin - Delta)
Delta:
	.zero		8
	.type		kmin,@object
	.size		kmin,(kmax - kmin)
kmin:
	.zero		8
	.type		kmax,@object
	.size		kmax,(V - kmax)
kmax:
	.zero		8
	.type		V,@object
	.size		V,(dt - V)
V:
	.zero		8
	.type		dt,@object
	.size		dt,(xi - dt)
dt:
	.zero		8
	.type		xi,@object
	.size		xi,(.L_35 - xi)
xi:
	.zero		40000
.L_35:


//--------------------- .nv.constant2._Z6kmodesPdP17curandStateXORWOWii --------------------------
	.section	.nv.constant2._Z6kmodesPdP17curandStateXORWOWii,"a",@progbits
	.sectionflags	@""
	.align	4
.nv.constant2._Z6kmodesPdP17curandStateXORWOWii:
        /*0000*/ 	.byte	0x70, 0x03, 0x00, 0x00, 0x00, 0x0b, 0x00, 0x00, 0xa0, 0x01, 0x00, 0x00, 0xb0, 0x16, 0x00, 0x00
        /*0010*/ 	.byte	0x40, 0x1c, 0x00, 0x00, 0xe0, 0x14, 0x00, 0x00


//--------------------- .text._Z9paths_rk4PdS_S_  --------------------------
	.section	.text._Z9paths_rk4PdS_S_,"ax",@progbits
	.align	128
        .global         _Z9paths_rk4PdS_S_
        .type           _Z9paths_rk4PdS_S_,@function
        .size           _Z9paths_rk4PdS_S_,(.L_x_2204 - _Z9paths_rk4PdS_S_)
        .other          _Z9paths_rk4PdS_S_,@"STO_CUDA_ENTRY STV_DEFAULT"
_Z9paths_rk4PdS_S_:
.text._Z9paths_rk4PdS_S_:
[----:B------:R-:W0:Y:S01]  /*0000*/  LDC R1, c[0x0][0x37c] ;  /* 0x0000df00ff017b82 */ /* 0x000e220000000800 */
[----:B------:R-:W1:Y:S01]  /*0010*/  S2R R16, SR_TID.X ;  /* 0x0000000000107919 */ /* 0x000e620000002100 */
[----:B0-----:R-:W-:Y:S01]  /*0020*/  VIADD R1, R1, 0xffffffd8 ;  /* 0xffffffd801017836 */ /* 0x001fe20000000000 */
[----:B------:R-:W1:Y:S02]  /*0030*/  S2R R9, SR_CTAID.X ;  /* 0x0000000000097919 */ /* 0x000e640000002500 */
[----:B-1----:R-:W-:-:S05]  /*0040*/  IMAD R9, R9, 0x100, R16 ;  /* 0x0000010009097824 */ /* 0x002fca00078e0210 */
[----:B------:R-:W-:-:S13]  /*0050*/  ISETP.GT.U32.AND P0, PT, R9, 0x3e7, PT ;  /* 0x000003e70900780c */ /* 0x000fda0003f04070 */
[----:B------:R-:W-:Y:S05]  /*0060*/  @P0 EXIT ;  /* 0x000000000000094d */ /* 0x000fea0003800000 */
[----:B------:R-:W0:Y:S01]  /*0070*/  LDC.64 R2, c[0x0][0x390] ;  /* 0x0000e400ff027b82 */ /* 0x000e220000000a00 */
[----:B------:R-:W1:Y:S07]  /*0080*/  LDCU.64 UR40, c[0x0][0x358] ;  /* 0x00006b00ff2877ac */ /* 0x000e6e0008000a00 */
[----:B------:R-:W2:Y:S01]  /*0090*/  LDC.64 R4, c[0x4][0x50] ;  /* 0x01001400ff047b82 */ /* 0x000ea20000000a00 */
[----:B------:R-:W3:Y:S01]  /*00a0*/  LDCU.64 UR4, c[0x3][0x78] ;  /* 0x00c00f00ff0477ac */ /* 0x000ee20008000a00 */
[----:B------:R-:W4:Y:S01]  /*00b0*/  LDCU.64 UR36, c[0x3][0x68] ;  /* 0x00c00d00ff2477ac */ /* 0x000f220008000a00 */
[----:B------:R-:W0:Y:S01]  /*00c0*/  LDCU.64 UR38, c[0x3][0x60] ;  /* 0x00c00c00ff2677ac */ /* 0x000e220008000a00 */
[----:B------:R-:W0:Y:S02]  /*00d0*/  LDCU.64 UR42, c[0x4][0x68] ;  /* 0x01000d00ff2a77ac */ /* 0x000e240008000a00 */
[----:B0-----:R-:W-:-:S05]  /*00e0*/  IMAD.WIDE.U32 R2, R9, 0x8, R2 ;  /* 0x0000000809027825 */ /* 0x001fca00078e0002 */
[----:B-1----:R0:W5:Y:S01]  /*00f0*/  LDG.E.64 R28, desc[UR40][R2.64] ;  /* 0x00000028021c7981 */ /* 0x002162000c1e1b00 */
[----:B--2---:R-:W-:-:S03]  /*0100*/  IMAD.WIDE.U32 R4, R9, 0x4, R4 ;  /* 0x0000000409047825 */ /* 0x004fc600078e0004 */
[----:B------:R0:W5:Y:S01]  /*0110*/  LDG.E.64 R30, desc[UR40][R2.64+0x1f40] ;  /* 0x001f4028021e7981 */ /* 0x000162000c1e1b00 */
[----:B------:R-:W-:Y:S06]  /*0120*/  BAR.SYNC.DEFER_BLOCKING 0x0 ;  /* 0x0000000000007b1d */ /* 0x000fec0000010000 */
[----:B------:R-:W2:Y:S01]  /*0130*/  LDG.E R0, desc[UR40][R4.64] ;  /* 0x0000002804007981 */ /* 0x000ea2000c1e1900 */
[----:B---3--:R-:W-:Y:S01]  /*0140*/  IMAD.U32 R32, RZ, RZ, UR4 ;  /* 0x00000004ff207e24 */ /* 0x008fe2000f8e00ff */
[----:B------:R-:W-:Y:S01]  /*0150*/  BSSY.RECONVERGENT B6, `(.L_x_0) ;  /* 0x000001a000067945 */ /* 0x000fe20003800200 */
[----:B------:R-:W-:Y:S01]  /*0160*/  IMAD.U32 R33, RZ, RZ, UR5 ;  /* 0x00000005ff217e24 */ /* 0x000fe2000f8e00ff */
[----:B--2---:R-:W-:-:S13]  /*0170*/  ISETP.GT.U32.AND P0, PT, R0, 0x752f, PT ;  /* 0x0000752f0000780c */ /* 0x004fda0003f04070 */
[----:B0---4-:R-:W-:Y:S05]  /*0180*/  @P0 BRA `(.L_x_1) ;  /* 0x0000000000380947 */ /* 0x011fea0003800000 */
[----:B------:R-:W0:Y:S01]  /*0190*/  LDC.64 R2, c[0x4][0x48] ;  /* 0x01001200ff027b82 */ /* 0x000e220000000a00 */
[----:B------:R-:W-:-:S04]  /*01a0*/  IMAD R9, R9, 0x7530, R0 ;  /* 0x0000753009097824 */ /* 0x000fc800078e0200 */
[----:B------:R-:W-:-:S03]  /*01b0*/  IMAD R9, R9, 0x6, RZ ;  /* 0x0000000609097824 */ /* 0x000fc600078e02ff */
[----:B------:R-:W1:Y:S01]  /*01c0*/  LDC.64 R6, c[0x3][0x78] ;  /* 0x00c01e00ff067b82 */ /* 0x000e620000000a00 */
[----:B0-----:R-:W-:-:S04]  /*01d0*/  IMAD.WIDE.U32 R2, R9, 0x8, R2 ;  /* 0x0000000809027825 */ /* 0x001fc800078e0002 */
[----:B------:R-:W-:Y:S01]  /*01e0*/  VIADD R9, R0, 0x1 ;  /* 0x0000000100097836 */ /* 0x000fe20000000000 */
[----:B------:R0:W-:Y:S04]  /*01f0*/  STG.E.64 desc[UR40][R2.64], RZ ;  /* 0x000000ff02007986 */ /* 0x0001e8000c101b28 */
[----:B-----5:R0:W-:Y:S04]  /*0200*/  STG.E.64 desc[UR40][R2.64+0x8], R28 ;  /* 0x0000081c02007986 */ /* 0x0201e8000c101b28 */
[----:B------:R0:W-:Y:S04]  /*0210*/  STG.E.64 desc[UR40][R2.64+0x10], RZ ;  /* 0x000010ff02007986 */ /* 0x0001e8000c101b28 */
[----:B------:R0:W-:Y:S04]  /*0220*/  STG.E.64 desc[UR40][R2.64+0x18], RZ ;  /* 0x000018ff02007986 */ /* 0x0001e8000c101b28 */
[----:B------:R0:W-:Y:S04]  /*0230*/  STG.E.64 desc[UR40][R2.64+0x20], R30 ;  /* 0x0000201e02007986 */ /* 0x0001e8000c101b28 */
[----:B-1----:R0:W-:Y:S04]  /*0240*/  STG.E.64 desc[UR40][R2.64+0x28], R6 ;  /* 0x0000280602007986 */ /* 0x0021e8000c101b28 */
[----:B------:R0:W-:Y:S01]  /*0250*/  STG.E desc[UR40][R4.64], R9 ;  /* 0x0000000904007986 */ /* 0x0001e2000c101928 */
[----:B------:R-:W-:Y:S05]  /*0260*/  BRA `(.L_x_2) ;  /* 0x0000000000207947 */ /* 0x000fea0003800000 */
.L_x_1:
[----:B------:R-:W-:Y:S01]  /*0270*/  MOV R0, 0x0 ;  /* 0x0000000000007802 */ /* 0x000fe20000000f00 */
[----:B------:R-:W0:Y:S01]  /*0280*/  LDCU.64 UR4, c[0x4][0x58] ;  /* 0x01000b00ff0477ac */ /* 0x000e220008000a00 */
[----:B------:R-:W-:Y:S02]  /*0290*/  CS2R R6, SRZ ;  /* 0x0000000000067805 */ /* 0x000fe4000001ff00 */
[----:B------:R1:W2:Y:S01]  /*02a0*/  LDC.64 R2, c[0x4][R0] ;  /* 0x0100000000027b82 */ /* 0x0002a20000000a00 */
[----:B0-----:R-:W-:Y:S02]  /*02b0*/  IMAD.U32 R4, RZ, RZ, UR4 ;  /* 0x00000004ff047e24 */ /* 0x001fe4000f8e00ff */
[----:B-1----:R-:W-:-:S07]  /*02c0*/  IMAD.U32 R5, RZ, RZ, UR5 ;  /* 0x00000005ff057e24 */ /* 0x002fce000f8e00ff */
[----:B------:R-:W-:-:S07]  /*02d0*/  LEPC R20, `(.L_x_2) ;  /* 0x000000001014794e */ /* 0x000fce0000000000 */
[----:B--2--5:R-:W-:Y:S05]  /*02e0*/  CALL.ABS.NOINC R2 ;  /* 0x0000000002007343 */ /* 0x024fea0003c00000 */
.L_x_2:
[----:B------:R-:W-:Y:S05]  /*02f0*/  BSYNC.RECONVERGENT B6 ;  /* 0x0000000000067941 */ /* 0x000fea0003800200 */
.L_x_0:
[----:B------:R-:W0:Y:S02]  /*0300*/  LDCU.64 UR4, c[0x3][0xc8] ;  /* 0x00c01900ff0477ac */ /* 0x000e240008000a00 */
[----:B0-----:R-:W-:Y:S02]  /*0310*/  IMAD.U32 R6, RZ, RZ, UR4 ;  /* 0x00000004ff067e24 */ /* 0x001fe4000f8e00ff */
[----:B------:R-:W-:-:S06]  /*0320*/  IMAD.U32 R7, RZ, RZ, UR5 ;  /* 0x00000005ff077e24 */ /* 0x000fcc000f8e00ff */
[----:B------:R-:W-:-:S14]  /*0330*/  DSETP.GE.AND P0, PT, R6, RZ, PT ;  /* 0x000000ff0600722a */ /* 0x000fdc0003f06000 */
[----:B------:R-:W-:Y:S05]  /*0340*/  @!P0 BRA `(.L_x_3) ;  /* 0x0000065000ec8947 */ /* 0x000fea0003800000 */
[----:B------:R-:W0:Y:S01]  /*0350*/  S2UR UR12, SR_CgaCtaId ;  /* 0x00000000000c79c3 */ /* 0x000e220000008800 */
[----:B------:R-:W1:Y:S01]  /*0360*/  LDCU.64 UR14, c[0x3][0x70] ;  /* 0x00c00e00ff0e77ac */ /* 0x000e620008000a00 */
[----:B------:R-:W-:Y:S02]  /*0370*/  CS2R R34, SRZ ;  /* 0x0000000000227805 */ /* 0x000fe4000001ff00 */
[----:B------:R-:W-:Y:S02]  /*0380*/  CS2R R36, SRZ ;  /* 0x0000000000247805 */ /* 0x000fe4000001ff00 */
[----:B------:R-:W-:Y:S01]  /*0390*/  CS2R R38, SRZ ;  /* 0x0000000000267805 */ /* 0x000fe2000001ff00 */
[----:B------:R-:W2:Y:S01]  /*03a0*/  LDCU.64 UR16, c[0x3][0x68] ;  /* 0x00c00d00ff1077ac */ /* 0x000ea20008000a00 */
[----:B------:R-:W-:Y:S01]  /*03b0*/  CS2R R40, SRZ ;  /* 0x0000000000287805 */ /* 0x000fe2000001ff00 */
[----:B------:R-:W3:Y:S01]  /*03c0*/  LDC.64 R106, c[0x3][0xd8] ;  /* 0x00c03600ff6a7b82 */ /* 0x000ee20000000a00 */
[----:B------:R-:W-:-:S02]  /*03d0*/  UMOV UR4, 0x400 ;  /* 0x0000040000047882 */ /* 0x000fc40000000000 */
[----:B------:R-:W-:Y:S02]  /*03e0*/  UIADD3 UR5, UPT, UPT, UR4, 0x800, URZ ;  /* 0x0000080004057890 */ /* 0x000fe4000fffe0ff */
[----:B------:R-:W-:Y:S02]  /*03f0*/  UIADD3 UR6, UPT, UPT, UR4, 0x1000, URZ ;  /* 0x0000100004067890 */ /* 0x000fe4000fffe0ff */
[----:B------:R-:W-:Y:S01]  /*0400*/  UIADD3 UR7, UPT, UPT, UR4, 0x1800, URZ ;  /* 0x0000180004077890 */ /* 0x000fe2000fffe0ff */
[----:B------:R-:W1:Y:S01]  /*0410*/  LDC.64 R42, c[0x3][0x100] ;  /* 0x00c04000ff2a7b82 */ /* 0x000e620000000a00 */
[----:B------:R-:W-:Y:S02]  /*0420*/  UIADD3 UR8, UPT, UPT, UR4, 0x2000, URZ ;  /* 0x0000200004087890 */ /* 0x000fe4000fffe0ff */
[----:B------:R-:W-:Y:S02]  /*0430*/  UIADD3 UR9, UPT, UPT, UR4, 0x2800, URZ ;  /* 0x0000280004097890 */ /* 0x000fe4000fffe0ff */
[----:B------:R-:W-:-:S02]  /*0440*/  UIADD3 UR10, UPT, UPT, UR4, 0x3000, URZ ;  /* 0x00003000040a7890 */ /* 0x000fc4000fffe0ff */
[----:B------:R-:W-:Y:S01]  /*0450*/  UIADD3 UR11, UPT, UPT, UR4, 0x3800, URZ ;  /* 0x00003800040b7890 */ /* 0x000fe2000fffe0ff */
[----:B------:R-:W4:Y:S01]  /*0460*/  LDC.64 R90, c[0x3][0x50] ;  /* 0x00c01400ff5a7b82 */ /* 0x000f220000000a00 */
[----:B0-----:R-:W-:Y:S02]  /*0470*/  ULEA UR13, UR12, UR4, 0x18 ;  /* 0x000000040c0d7291 */ /* 0x001fe4000f8ec0ff */
[----:B------:R-:W-:Y:S02]  /*0480*/  UIADD3 UR4, UPT, UPT, UR4, 0x4000, URZ ;  /* 0x0000400004047890 */ /* 0x000fe4000fffe0ff */
[----:B------:R-:W-:Y:S02]  /*0490*/  ULEA UR5, UR12, UR5, 0x18 ;  /* 0x000000050c057291 */ /* 0x000fe4000f8ec0ff */
[----:B------:R-:W-:Y:S01]  /*04a0*/  ULEA UR6, UR12, UR6, 0x18 ;  /* 0x000000060c067291 */ /* 0x000fe2000f8ec0ff */
[----:B------:R-:W2:Y:S01]  /*04b0*/  LDC.64 R44, c[0x3][0x58] ;  /* 0x00c01600ff2c7b82 */ /* 0x000ea20000000a00 */
[----:B---3--:R-:W-:Y:S01]  /*04c0*/  DADD R106, R106, 2 ;  /* 0x400000006a6a7429 */ /* 0x008fe20000000000 */
[----:B------:R-:W-:Y:S01]  /*04d0*/  ULEA UR7, UR12, UR7, 0x18 ;  /* 0x000000070c077291 */ /* 0x000fe2000f8ec0ff */
[C---:B------:R-:W-:Y:S01]  /*04e0*/  LEA R26, R16.reuse, UR13, 0x3 ;  /* 0x0000000d101a7c11 */ /* 0x040fe2000f8e18ff */
[----:B------:R-:W-:Y:S01]  /*04f0*/  ULEA UR8, UR12, UR8, 0x18 ;  /* 0x000000080c087291 */ /* 0x000fe2000f8ec0ff */
[C---:B------:R-:W-:Y:S01]  /*0500*/  LEA R25, R16.reuse, UR5, 0x3 ;  /* 0x0000000510197c11 */ /* 0x040fe2000f8e18ff */
[----:B------:R-:W-:Y:S01]  /*0510*/  ULEA UR9, UR12, UR9, 0x18 ;  /* 0x000000090c097291 */ /* 0x000fe2000f8ec0ff */
[C---:B------:R-:W-:Y:S01]  /*0520*/  LEA R24, R16.reuse, UR6, 0x3 ;  /* 0x0000000610187c11 */ /* 0x040fe2000f8e18ff */
[----:B------:R-:W-:Y:S01]  /*0530*/  ULEA UR10, UR12, UR10, 0x18 ;  /* 0x0000000a0c0a7291 */ /* 0x000fe2000f8ec0ff */
[----:B-1----:R-:W-:Y:S01]  /*0540*/  DMUL R42, R42, UR14 ;  /* 0x0000000e2a2a7c28 */ /* 0x002fe20008000000 */
[----:B------:R-:W-:Y:S01]  /*0550*/  ULEA UR11, UR12, UR11, 0x18 ;  /* 0x0000000b0c0b7291 */ /* 0x000fe2000f8ec0ff */
[C---:B------:R-:W-:Y:S01]  /*0560*/  LEA R23, R16.reuse, UR7, 0x3 ;  /* 0x0000000710177c11 */ /* 0x040fe2000f8e18ff */
[----:B------:R-:W-:Y:S01]  /*0570*/  ULEA UR4, UR12, UR4, 0x18 ;  /* 0x000000040c047291 */ /* 0x000fe2000f8ec0ff */
[----:B------:R-:W-:-:S02]  /*0580*/  LEA R22, R16, UR8, 0x3 ;  /* 0x0000000810167c11 */ /* 0x000fc4000f8e18ff */
[C---:B------:R-:W-:Y:S01]  /*0590*/  LEA R19, R16.reuse, UR9, 0x3 ;  /* 0x0000000910137c11 */ /* 0x040fe2000f8e18ff */
[----:B----4-:R-:W-:Y:S01]  /*05a0*/  DADD R90, R90, R90 ;  /* 0x000000005a5a7229 */ /* 0x010fe2000000005a */
[C---:B------:R-:W-:Y:S02]  /*05b0*/  LEA R18, R16.reuse, UR10, 0x3 ;  /* 0x0000000a10127c11 */ /* 0x040fe4000f8e18ff */
[C---:B------:R-:W-:Y:S02]  /*05c0*/  LEA R17, R16.reuse, UR11, 0x3 ;  /* 0x0000000b10117c11 */ /* 0x040fe4000f8e18ff */
[----:B------:R-:W-:Y:S02]  /*05d0*/  LOP3.LUT R106, R107, 0x7ff00000, RZ, 0xc0, !PT ;  /* 0x7ff000006b6a7812 */ /* 0x000fe400078ec0ff */
[----:B------:R-:W-:Y:S01]  /*05e0*/  LEA R16, R16, UR4, 0x3 ;  /* 0x0000000410107c11 */ /* 0x000fe2000f8e18ff */
[----:B--2---:R-:W-:-:S11]  /*05f0*/  DMUL R44, R44, UR16 ;  /* 0x000000102c2c7c28 */ /* 0x004fd60008000000 */
.L_x_1135:
[----:B------:R0:W-:Y:S01]  /*0600*/  STS.64 [R26], RZ ;  /* 0x000000ff1a007388 */ /* 0x0001e20000000a00 */
[----:B------:R-:W1:Y:S01]  /*0610*/  LDCU.64 UR4, c[0x0][0x380] ;  /* 0x00007000ff0477ac */ /* 0x000e620008000a00 */
[----:B------:R-:W-:Y:S02]  /*0620*/  IMAD.MOV.U32 R56, RZ, RZ, RZ ;  /* 0x000000ffff387224 */ /* 0x000fe400078e00ff */
[----:B------:R0:W-:Y:S01]  /*0630*/  STS.64 [R25], RZ ;  /* 0x000000ff19007388 */ /* 0x0001e20000000a00 */
[----:B------:R-:W2:Y:S01]  /*0640*/  LDCU.64 UR6, c[0x0][0x388] ;  /* 0x00007100ff0677ac */ /* 0x000ea20008000a00 */
[----:B------:R-:W-:Y:S02]  /*0650*/  IMAD.MOV.U32 R27, RZ, RZ, 0x110 ;  /* 0x00000110ff1b7424 */ /* 0x000fe400078e00ff */
[----:B------:R0:W-:Y:S04]  /*0660*/  STS.64 [R24], RZ ;  /* 0x000000ff18007388 */ /* 0x0001e80000000a00 */
[----:B------:R0:W-:Y:S04]  /*0670*/  STS.64 [R23], RZ ;  /* 0x000000ff17007388 */ /* 0x0001e80000000a00 */
[----:B------:R0:W-:Y:S01]  /*0680*/  STS.64 [R22], RZ ;  /* 0x000000ff16007388 */ /* 0x0001e20000000a00 */
[----:B-1----:R-:W-:-:S03]  /*0690*/  IMAD.U32 R20, RZ, RZ, UR4 ;  /* 0x00000004ff147e24 */ /* 0x002fc6000f8e00ff */
[----:B------:R0:W-:Y:S01]  /*06a0*/  STS.64 [R19], RZ ;  /* 0x000000ff13007388 */ /* 0x0001e20000000a00 */
[----:B------:R-:W-:Y:S02]  /*06b0*/  IMAD.U32 R21, RZ, RZ, UR5 ;  /* 0x00000005ff157e24 */ /* 0x000fe4000f8e00ff */
[----:B--2---:R-:W-:Y:S01]  /*06c0*/  IMAD.U32 R46, RZ, RZ, UR6 ;  /* 0x00000006ff2e7e24 */ /* 0x004fe2000f8e00ff */
[----:B------:R0:W-:Y:S01]  /*06d0*/  STS.64 [R18], RZ ;  /* 0x000000ff12007388 */ /* 0x0001e20000000a00 */
[----:B------:R-:W-:-:S03]  /*06e0*/  IMAD.U32 R47, RZ, RZ, UR7 ;  /* 0x00000007ff2f7e24 */ /* 0x000fc6000f8e00ff */
[----:B------:R0:W-:Y:S04]  /*06f0*/  STS.64 [R17], RZ ;  /* 0x000000ff11007388 */ /* 0x0001e80000000a00 */
[----:B------:R0:W-:Y:S02]  /*0700*/  STS.64 [R16], RZ ;  /* 0x000000ff10007388 */ /* 0x0001e40000000a00 */
.L_x_312:
[----:B------:R-:W-:Y:S05]  /*0710*/  WARPSYNC.ALL ;  /* 0x0000000000007948 */ /* 0x000fea0003800000 */
[----:B------:R-:W-:Y:S06]  /*0720*/  BAR.SYNC.DEFER_BLOCKING 0x0 ;  /* 0x0000000000007b1d */ /* 0x000fec0000010000 */
[----:B-1----:R1:W2:Y:S02]  /*0730*/  LDS.64 R52, [R26] ;  /* 0x000000001a347984 */ /* 0x0022a40000000a00 */
[----:B------:R-:W-:Y:S06]  /*0740*/  BAR.SYNC.DEFER_BLOCKING 0x0 ;  /* 0x0000000000007b1d */ /* 0x000fec0000010000 */
[----:B------:R-:W3:Y:S02]  /*0750*/  LDG.E.64 R48, desc[UR40][R20.64] ;  /* 0x0000002814307981 */ /* 0x000ee4000c1e1b00 */
[----:B------:R-:W-:Y:S06]  /*0760*/  BAR.SYNC.DEFER_BLOCKING 0x0 ;  /* 0x0000000000007b1d */ /* 0x000fec0000010000 */
[----:B------:R-:W4:Y:S04]  /*0770*/  LDG.E.64 R50, desc[UR40][R46.64] ;  /* 0x000000282e327981 */ /* 0x000f28000c1e1b00 */
[----:B------:R1:W5:Y:S01]  /*0780*/  LDG.E.64 R54, desc[UR40][R20.64] ;  /* 0x0000002814367981 */ /* 0x000362000c1e1b00 */
[----:B------:R-:W-:Y:S01]  /*0790*/  BSSY.RECONVERGENT B2, `(.L_x_4) ;  /* 0x000001b000027945 */ /* 0x000fe20003800200 */
[----:B---3--:R-:W-:-:S02]  /*07a0*/  DMUL R48, R48, UR36 ;  /* 0x0000002430307c28 */ /* 0x008fc40008000000 */
[----:B----4-:R-:W-:-:S14]  /*07b0*/  DSETP.NEU.AND P0, PT, |R50|, +INF , PT ;  /* 0x7ff000003200742a */ /* 0x010fdc0003f0d200 */
[----:B------:R-:W-:Y:S01]  /*07c0*/  @!P0 DMUL R4, RZ, R50 ;  /* 0x00000032ff048228 */ /* 0x000fe20000000000 */
[----:B------:R-:W-:Y:S01]  /*07d0*/  @!P0 IMAD.MOV.U32 R0, RZ, RZ, RZ ;  /* 0x000000ffff008224 */ /* 0x000fe200078e00ff */
[----:B-12---:R-:W-:Y:S09]  /*07e0*/  @!P0 BRA `(.L_x_5) ;  /* 0x0000000000548947 */ /* 0x006ff20003800000 */
[----:B------:R-:W-:Y:S01]  /*07f0*/  UMOV UR4, 0x6dc9c883 ;  /* 0x6dc9c88300047882 */ /* 0x000fe20000000000 */
[----:B------:R-:W-:Y:S01]  /*0800*/  UMOV UR5, 0x3fe45f30 ;  /* 0x3fe45f3000057882 */ /* 0x000fe20000000000 */
[C---:B------:R-:W-:Y:S02]  /*0810*/  DSETP.GE.AND P0, PT, |R50|.reuse, 2.14748364800000000000e+09, PT ;  /* 0x41e000003200742a */ /* 0x040fe40003f06200 */
[----:B------:R-:W-:Y:S01]  /*0820*/  DMUL R2, R50, UR4 ;  /* 0x0000000432027c28 */ /* 0x000fe20008000000 */
[----:B------:R-:W-:Y:S01]  /*0830*/  UMOV UR4, 0x54442d18 ;  /* 0x54442d1800047882 */ /* 0x000fe20000000000 */
[----:B------:R-:W-:-:S04]  /*0840*/  UMOV UR5, 0x3ff921fb ;  /* 0x3ff921fb00057882 */ /* 0x000fc80000000000 */
[----:B------:R-:W1:Y:S08]  /*0850*/  F2I.F64 R0, R2 ;  /* 0x0000000200007311 */ /* 0x000e700000301100 */
[----:B-1----:R-:W1:Y:S02]  /*0860*/  I2F.F64 R4, R0 ;  /* 0x0000000000047312 */ /* 0x002e640000201c00 */
[----:B-1----:R-:W-:Y:S01]  /*0870*/  DFMA R6, R4, -UR4, R50 ;  /* 0x8000000404067c2b */ /* 0x002fe20008000032 */
[----:B------:R-:W-:Y:S01]  /*0880*/  UMOV UR4, 0x33145c00 ;  /* 0x33145c0000047882 */ /* 0x000fe20000000000 */
[----:B------:R-:W-:-:S06]  /*0890*/  UMOV UR5, 0x3c91a626 ;  /* 0x3c91a62600057882 */ /* 0x000fcc0000000000 */
[----:B------:R-:W-:Y:S01]  /*08a0*/  DFMA R6, R4, -UR4, R6 ;  /* 0x8000000404067c2b */ /* 0x000fe20008000006 */
[----:B------:R-:W-:Y:S01]  /*08b0*/  UMOV UR4, 0x252049c0 ;  /* 0x252049c000047882 */ /* 0x000fe20000000000 */
[----:B------:R-:W-:-:S06]  /*08c0*/  UMOV UR5, 0x397b839a ;  /* 0x397b839a00057882 */ /* 0x000fcc0000000000 */
[----:B------:R-:W-:Y:S01]  /*08d0*/  DFMA R4, R4, -UR4, R6 ;  /* 0x8000000404047c2b */ /* 0x000fe20008000006 */
[----:B------:R-:W-:Y:S10]  /*08e0*/  @!P0 BRA `(.L_x_5) ;  /* 0x0000000000148947 */ /* 0x000ff40003800000 */
[----:B------:R-:W-:Y:S01]  /*08f0*/  IMAD.MOV.U32 R4, RZ, RZ, R50 ;  /* 0x000000ffff047224 */ /* 0x000fe200078e0032 */
[----:B------:R-:W-:Y:S01]  /*0900*/  MOV R7, 0x930 ;  /* 0x0000093000077802 */ /* 0x000fe20000000f00 */
[----:B------:R-:W-:-:S07]  /*0910*/  IMAD.MOV.U32 R9, RZ, RZ, R51 ;  /* 0x000000ffff097224 */ /* 0x000fce00078e0033 */
[----:B0----5:R-:W-:Y:S05]  /*0920*/  CALL.REL.NOINC `($_Z9paths_rk4PdS_S_$__internal_trig_reduction_slowpathd) ;  /* 0x0000066400047944 */ /* 0x021fea0003c00000 */
[----:B------:R-:W-:-:S07]  /*0930*/  IMAD.MOV.U32 R0, RZ, RZ, R2 ;  /* 0x000000ffff007224 */ /* 0x000fce00078e0002 */
.L_x_5:
[----:B------:R-:W-:Y:S05]  /*0940*/  BSYNC.RECONVERGENT B2 ;  /* 0x0000000000027941 */ /* 0x000fea0003800200 */
.L_x_4:
[----:B------:R-:W-:Y:S01]  /*0950*/  IMAD.SHL.U32 R2, R0, 0x40, RZ ;  /* 0x0000004000027824 */ /* 0x000fe200078e00ff */
[----:B------:R-:W2:Y:S04]  /*0960*/  LDG.E.64 R58, desc[UR40][R46.64+0x9c40] ;  /* 0x009c40282e3a7981 */ /* 0x000ea8000c1e1b00 */
[----:B------:R-:W-:-:S04]  /*0970*/  LOP3.LUT R2, R2, 0x40, RZ, 0xc0, !PT ;  /* 0x0000004002027812 */ /* 0x000fc800078ec0ff */
[----:B------:R-:W-:-:S05]  /*0980*/  IADD3 R2, P0, PT, R2, UR42, RZ ;  /* 0x0000002a02027c10 */ /* 0x000fca000ff1e0ff */
[----:B------:R-:W-:-:S05]  /*0990*/  IMAD.X R3, RZ, RZ, UR43, P0 ;  /* 0x0000002bff037e24 */ /* 0x000fca00080e06ff */
[----:B------:R-:W3:Y:S04]  /*09a0*/  LDG.E.128.CONSTANT R8, desc[UR40][R2.64] ;  /* 0x0000002802087981 */ /* 0x000ee8000c1e9d00 */
[----:B------:R-:W4:Y:S04]  /*09b0*/  LDG.E.128.CONSTANT R12, desc[UR40][R2.64+0x10] ;  /* 0x00001028020c7981 */ /* 0x000f28000c1e9d00 */
[----:B------:R-:W2:Y:S01]  /*09c0*/  LDG.E.128.CONSTANT R60, desc[UR40][R2.64+0x20] ;  /* 0x00002028023c7981 */ /* 0x000ea2000c1e9d00 */
[----:B------:R-:W-:Y:S01]  /*09d0*/  LOP3.LUT R6, R0, 0x1, RZ, 0xc0, !PT ;  /* 0x0000000100067812 */ /* 0x000fe200078ec0ff */
[----:B------:R-:W-:-:S02]  /*09e0*/  IMAD.MOV.U32 R64, RZ, RZ, 0x20fd8164 ;  /* 0x20fd8164ff407424 */ /* 0x000fc400078e00ff */
[----:B------:R-:W-:Y:S01]  /*09f0*/  IMAD.MOV.U32 R57, RZ, RZ, 0x3da8ff83 ;  /* 0x3da8ff83ff397424 */ /* 0x000fe200078e00ff */
[----:B------:R-:W-:Y:S01]  /*0a00*/  ISETP.NE.U32.AND P0, PT, R6, 0x1, PT ;  /* 0x000000010600780c */ /* 0x000fe20003f05070 */
[----:B------:R-:W-:-:S03]  /*0a10*/  DMUL R6, R4, R4 ;  /* 0x0000000404067228 */ /* 0x000fc60000000000 */
[----:B------:R-:W-:Y:S02]  /*0a20*/  FSEL R64, R64, -8.06006814911005101289e+34, !P0 ;  /* 0xf9785eba40407808 */ /* 0x000fe40004000000 */
[----:B------:R-:W-:Y:S01]  /*0a30*/  FSEL R65, -R57, 0.11223486810922622681, !P0 ;  /* 0x3de5db6539417808 */ /* 0x000fe20004000100 */
[----:B------:R-:W-:Y:S05]  /*0a40*/  BSSY.RECONVERGENT B2, `(.L_x_6) ;  /* 0x000002a000027945 */ /* 0x000fea0003800200 */
[----:B---3--:R-:W-:-:S08]  /*0a50*/  DFMA R8, R6, R64, R8 ;  /* 0x000000400608722b */ /* 0x008fd00000000008 */
[----:B------:R-:W-:-:S08]  /*0a60*/  DFMA R8, R6, R8, R10 ;  /* 0x000000080608722b */ /* 0x000fd0000000000a */
[----:B----4-:R-:W-:-:S08]  /*0a70*/  DFMA R8, R6, R8, R12 ;  /* 0x000000080608722b */ /* 0x010fd0000000000c */
[----:B------:R-:W-:-:S08]  /*0a80*/  DFMA R8, R6, R8, R14 ;  /* 0x000000080608722b */ /* 0x000fd0000000000e */
[----:B--2---:R-:W-:-:S08]  /*0a90*/  DFMA R8, R6, R8, R60 ;  /* 0x000000080608722b */ /* 0x004fd0000000003c */
[----:B------:R-:W-:-:S08]  /*0aa0*/  DFMA R8, R6, R8, R62 ;  /* 0x000000080608722b */ /* 0x000fd0000000003e */
[----:B------:R-:W-:Y:S02]  /*0ab0*/  DFMA R4, R8, R4, R4 ;  /* 0x000000040804722b */ /* 0x000fe40000000004 */
[----:B------:R-:W-:Y:S02]  /*0ac0*/  DFMA R6, R6, R8, 1 ;  /* 0x3ff000000606742b */ /* 0x000fe40000000008 */
[----:B------:R-:W-:-:S08]  /*0ad0*/  DSETP.NEU.AND P1, PT, |R58|, +INF , PT ;  /* 0x7ff000003a00742a */ /* 0x000fd00003f2d200 */
[----:B------:R-:W-:Y:S02]  /*0ae0*/  FSEL R6, R6, R4, !P0 ;  /* 0x0000000406067208 */ /* 0x000fe40004000000 */
[----:B------:R-:W-:-:S06]  /*0af0*/  FSEL R7, R7, R5, !P0 ;  /* 0x0000000507077208 */ /* 0x000fcc0004000000 */
[----:B------:R-:W-:Y:S01]  /*0b00*/  DADD R2, RZ, -R6 ;  /* 0x00000000ff027229 */ /* 0x000fe20000000806 */
[----:B------:R-:W-:Y:S01]  /*0b10*/  LOP3.LUT P0, RZ, R0, 0x2, RZ, 0xc0, !PT ;  /* 0x0000000200ff7812 */ /* 0x000fe2000780c0ff */
[----:B------:R-:W-:Y:S01]  /*0b20*/  @!P1 DMUL R4, RZ, R58 ;  /* 0x0000003aff049228 */ /* 0x000fe20000000000 */
[----:B------:R-:W-:-:S07]  /*0b30*/  @!P1 IMAD.MOV.U32 R0, RZ, RZ, 0x1 ;  /* 0x00000001ff009424 */ /* 0x000fce00078e00ff */
[----:B------:R-:W-:Y:S02]  /*0b40*/  FSEL R60, R6, R2, !P0 ;  /* 0x00000002063c7208 */ /* 0x000fe40004000000 */
[----:B------:R-:W-:Y:S01]  /*0b50*/  FSEL R61, R7, R3, !P0 ;  /* 0x00000003073d7208 */ /* 0x000fe20004000000 */
[----:B------:R-:W-:Y:S06]  /*0b60*/  @!P1 BRA `(.L_x_7) ;  /* 0x00000000005c9947 */ /* 0x000fec0003800000 */
[----:B------:R-:W-:Y:S01]  /*0b70*/  UMOV UR4, 0x6dc9c883 ;  /* 0x6dc9c88300047882 */ /* 0x000fe20000000000 */
[----:B------:R-:W-:Y:S01]  /*0b80*/  UMOV UR5, 0x3fe45f30 ;  /* 0x3fe45f3000057882 */ /* 0x000fe20000000000 */
[C---:B------:R-:W-:Y:S01]  /*0b90*/  DSETP.GE.AND P0, PT, |R58|.reuse, 2.14748364800000000000e+09, PT ;  /* 0x41e000003a00742a */ /* 0x040fe20003f06200 */
[----:B------:R-:W-:Y:S01]  /*0ba0*/  BSSY.RECONVERGENT B3, `(.L_x_8) ;  /* 0x0000012000037945 */ /* 0x000fe20003800200 */
[----:B------:R-:W-:Y:S01]  /*0bb0*/  DMUL R2, R58, UR4 ;  /* 0x000000043a027c28 */ /* 0x000fe20008000000 */
[----:B------:R-:W-:Y:S01]  /*0bc0*/  UMOV UR4, 0x54442d18 ;  /* 0x54442d1800047882 */ /* 0x000fe20000000000 */
[----:B------:R-:W-:-:S08]  /*0bd0*/  UMOV UR5, 0x3ff921fb ;  /* 0x3ff921fb00057882 */ /* 0x000fd00000000000 */
        /* <DEDUP_REMOVED lines=14> */
.L_x_9:
[----:B------:R-:W-:Y:S05]  /*0cc0*/  BSYNC.RECONVERGENT B3 ;  /* 0x0000000000037941 */ /* 0x000fea0003800200 */
.L_x_8:
[----:B------:R-:W-:-:S07]  /*0cd0*/  VIADD R0, R2, 0x1 ;  /* 0x0000000102007836 */ /* 0x000fce0000000000 */
.L_x_7:
[----:B------:R-:W-:Y:S05]  /*0ce0*/  BSYNC.RECONVERGENT B2 ;  /* 0x0000000000027941 */ /* 0x000fea0003800200 */
.L_x_6:
[----:B------:R-:W-:-:S05]  /*0cf0*/  IMAD.SHL.U32 R2, R0, 0x40, RZ ;  /* 0x0000004000027824 */ /* 0x000fca00078e00ff */
[----:B------:R-:W-:-:S04]  /*0d00*/  LOP3.LUT R2, R2, 0x40, RZ, 0xc0, !PT ;  /* 0x0000004002027812 */ /* 0x000fc800078ec0ff */
[----:B------:R-:W-:-:S05]  /*0d10*/  IADD3 R2, P0, PT, R2, UR42, RZ ;  /* 0x0000002a02027c10 */ /* 0x000fca000ff1e0ff */
[----:B------:R-:W-:-:S05]  /*0d20*/  IMAD.X R3, RZ, RZ, UR43, P0 ;  /* 0x0000002bff037e24 */ /* 0x000fca00080e06ff */
[----:B------:R-:W2:Y:S04]  /*0d30*/  LDG.E.128.CONSTANT R8, desc[UR40][R2.64] ;  /* 0x0000002802087981 */ /* 0x000ea8000c1e9d00 */
[----:B------:R-:W3:Y:S04]  /*0d40*/  LDG.E.128.CONSTANT R12, desc[UR40][R2.64+0x10] ;  /* 0x00001028020c7981 */ /* 0x000ee8000c1e9d00 */
[----:B------:R-:W4:Y:S01]  /*0d50*/  LDG.E.128.CONSTANT R64, desc[UR40][R2.64+0x20] ;  /* 0x0000202802407981 */ /* 0x000f22000c1e9d00 */
[----:B------:R-:W-:Y:S01]  /*0d60*/  LOP3.LUT R6, R0, 0x1, RZ, 0xc0, !PT ;  /* 0x0000000100067812 */ /* 0x000fe200078ec0ff */
[----:B------:R-:W-:Y:S01]  /*0d70*/  IMAD.MOV.U32 R62, RZ, RZ, 0x20fd8164 ;  /* 0x20fd8164ff3e7424 */ /* 0x000fe200078e00ff */
[----:B------:R-:W-:Y:S01]  /*0d80*/  DSETP.NEU.AND P1, PT, |R58|, +INF , PT ;  /* 0x7ff000003a00742a */ /* 0x000fe20003f2d200 */
[----:B------:R-:W-:Y:S01]  /*0d90*/  IMAD.MOV.U32 R57, RZ, RZ, 0x3da8ff83 ;  /* 0x3da8ff83ff397424 */ /* 0x000fe200078e00ff */
[----:B------:R-:W-:Y:S01]  /*0da0*/  ISETP.NE.U32.AND P0, PT, R6, 0x1, PT ;  /* 0x000000010600780c */ /* 0x000fe20003f05070 */
[----:B------:R-:W-:Y:S01]  /*0db0*/  DMUL R6, R4, R4 ;  /* 0x0000000404067228 */ /* 0x000fe20000000000 */
[----:B------:R-:W-:Y:S02]  /*0dc0*/  BSSY.RECONVERGENT B2, `(.L_x_10) ;  /* 0x000002a000027945 */ /* 0x000fe40003800200 */
[----:B------:R-:W-:-:S02]  /*0dd0*/  FSEL R62, R62, -8.06006814911005101289e+34, !P0 ;  /* 0xf9785eba3e3e7808 */ /* 0x000fc40004000000 */
[----:B------:R-:W-:-:S06]  /*0de0*/  FSEL R63, -R57, 0.11223486810922622681, !P0 ;  /* 0x3de5db65393f7808 */ /* 0x000fcc0004000100 */
[----:B--2---:R-:W-:-:S08]  /*0df0*/  DFMA R8, R6, R62, R8 ;  /* 0x0000003e0608722b */ /* 0x004fd00000000008 */
[----:B------:R-:W-:-:S08]  /*0e00*/  DFMA R8, R6, R8, R10 ;  /* 0x000000080608722b */ /* 0x000fd0000000000a */
[----:B---3--:R-:W-:-:S08]  /*0e10*/  DFMA R8, R6, R8, R12 ;  /* 0x000000080608722b */ /* 0x008fd0000000000c */
[----:B------:R-:W-:-:S08]  /*0e20*/  DFMA R8, R6, R8, R14 ;  /* 0x000000080608722b */ /* 0x000fd0000000000e */
[----:B----4-:R-:W-:-:S08]  /*0e30*/  DFMA R8, R6, R8, R64 ;  /* 0x000000080608722b */ /* 0x010fd00000000040 */
[----:B------:R-:W-:-:S08]  /*0e40*/  DFMA R8, R6, R8, R66 ;  /* 0x000000080608722b */ /* 0x000fd00000000042 */
[----:B------:R-:W-:Y:S02]  /*0e50*/  DFMA R4, R8, R4, R4 ;  /* 0x000000040804722b */ /* 0x000fe40000000004 */
[----:B------:R-:W-:-:S10]  /*0e60*/  DFMA R6, R6, R8, 1 ;  /* 0x3ff000000606742b */ /* 0x000fd40000000008 */
[----:B------:R-:W-:Y:S02]  /*0e70*/  FSEL R4, R6, R4, !P0 ;  /* 0x0000000406047208 */ /* 0x000fe40004000000 */
[----:B------:R-:W-:Y:S02]  /*0e80*/  FSEL R5, R7, R5, !P0 ;  /* 0x0000000507057208 */ /* 0x000fe40004000000 */
[----:B------:R-:W-:Y:S01]  /*0e90*/  LOP3.LUT P0, RZ, R0, 0x2, RZ, 0xc0, !PT ;  /* 0x0000000200ff7812 */ /* 0x000fe2000780c0ff */
[----:B------:R-:W-:-:S03]  /*0ea0*/  @!P1 IMAD.MOV.U32 R0, RZ, RZ, RZ ;  /* 0x000000ffff009224 */ /* 0x000fc600078e00ff */
[----:B------:R-:W-:-:S10]  /*0eb0*/  DADD R2, RZ, -R4 ;  /* 0x00000000ff027229 */ /* 0x000fd40000000804 */
[----:B------:R-:W-:Y:S02]  /*0ec0*/  FSEL R62, R4, R2, !P0 ;  /* 0x00000002043e7208 */ /* 0x000fe40004000000 */
[----:B------:R-:W-:Y:S01]  /*0ed0*/  FSEL R63, R5, R3, !P0 ;  /* 0x00000003053f7208 */ /* 0x000fe20004000000 */
[----:B------:R-:W-:-:S05]  /*0ee0*/  @!P1 DMUL R4, RZ, R58 ;  /* 0x0000003aff049228 */ /* 0x000fca0000000000 */
[----:B------:R-:W-:Y:S01]  /*0ef0*/  DMUL R62, R60, R62 ;  /* 0x0000003e3c3e7228 */ /* 0x000fe20000000000 */
[----:B------:R-:W-:Y:S10]  /*0f00*/  @!P1 BRA `(.L_x_11) ;  /* 0x0000000000549947 */ /* 0x000ff40003800000 */
        /* <DEDUP_REMOVED lines=21> */
.L_x_11:
[----:B------:R-:W-:Y:S05]  /*1060*/  BSYNC.RECONVERGENT B2 ;  /* 0x0000000000027941 */ /* 0x000fea0003800200 */
.L_x_10:
        /* <DEDUP_REMOVED lines=9> */
[----:B------:R-:W-:Y:S01]  /*1100*/  BSSY.RECONVERGENT B2, `(.L_x_12) ;  /* 0x0000032000027945 */ /* 0x000fe20003800200 */
[----:B------:R-:W-:Y:S01]  /*1110*/  IMAD.MOV.U32 R57, RZ, RZ, 0x3da8ff83 ;  /* 0x3da8ff83ff397424 */ /* 0x000fe200078e00ff */
[----:B------:R-:W-:Y:S01]  /*1120*/  ISETP.NE.U32.AND P0, PT, R6, 0x1, PT ;  /* 0x000000010600780c */ /* 0x000fe20003f05070 */
[----:B------:R-:W-:-:S03]  /*1130*/  DMUL R6, R4, R4 ;  /* 0x0000000404067228 */ /* 0x000fc60000000000 */
[----:B------:R-:W-:Y:S02]  /*1140*/  FSEL R58, R58, -8.06006814911005101289e+34, !P0 ;  /* 0xf9785eba3a3a7808 */ /* 0x000fe40004000000 */
        /* <DEDUP_REMOVED lines=11> */
[----:B------:R-:W-:-:S04]  /*1200*/  LOP3.LUT P0, RZ, R0, 0x2, RZ, 0xc0, !PT ;  /* 0x0000000200ff7812 */ /* 0x000fc8000780c0ff */
[----:B------:R-:W-:-:S10]  /*1210*/  DADD R2, RZ, -R4 ;  /* 0x00000000ff027229 */ /* 0x000fd40000000804 */
[----:B------:R-:W-:Y:S02]  /*1220*/  FSEL R2, R4, R2, !P0 ;  /* 0x0000000204027208 */ /* 0x000fe40004000000 */
[----:B------:R-:W-:Y:S01]  /*1230*/  FSEL R3, R5, R3, !P0 ;  /* 0x0000000305037208 */ /* 0x000fe20004000000 */
[----:B------:R-:W-:-:S05]  /*1240*/  DSETP.NEU.AND P0, PT, |R50|, +INF , PT ;  /* 0x7ff000003200742a */ /* 0x000fca0003f0d200 */
[----:B------:R-:W-:-:S08]  /*1250*/  DMUL R60, R60, R2 ;  /* 0x000000023c3c7228 */ /* 0x000fd00000000000 */
[----:B------:R-:W-:Y:S01]  /*1260*/  DMUL R60, R60, R28 ;  /* 0x0000001c3c3c7228 */ /* 0x000fe20000000000 */
[----:B------:R-:W-:Y:S01]  /*1270*/  @!P0 IMAD.MOV.U32 R0, RZ, RZ, 0x1 ;  /* 0x00000001ff008424 */ /* 0x000fe200078e00ff */
[----:B------:R-:W-:-:S06]  /*1280*/  @!P0 DMUL R4, RZ, R50 ;  /* 0x00000032ff048228 */ /* 0x000fcc0000000000 */
[----:B------:R-:W-:Y:S01]  /*1290*/  DFMA R62, R62, R36, R60 ;  /* 0x000000243e3e722b */ /* 0x000fe2000000003c */
[----:B------:R-:W-:Y:S10]  /*12a0*/  @!P0 BRA `(.L_x_13) ;  /* 0x00000000005c8947 */ /* 0x000ff40003800000 */
        /* <DEDUP_REMOVED lines=21> */
.L_x_15:
[----:B------:R-:W-:Y:S05]  /*1400*/  BSYNC.RECONVERGENT B3 ;  /* 0x0000000000037941 */ /* 0x000fea0003800200 */
.L_x_14:
[----:B------:R-:W-:-:S07]  /*1410*/  VIADD R0, R2, 0x1 ;  /* 0x0000000102007836 */ /* 0x000fce0000000000 */
.L_x_13:
[----:B------:R-:W-:Y:S05]  /*1420*/  BSYNC.RECONVERGENT B2 ;  /* 0x0000000000027941 */ /* 0x000fea0003800200 */
.L_x_12:
[C---:B------:R-:W-:Y:S01]  /*1430*/  IMAD.SHL.U32 R2, R0.reuse, 0x40, RZ ;  /* 0x0000004000027824 */ /* 0x040fe200078e00ff */
[----:B------:R-:W-:Y:S01]  /*1440*/  LOP3.LUT R6, R0, 0x1, RZ, 0xc0, !PT ;  /* 0x0000000100067812 */ /* 0x000fe200078ec0ff */
[----:B------:R-:W-:Y:S02]  /*1450*/  IMAD.MOV.U32 R58, RZ, RZ, 0x20fd8164 ;  /* 0x20fd8164ff3a7424 */ /* 0x000fe400078e00ff */
[----:B------:R-:W-:Y:S01]  /*1460*/  IMAD.MOV.U32 R50, RZ, RZ, 0x3da8ff83 ;  /* 0x3da8ff83ff327424 */ /* 0x000fe200078e00ff */
[----:B------:R-:W-:Y:S01]  /*1470*/  LOP3.LUT R2, R2, 0x40, RZ, 0xc0, !PT ;  /* 0x0000004002027812 */ /* 0x000fe200078ec0ff */
[----:B------:R-:W1:Y:S01]  /*1480*/  MUFU.RCP64H R51, R43 ;  /* 0x0000002b00337308 */ /* 0x000e620000001800 */
[----:B------:R-:W-:Y:S02]  /*1490*/  BAR.SYNC.DEFER_BLOCKING 0x0 ;  /* 0x0000000000007b1d */ /* 0x000fe40000010000 */
[----:B------:R-:W-:-:S05]  /*14a0*/  IADD3 R2, P0, PT, R2, UR42, RZ ;  /* 0x0000002a02027c10 */ /* 0x000fca000ff1e0ff */
[----:B------:R-:W-:-:S05]  /*14b0*/  IMAD.X R3, RZ, RZ, UR43, P0 ;  /* 0x0000002bff037e24 */ /* 0x000fca00080e06ff */
[----:B------:R-:W2:Y:S04]  /*14c0*/  LDG.E.128.CONSTANT R8, desc[UR40][R2.64] ;  /* 0x0000002802087981 */ /* 0x000ea8000c1e9d00 */
[----:B------:R-:W3:Y:S04]  /*14d0*/  LDG.E.128.CONSTANT R12, desc[UR40][R2.64+0x10] ;  /* 0x00001028020c7981 */ /* 0x000ee8000c1e9d00 */
[----:B------:R1:W4:Y:S01]  /*14e0*/  LDG.E.128.CONSTANT R64, desc[UR40][R2.64+0x20] ;  /* 0x0000202802407981 */ /* 0x000322000c1e9d00 */
[----:B------:R-:W-:Y:S01]  /*14f0*/  ISETP.NE.U32.AND P0, PT, R6, 0x1, PT ;  /* 0x000000010600780c */ /* 0x000fe20003f05070 */
[----:B------:R-:W-:Y:S01]  /*1500*/  DMUL R6, R4, R4 ;  /* 0x0000000404067228 */ /* 0x000fe20000000000 */
[----:B------:R-:W-:Y:S02]  /*1510*/  BSSY.RECONVERGENT B1, `(.L_x_16) ;  /* 0x0000027000017945 */ /* 0x000fe40003800200 */
[----:B------:R-:W-:-:S02]  /*1520*/  FSEL R58, R58, -8.06006814911005101289e+34, !P0 ;  /* 0xf9785eba3a3a7808 */ /* 0x000fc40004000000 */
[----:B------:R-:W-:Y:S01]  /*1530*/  FSEL R59, -R50, 0.11223486810922622681, !P0 ;  /* 0x3de5db65323b7808 */ /* 0x000fe20004000100 */
[----:B------:R-:W-:-:S06]  /*1540*/  IMAD.MOV.U32 R50, RZ, RZ, 0x1 ;  /* 0x00000001ff327424 */ /* 0x000fcc00078e00ff */
[----:B-1----:R-:W-:-:S08]  /*1550*/  DFMA R2, -R42, R50, 1 ;  /* 0x3ff000002a02742b */ /* 0x002fd00000000132 */
[----:B------:R-:W-:-:S08]  /*1560*/  DFMA R2, R2, R2, R2 ;  /* 0x000000020202722b */ /* 0x000fd00000000002 */
[----:B------:R-:W-:Y:S02]  /*1570*/  DFMA R2, R50, R2, R50 ;  /* 0x000000023202722b */ /* 0x000fe40000000032 */
[----:B--2---:R-:W-:-:S08]  /*1580*/  DFMA R8, R6, R58, R8 ;  /* 0x0000003a0608722b */ /* 0x004fd00000000008 */
[----:B------:R-:W-:Y:S02]  /*1590*/  DFMA R8, R6, R8, R10 ;  /* 0x000000080608722b */ /* 0x000fe4000000000a */
[----:B------:R-:W-:-:S06]  /*15a0*/  DFMA R10, -R42, R2, 1 ;  /* 0x3ff000002a0a742b */ /* 0x000fcc0000000102 */
[----:B---3--:R-:W-:Y:S02]  /*15b0*/  DFMA R8, R6, R8, R12 ;  /* 0x000000080608722b */ /* 0x008fe4000000000c */
[----:B------:R-:W-:Y:S02]  /*15c0*/  DMUL R12, R48, UR38 ;  /* 0x00000026300c7c28 */ /* 0x000fe40008000000 */
[----:B------:R-:W-:-:S04]  /*15d0*/  DFMA R10, R2, R10, R2 ;  /* 0x0000000a020a722b */ /* 0x000fc80000000002 */
[----:B------:R-:W-:-:S04]  /*15e0*/  DFMA R8, R6, R8, R14 ;  /* 0x000000080608722b */ /* 0x000fc8000000000e */
[----:B------:R-:W-:-:S04]  /*15f0*/  FSETP.GEU.AND P1, PT, |R13|, 6.5827683646048100446e-37, PT ;  /* 0x036000000d00780b */ /* 0x000fc80003f2e200 */
[----:B----4-:R-:W-:-:S08]  /*1600*/  DFMA R8, R6, R8, R64 ;  /* 0x000000080608722b */ /* 0x010fd00000000040 */
[----:B------:R-:W-:-:S08]  /*1610*/  DFMA R8, R6, R8, R66 ;  /* 0x000000080608722b */ /* 0x000fd00000000042 */
[----:B------:R-:W-:Y:S02]  /*1620*/  DFMA R4, R8, R4, R4 ;  /* 0x000000040804722b */ /* 0x000fe40000000004 */
[----:B------:R-:W-:Y:S02]  /*1630*/  DFMA R6, R6, R8, 1 ;  /* 0x3ff000000606742b */ /* 0x000fe40000000008 */
[----:B------:R-:W-:-:S08]  /*1640*/  DMUL R8, R12, R10 ;  /* 0x0000000a0c087228 */ /* 0x000fd00000000000 */
[----:B------:R-:W-:Y:S02]  /*1650*/  FSEL R6, R6, R4, !P0 ;  /* 0x0000000406067208 */ /* 0x000fe40004000000 */
[----:B------:R-:W-:Y:S01]  /*1660*/  FSEL R7, R7, R5, !P0 ;  /* 0x0000000507077208 */ /* 0x000fe20004000000 */
[----:B------:R-:W-:Y:S01]  /*1670*/  DFMA R4, -R42, R8, R12 ;  /* 0x000000082a04722b */ /* 0x000fe2000000010c */
[----:B------:R-:W-:-:S04]  /*1680*/  LOP3.LUT P0, RZ, R0, 0x2, RZ, 0xc0, !PT ;  /* 0x0000000200ff7812 */ /* 0x000fc8000780c0ff */
[----:B------:R-:W-:-:S03]  /*1690*/  DADD R2, RZ, -R6 ;  /* 0x00000000ff027229 */ /* 0x000fc60000000806 */
[----:B------:R-:W-:-:S07]  /*16a0*/  DFMA R4, R10, R4, R8 ;  /* 0x000000040a04722b */ /* 0x000fce0000000008 */
[----:B------:R-:W-:Y:S02]  /*16b0*/  FSEL R50, R6, R2, !P0 ;  /* 0x0000000206327208 */ /* 0x000fe40004000000 */
[----:B------:R-:W-:Y:S01]  /*16c0*/  FSEL R51, R7, R3, !P0 ;  /* 0x0000000307337208 */ /* 0x000fe20004000000 */
[----:B------:R-:W-:-:S05]  /*16d0*/  FFMA R0, RZ, R43, R5 ;  /* 0x0000002bff007223 */ /* 0x000fca0000000005 */
[----:B------:R-:W-:Y:S01]  /*16e0*/  FSETP.GT.AND P0, PT, |R0|, 1.469367938527859385e-39, PT ;  /* 0x001000000000780b */ /* 0x000fe20003f04200 */
[----:B------:R-:W-:-:S08]  /*16f0*/  DFMA R50, R38, R50, R62 ;  /* 0x000000322632722b */ /* 0x000fd0000000003e */
[----:B-----5:R-:W-:-:S04]  /*1700*/  DMUL R50, R54, R50 ;  /* 0x0000003236327228 */ /* 0x020fc80000000000 */
[----:B------:R-:W-:Y:S07]  /*1710*/  @P0 BRA P1, `(.L_x_17) ;  /* 0x0000000000180947 */ /* 0x000fee0000800000 */
[----:B------:R-:W-:Y:S01]  /*1720*/  IMAD.MOV.U32 R8, RZ, RZ, R12 ;  /* 0x000000ffff087224 */ /* 0x000fe200078e000c */
[----:B------:R-:W-:Y:S01]  /*1730*/  MOV R0, 0x1780 ;  /* 0x0000178000007802 */ /* 0x000fe20000000f00 */
[----:B------:R-:W-:Y:S02]  /*1740*/  IMAD.MOV.U32 R9, RZ, RZ, R13 ;  /* 0x000000ffff097224 */ /* 0x000fe400078e000d */
[----:B------:R-:W-:Y:S02]  /*1750*/  IMAD.MOV.U32 R6, RZ, RZ, R42 ;  /* 0x000000ffff067224 */ /* 0x000fe400078e002a */
[----:B------:R-:W-:-:S07]  /*1760*/  IMAD.MOV.U32 R7, RZ, RZ, R43 ;  /* 0x000000ffff077224 */ /* 0x000fce00078e002b */
[----:B0-----:R-:W-:Y:S05]  /*1770*/  CALL.REL.NOINC `($__internal_0_$__cuda_sm20_div_rn_f64_full) ;  /* 0x0000064000647944 */ /* 0x001fea0003c00000 */
.L_x_17:
[----:B------:R-:W-:Y:S05]  /*1780*/  BSYNC.RECONVERGENT B1 ;  /* 0x0000000000017941 */ /* 0x000fea0003800200 */
.L_x_16:
[----:B------:R-:W1:Y:S01]  /*1790*/  MUFU.RSQ64H R9, R5 ;  /* 0x0000000500097308 */ /* 0x000e620000001c00 */
[----:B------:R-:W-:Y:S01]  /*17a0*/  VIADD R8, R5, 0xfcb00000 ;  /* 0xfcb0000005087836 */ /* 0x000fe20000000000 */
[----:B------:R-:W-:Y:S01]  /*17b0*/  BSSY.RECONVERGENT B1, `(.L_x_18) ;  /* 0x000001b000017945 */ /* 0x000fe20003800200 */
[----:B------:R-:W-:Y:S02]  /*17c0*/  IMAD.MOV.U32 R6, RZ, RZ, 0x0 ;  /* 0x00000000ff067424 */ /* 0x000fe400078e00ff */
[----:B------:R-:W-:Y:S01]  /*17d0*/  IMAD.MOV.U32 R7, RZ, RZ, 0x3fd80000 ;  /* 0x3fd80000ff077424 */ /* 0x000fe200078e00ff */
[----:B------:R-:W-:Y:S01]  /*17e0*/  ISETP.GE.U32.AND P0, PT, R8, 0x7ca00000, PT ;  /* 0x7ca000000800780c */ /* 0x000fe20003f06070 */
[----:B-1----:R-:W-:-:S08]  /*17f0*/  DMUL R2, R8, R8 ;  /* 0x0000000808027228 */ /* 0x002fd00000000000 */
[----:B------:R-:W-:-:S08]  /*1800*/  DFMA R2, -R2, R4, 1 ;  /* 0x3ff000000202742b */ /* 0x000fd00000000104 */
[----:B------:R-:W-:Y:S02]  /*1810*/  DFMA R6, R2, R6, 0.5 ;  /* 0x3fe000000206742b */ /* 0x000fe40000000006 */
[----:B------:R-:W-:-:S08]  /*1820*/  DMUL R2, R8, R2 ;  /* 0x0000000208027228 */ /* 0x000fd00000000000 */
[----:B------:R-:W-:-:S08]  /*1830*/  DFMA R2, R6, R2, R8 ;  /* 0x000000020602722b */ /* 0x000fd00000000008 */
[----:B------:R-:W-:Y:S02]  /*1840*/  DMUL R12, R2, R4 ;  /* 0x00000004020c7228 */ /* 0x000fe40000000000 */
[----:B------:R-:W-:Y:S02]  /*1850*/  VIADD R11, R3, 0xfff00000 ;  /* 0xfff00000030b7836 */ /* 0x000fe40000000000 */
[----:B------:R-:W-:-:S04]  /*1860*/  IMAD.MOV.U32 R10, RZ, RZ, R2 ;  /* 0x000000ffff0a7224 */ /* 0x000fc800078e0002 */
[----:B------:R-:W-:-:S08]  /*1870*/  DFMA R14, R12, -R12, R4 ;  /* 0x8000000c0c0e722b */ /* 0x000fd00000000004 */
[----:B------:R-:W-:Y:S01]  /*1880*/  DFMA R62, R14, R10, R12 ;  /* 0x0000000a0e3e722b */ /* 0x000fe2000000000c */
[----:B------:R-:W-:Y:S10]  /*1890*/  @!P0 BRA `(.L_x_19) ;  /* 0x0000000000308947 */ /* 0x000ff40003800000 */
[----:B------:R-:W-:Y:S02]  /*18a0*/  IMAD.MOV.U32 R0, RZ, RZ, R2 ;  /* 0x000000ffff007224 */ /* 0x000fe400078e0002 */
[----:B------:R-:W-:Y:S02]  /*18b0*/  IMAD.MOV.U32 R7, RZ, RZ, R5 ;  /* 0x000000ffff077224 */ /* 0x000fe400078e0005 */
[----:B------:R-:W-:Y:S01]  /*18c0*/  IMAD.MOV.U32 R10, RZ, RZ, R8 ;  /* 0x000000ffff0a7224 */ /* 0x000fe200078e0008 */
[----:B------:R-:W-:Y:S01]  /*18d0*/  MOV R8, 0x1940 ;  /* 0x0000194000087802 */ /* 0x000fe20000000f00 */
[----:B------:R-:W-:Y:S02]  /*18e0*/  IMAD.MOV.U32 R6, RZ, RZ, R14 ;  /* 0x000000ffff067224 */ /* 0x000fe400078e000e */
[----:B------:R-:W-:Y:S02]  /*18f0*/  IMAD.MOV.U32 R5, RZ, RZ, R15 ;  /* 0x000000ffff057224 */ /* 0x000fe400078e000f */
[----:B------:R-:W-:-:S02]  /*1900*/  IMAD.MOV.U32 R2, RZ, RZ, R12 ;  /* 0x000000ffff027224 */ /* 0x000fc400078e000c */
[----:B------:R-:W-:Y:S02]  /*1910*/  IMAD.MOV.U32 R3, RZ, RZ, R13 ;  /* 0x000000ffff037224 */ /* 0x000fe400078e000d */
[----:B------:R-:W-:-:S07]  /*1920*/  IMAD.MOV.U32 R9, RZ, RZ, R11 ;  /* 0x000000ffff097224 */ /* 0x000fce00078e000b */
[----:B0-----:R-:W-:Y:S05]  /*1930*/  CALL.REL.NOINC `($__internal_1_$__cuda_sm20_dsqrt_rn_f64_mediumpath_v1) ;  /* 0x00000644007c7944 */ /* 0x001fea0003c00000 */
[----:B------:R-:W-:Y:S02]  /*1940*/  IMAD.MOV.U32 R62, RZ, RZ, R72 ;  /* 0x000000ffff3e7224 */ /* 0x000fe400078e0048 */
[----:B------:R-:W-:-:S07]  /*1950*/  IMAD.MOV.U32 R63, RZ, RZ, R73 ;  /* 0x000000ffff3f7224 */ /* 0x000fce00078e0049 */
.L_x_19:
[----:B------:R-:W-:Y:S05]  /*1960*/  BSYNC.RECONVERGENT B1 ;  /* 0x0000000000017941 */ /* 0x000fea0003800200 */
.L_x_18:
[----:B------:R-:W-:Y:S06]  /*1970*/  BAR.SYNC.DEFER_BLOCKING 0x0 ;  /* 0x0000000000007b1d */ /* 0x000fec0000010000 */
[----:B------:R-:W-:Y:S01]  /*1980*/  DSETP.NEU.AND P0, PT, |R50|, +INF , PT ;  /* 0x7ff000003200742a */ /* 0x000fe20003f0d200 */
[----:B------:R-:W-:Y:S01]  /*1990*/  BSSY.RECONVERGENT B2, `(.L_x_20) ;  /* 0x000001c000027945 */ /* 0x000fe20003800200 */
[----:B------:R-:W-:-:S12]  /*19a0*/  DMUL R62, R90, R62 ;  /* 0x0000003e5a3e7228 */ /* 0x000fd80000000000 */
[----:B------:R-:W-:Y:S01]  /*19b0*/  @!P0 DMUL R4, RZ, R50 ;  /* 0x00000032ff048228 */ /* 0x000fe20000000000 */
[----:B------:R-:W-:Y:S01]  /*19c0*/  @!P0 IMAD.MOV.U32 R0, RZ, RZ, 0x1 ;  /* 0x00000001ff008424 */ /* 0x000fe200078e00ff */
[----:B------:R-:W-:Y:S09]  /*19d0*/  @!P0 BRA `(.L_x_21) ;  /* 0x00000000005c8947 */ /* 0x000ff20003800000 */
        /* <DEDUP_REMOVED lines=20> */
[----:B0-----:R-:W-:Y:S05]  /*1b20*/  CALL.REL.NOINC `($_Z9paths_rk4PdS_S_$__internal_trig_reduction_slowpathd) ;  /* 0x0000065000847944 */ /* 0x001fea0003c00000 */
.L_x_23:
[----:B------:R-:W-:Y:S05]  /*1b30*/  BSYNC.RECONVERGENT B3 ;  /* 0x0000000000037941 */ /* 0x000fea0003800200 */
.L_x_22:
[----:B------:R-:W-:-:S07]  /*1b40*/  VIADD R0, R2, 0x1 ;  /* 0x0000000102007836 */ /* 0x000fce0000000000 */
.L_x_21:
[----:B------:R-:W-:Y:S05]  /*1b50*/  BSYNC.RECONVERGENT B2 ;  /* 0x0000000000027941 */ /* 0x000fea0003800200 */
.L_x_20:
[----:B------:R-:W-:Y:S01]  /*1b60*/  IMAD.SHL.U32 R2, R0, 0x40, RZ ;  /* 0x0000004000027824 */ /* 0x000fe200078e00ff */
[----:B------:R-:W2:Y:S04]  /*1b70*/  LDG.E.64 R60, desc[UR40][R46.64] ;  /* 0x000000282e3c7981 */ /* 0x000ea8000c1e1b00 */
[----:B------:R-:W-:-:S04]  /*1b80*/  LOP3.LUT R2, R2, 0x40, RZ, 0xc0, !PT ;  /* 0x0000004002027812 */ /* 0x000fc800078ec0ff */
[----:B------:R-:W-:-:S05]  /*1b90*/  IADD3 R2, P0, PT, R2, UR42, RZ ;  /* 0x0000002a02027c10 */ /* 0x000fca000ff1e0ff */
[----:B------:R-:W-:-:S05]  /*1ba0*/  IMAD.X R3, RZ, RZ, UR43, P0 ;  /* 0x0000002bff037e24 */ /* 0x000fca00080e06ff */
[----:B------:R-:W3:Y:S04]  /*1bb0*/  LDG.E.128.CONSTANT R8, desc[UR40][R2.64] ;  /* 0x0000002802087981 */ /* 0x000ee8000c1e9d00 */
[----:B------:R-:W4:Y:S04]  /*1bc0*/  LDG.E.128.CONSTANT R12, desc[UR40][R2.64+0x10] ;  /* 0x00001028020c7981 */ /* 0x000f28000c1e9d00 */
[----:B------:R-:W5:Y:S01]  /*1bd0*/  LDG.E.128.CONSTANT R64, desc[UR40][R2.64+0x20] ;  /* 0x0000202802407981 */ /* 0x000f62000c1e9d00 */
        /* <DEDUP_REMOVED lines=12> */
[----:B-----5:R-:W-:-:S08]  /*1ca0*/  DFMA R8, R6, R8, R64 ;  /* 0x000000080608722b */ /* 0x020fd00000000040 */
[----:B------:R-:W-:-:S08]  /*1cb0*/  DFMA R8, R6, R8, R66 ;  /* 0x000000080608722b */ /* 0x000fd00000000042 */
[----:B------:R-:W-:Y:S02]  /*1cc0*/  DFMA R4, R8, R4, R4 ;  /* 0x000000040804722b */ /* 0x000fe40000000004 */
[----:B------:R-:W-:Y:S02]  /*1cd0*/  DFMA R6, R6, R8, 1 ;  /* 0x3ff000000606742b */ /* 0x000fe40000000008 */
[----:B--2---:R-:W-:-:S08]  /*1ce0*/  DSETP.NEU.AND P1, PT, |R60|, +INF , PT ;  /* 0x7ff000003c00742a */ /* 0x004fd00003f2d200 */
        /* <DEDUP_REMOVED lines=30> */
.L_x_27:
[----:B------:R-:W-:Y:S05]  /*1ed0*/  BSYNC.RECONVERGENT B3 ;  /* 0x0000000000037941 */ /* 0x000fea0003800200 */
.L_x_26:
[----:B------:R-:W-:-:S07]  /*1ee0*/  VIADD R0, R2, 0x1 ;  /* 0x0000000102007836 */ /* 0x000fce0000000000 */
.L_x_25:
[----:B------:R-:W-:Y:S05]  /*1ef0*/  BSYNC.RECONVERGENT B2 ;  /* 0x0000000000027941 */ /* 0x000fea0003800200 */
.L_x_24:
        /* <DEDUP_REMOVED lines=55> */
.L_x_31:
[----:B------:R-:W-:Y:S05]  /*2270*/  BSYNC.RECONVERGENT B3 ;  /* 0x0000000000037941 */ /* 0x000fea0003800200 */
.L_x_30:
[----:B------:R-:W-:-:S07]  /*2280*/  VIADD R0, R2, 0x1 ;  /* 0x0000000102007836 */ /* 0x000fce0000000000 */
.L_x_29:
[----:B------:R-:W-:Y:S05]  /*2290*/  BSYNC.RECONVERGENT B2 ;  /* 0x0000000000027941 */ /* 0x000fea0003800200 */
.L_x_28:
        /* <DEDUP_REMOVED lines=21> */
[----:B------:R-:W-:Y:S02]  /*23f0*/  DFMA R8, R6, R8, R66 ;  /* 0x000000080608722b */ /* 0x000fe40000000042 */
[----:B------:R-:W-:-:S06]  /*2400*/  DMUL R64, R48, R34 ;  /* 0x0000002230407228 */ /* 0x000fcc0000000000 */
[----:B------:R-:W-:Y:S02]  /*2410*/  DFMA R4, R8, R4, R4 ;  /* 0x000000040804722b */ /* 0x000fe40000000004 */
[----:B------:R-:W-:Y:S02]  /*2420*/  DFMA R6, R6, R8, 1 ;  /* 0x3ff000000606742b */ /* 0x000fe40000000008 */
[----:B--2---:R-:W-:-:S08]  /*2430*/  DADD R66, R64, R70 ;  /* 0x0000000040427229 */ /* 0x004fd00000000046 */
[----:B------:R-:W-:Y:S02]  /*2440*/  FSEL R4, R6, R4, !P0 ;  /* 0x0000000406047208 */ /* 0x000fe40004000000 */
[----:B------:R-:W-:Y:S01]  /*2450*/  FSEL R5, R7, R5, !P0 ;  /* 0x0000000507057208 */ /* 0x000fe20004000000 */
[----:B------:R-:W-:-:S05]  /*2460*/  DSETP.NEU.AND P1, PT, |R66|, +INF , PT ;  /* 0x7ff000004200742a */ /* 0x000fca0003f2d200 */
[----:B------:R-:W-:Y:S01]  /*2470*/  DADD R2, RZ, -R4 ;  /* 0x00000000ff027229 */ /* 0x000fe20000000804 */
[----:B------:R-:W-:-:S09]  /*2480*/  LOP3.LUT P0, RZ, R0, 0x2, RZ, 0xc0, !PT ;  /* 0x0000000200ff7812 */ /* 0x000fd2000780c0ff */
[----:B------:R-:W-:Y:S02]  /*2490*/  FSEL R2, R4, R2, !P0 ;  /* 0x0000000204027208 */ /* 0x000fe40004000000 */
[----:B------:R-:W-:Y:S01]  /*24a0*/  FSEL R3, R5, R3, !P0 ;  /* 0x0000000305037208 */ /* 0x000fe20004000000 */
[----:B------:R-:W-:Y:S01]  /*24b0*/  @!P1 DMUL R4, RZ, R66 ;  /* 0x00000042ff049228 */ /* 0x000fe20000000000 */
[----:B------:R-:W-:-:S04]  /*24c0*/  @!P1 IMAD.MOV.U32 R0, RZ, RZ, 0x1 ;  /* 0x00000001ff009424 */ /* 0x000fc800078e00ff */
[----:B------:R-:W-:Y:S01]  /*24d0*/  DMUL R68, R68, R2 ;  /* 0x0000000244447228 */ /* 0x000fe20000000000 */
        /* <DEDUP_REMOVED lines=22> */
.L_x_35:
[----:B------:R-:W-:Y:S05]  /*2640*/  BSYNC.RECONVERGENT B3 ;  /* 0x0000000000037941 */ /* 0x000fea0003800200 */
.L_x_34:
[----:B------:R-:W-:-:S07]  /*2650*/  VIADD R0, R2, 0x1 ;  /* 0x0000000102007836 */ /* 0x000fce0000000000 */
.L_x_33:
[----:B------:R-:W-:Y:S05]  /*2660*/  BSYNC.RECONVERGENT B2 ;  /* 0x0000000000027941 */ /* 0x000fea0003800200 */
.L_x_32:
        /* <DEDUP_REMOVED lines=15> */
[C---:B--2---:R-:W-:Y:S01]  /*2760*/  DFMA R8, R6.reuse, R48, R8 ;  /* 0x000000300608722b */ /* 0x044fe20000000008 */
[----:B------:R-:W1:Y:S07]  /*2770*/  LDC.64 R48, c[0x3][R27] ;  /* 0x00c000001b307b82 */ /* 0x000e6e0000000a00 */
[----:B------:R-:W-:-:S08]  /*2780*/  DFMA R8, R6, R8, R10 ;  /* 0x000000080608722b */ /* 0x000fd0000000000a */
[----:B---3--:R-:W-:-:S08]  /*2790*/  DFMA R8, R6, R8, R12 ;  /* 0x000000080608722b */ /* 0x008fd0000000000c */
[----:B------:R-:W-:-:S08]  /*27a0*/  DFMA R8, R6, R8, R14 ;  /* 0x000000080608722b */ /* 0x000fd0000000000e */
[----:B----4-:R-:W-:-:S08]  /*27b0*/  DFMA R8, R6, R8, R72 ;  /* 0x000000080608722b */ /* 0x010fd00000000048 */
[----:B------:R-:W-:-:S08]  /*27c0*/  DFMA R8, R6, R8, R74 ;  /* 0x000000080608722b */ /* 0x000fd0000000004a */
[----:B------:R-:W-:Y:S02]  /*27d0*/  DFMA R4, R8, R4, R4 ;  /* 0x000000040804722b */ /* 0x000fe40000000004 */
[----:B------:R-:W-:Y:S02]  /*27e0*/  DFMA R6, R6, R8, 1 ;  /* 0x3ff000000606742b */ /* 0x000fe40000000008 */
[----:B-1----:R-:W-:-:S08]  /*27f0*/  DSETP.NEU.AND P1, PT, |R48|, +INF , PT ;  /* 0x7ff000003000742a */ /* 0x002fd00003f2d200 */
[----:B------:R-:W-:Y:S02]  /*2800*/  FSEL R6, R6, R4, !P0 ;  /* 0x0000000406067208 */ /* 0x000fe40004000000 */
[----:B------:R-:W-:Y:S02]  /*2810*/  FSEL R7, R7, R5, !P0 ;  /* 0x0000000507077208 */ /* 0x000fe40004000000 */
[----:B------:R-:W-:Y:S02]  /*2820*/  LOP3.LUT P0, RZ, R0, 0x2, RZ, 0xc0, !PT ;  /* 0x0000000200ff7812 */ /* 0x000fe4000780c0ff */
[----:B------:R-:W-:Y:S01]  /*2830*/  @!P1 DMUL R4, RZ, R48 ;  /* 0x00000030ff049228 */ /* 0x000fe20000000000 */
[----:B------:R-:W-:Y:S01]  /*2840*/  @!P1 IMAD.MOV.U32 R0, RZ, RZ, 0x1 ;  /* 0x00000001ff009424 */ /* 0x000fe200078e00ff */
[----:B------:R-:W-:-:S10]  /*2850*/  DADD R2, RZ, -R6 ;  /* 0x00000000ff027229 */ /* 0x000fd40000000806 */
        /* <DEDUP_REMOVED lines=24> */
.L_x_39:
[----:B------:R-:W-:Y:S05]  /*29e0*/  BSYNC.RECONVERGENT B3 ;  /* 0x0000000000037941 */ /* 0x000fea0003800200 */
.L_x_38:
[----:B------:R-:W-:-:S07]  /*29f0*/  VIADD R0, R2, 0x1 ;  /* 0x0000000102007836 */ /* 0x000fce0000000000 */
.L_x_37:
[----:B------:R-:W-:Y:S05]  /*2a00*/  BSYNC.RECONVERGENT B2 ;  /* 0x0000000000027941 */ /* 0x000fea0003800200 */
.L_x_36:
        /* <DEDUP_REMOVED lines=57> */
.L_x_43:
[----:B------:R-:W-:Y:S05]  /*2da0*/  BSYNC.RECONVERGENT B3 ;  /* 0x0000000000037941 */ /* 0x000fea0003800200 */
.L_x_42:
[----:B------:R-:W-:-:S07]  /*2db0*/  VIADD R0, R2, 0x1 ;  /* 0x0000000102007836 */ /* 0x000fce0000000000 */
.L_x_41:
[----:B------:R-:W-:Y:S05]  /*2dc0*/  BSYNC.RECONVERGENT B2 ;  /* 0x0000000000027941 */ /* 0x000fea0003800200 */
.L_x_40:
        /* <DEDUP_REMOVED lines=24> */
[----:B------:R-:W-:Y:S01]  /*2f50*/  FSEL R7, R7, R5, !P0 ;  /* 0x0000000507077208 */ /* 0x000fe20004000000 */
[----:B------:R-:W-:Y:S01]  /*2f60*/  @!P1 DMUL R4, RZ, R48 ;  /* 0x00000030ff049228 */ /* 0x000fe20000000000 */
[----:B------:R-:W-:Y:S01]  /*2f70*/  LOP3.LUT P0, RZ, R0, 0x2, RZ, 0xc0, !PT ;  /* 0x0000000200ff7812 */ /* 0x000fe2000780c0ff */
[----:B------:R-:W-:-:S03]  /*2f80*/  @!P1 IMAD.MOV.U32 R0, RZ, RZ, RZ ;  /* 0x000000ffff009224 */ /* 0x000fc600078e00ff */
[----:B------:R-:W-:-:S10]  /*2f90*/  DADD R2, RZ, -R6 ;  /* 0x00000000ff027229 */ /* 0x000fd40000000806 */
[----:B------:R-:W-:Y:S02]  /*2fa0*/  FSEL R72, R6, R2, !P0 ;  /* 0x0000000206487208 */ /* 0x000fe40004000000 */
[----:B------:R-:W-:Y:S01]  /*2fb0*/  FSEL R73, R7, R3, !P0 ;  /* 0x0000000307497208 */ /* 0x000fe20004000000 */
[----:B------:R-:W-:Y:S06]  /*2fc0*/  @!P1 BRA `(.L_x_45) ;  /* 0x0000000000549947 */ /* 0x000fec0003800000 */
        /* <DEDUP_REMOVED lines=20> */
[----:B------:R-:W-:-:S07]  /*3110*/  IMAD.MOV.U32 R0, RZ, RZ, R2 ;  /* 0x000000ffff007224 */ /* 0x000fce00078e0002 */
.L_x_45:
[----:B------:R-:W-:Y:S05]  /*3120*/  BSYNC.RECONVERGENT B2 ;  /* 0x0000000000027941 */ /* 0x000fea0003800200 */
.L_x_44:
        /* <DEDUP_REMOVED lines=32> */
[----:B------:R-:W-:-:S08]  /*3330*/  DFMA R70, -R72, R2, R70 ;  /* 0x000000024846722b */ /* 0x000fd00000000146 */
        /* <DEDUP_REMOVED lines=23> */
.L_x_47:
[----:B------:R-:W-:Y:S05]  /*34b0*/  BSYNC.RECONVERGENT B2 ;  /* 0x0000000000027941 */ /* 0x000fea0003800200 */
.L_x_46:
        /* <DEDUP_REMOVED lines=28> */
[----:B------:R-:W-:-:S03]  /*3680*/  @!P3 IMAD.MOV.U32 R0, RZ, RZ, 0x1 ;  /* 0x00000001ff00b424 */ /* 0x000fc600078e00ff */
        /* <DEDUP_REMOVED lines=25> */
.L_x_51:
[----:B------:R-:W-:Y:S05]  /*3820*/  BSYNC.RECONVERGENT B3 ;  /* 0x0000000000037941 */ /* 0x000fea0003800200 */
.L_x_50:
[----:B------:R-:W-:-:S07]  /*3830*/  VIADD R0, R2, 0x1 ;  /* 0x0000000102007836 */ /* 0x000fce0000000000 */
.L_x_49:
[----:B------:R-:W-:Y:S05]  /*3840*/  BSYNC.RECONVERGENT B2 ;  /* 0x0000000000027941 */ /* 0x000fea0003800200 */
.L_x_48:
        /* <DEDUP_REMOVED lines=53> */
.L_x_53:
[----:B------:R-:W-:Y:S05]  /*3ba0*/  BSYNC.RECONVERGENT B2 ;  /* 0x0000000000027941 */ /* 0x000fea0003800200 */
.L_x_52:
        /* <DEDUP_REMOVED lines=26> */
[----:B------:R-:W-:-:S03]  /*3d50*/  @!P2 IMAD.MOV.U32 R0, RZ, RZ, 0x1 ;  /* 0x00000001ff00a424 */ /* 0x000fc600078e00ff */
        /* <DEDUP_REMOVED lines=27> */
.L_x_57:
[----:B------:R-:W-:Y:S05]  /*3f10*/  BSYNC.RECONVERGENT B3 ;  /* 0x0000000000037941 */ /* 0x000fea0003800200 */
.L_x_56:
[----:B------:R-:W-:-:S07]  /*3f20*/  VIADD R0, R2, 0x1 ;  /* 0x0000000102007836 */ /* 0x000fce0000000000 */
.L_x_55:
[----:B------:R-:W-:Y:S05]  /*3f30*/  BSYNC.RECONVERGENT B2 ;  /* 0x0000000000027941 */ /* 0x000fea0003800200 */
.L_x_54:
        /* <DEDUP_REMOVED lines=53> */
.L_x_61:
[----:B------:R-:W-:Y:S05]  /*4290*/  BSYNC.RECONVERGENT B3 ;  /* 0x0000000000037941 */ /* 0x000fea0003800200 */
.L_x_60:
[----:B------:R-:W-:-:S07]  /*42a0*/  VIADD R0, R2, 0x1 ;  /* 0x0000000102007836 */ /* 0x000fce0000000000 */
.L_x_59:
[----:B------:R-:W-:Y:S05]  /*42b0*/  BSYNC.RECONVERGENT B2 ;  /* 0x0000000000027941 */ /* 0x000fea0003800200 */
.L_x_58:
        /* <DEDUP_REMOVED lines=30> */
[----:B------:R-:W-:Y:S02]  /*44a0*/  DFMA R72, R74, R2, R72 ;  /* 0x000000024a48722b */ /* 0x000fe40000000048 */
[----:B------:R-:W-:-:S06]  /*44b0*/  DMUL R2, R62, R54 ;  /* 0x000000363e027228 */ /* 0x000fcc0000000000 */
[----:B------:R-:W-:Y:S01]  /*44c0*/  DFMA R54, R72, -R70, R68 ;  /* 0x800000464836722b */ /* 0x000fe20000000044 */
[----:B------:R-:W-:Y:S01]  /*44d0*/  @!P0 IMAD.MOV.U32 R0, RZ, RZ, RZ ;  /* 0x000000ffff008224 */ /* 0x000fe200078e00ff */
[----:B------:R-:W-:-:S06]  /*44e0*/  @!P0 DMUL R4, RZ, R50 ;  /* 0x00000032ff048228 */ /* 0x000fcc0000000000 */
        /* <DEDUP_REMOVED lines=23> */
.L_x_63:
[----:B------:R-:W-:Y:S05]  /*4660*/  BSYNC.RECONVERGENT B2 ;  /* 0x0000000000027941 */ /* 0x000fea0003800200 */
.L_x_62:
        /* <DEDUP_REMOVED lines=55> */
.L_x_65:
[----:B------:R-:W-:Y:S05]  /*49e0*/  BSYNC.RECONVERGENT B2 ;  /* 0x0000000000027941 */ /* 0x000fea0003800200 */
.L_x_64:
        /* <DEDUP_REMOVED lines=54> */
.L_x_67:
[----:B------:R-:W-:Y:S05]  /*4d50*/  BSYNC.RECONVERGENT B2 ;  /* 0x0000000000027941 */ /* 0x000fea0003800200 */
.L_x_66:
        /* <DEDUP_REMOVED lines=54> */
.L_x_69:
[----:B------:R-:W-:Y:S05]  /*50c0*/  BSYNC.RECONVERGENT B2 ;  /* 0x0000000000027941 */ /* 0x000fea0003800200 */
.L_x_68:
        /* <DEDUP_REMOVED lines=55> */
.L_x_71:
[----:B------:R-:W-:Y:S05]  /*5440*/  BSYNC.RECONVERGENT B2 ;  /* 0x0000000000027941 */ /* 0x000fea0003800200 */
.L_x_70:
        /* <DEDUP_REMOVED lines=54> */
.L_x_75:
[----:B------:R-:W-:Y:S05]  /*57b0*/  BSYNC.RECONVERGENT B3 ;  /* 0x0000000000037941 */ /* 0x000fea0003800200 */
.L_x_74:
[----:B------:R-:W-:-:S07]  /*57c0*/  VIADD R0, R2, 0x1 ;  /* 0x0000000102007836 */ /* 0x000fce0000000000 */
.L_x_73:
[----:B------:R-:W-:Y:S05]  /*57d0*/  BSYNC.RECONVERGENT B2 ;  /* 0x0000000000027941 */ /* 0x000fea0003800200 */
.L_x_72:
        /* <DEDUP_REMOVED lines=32> */
[----:B------:R-:W-:-:S08]  /*59e0*/  DFMA R68, R70, R2, R68 ;  /* 0x000000024644722b */ /* 0x000fd00000000044 */
        /* <DEDUP_REMOVED lines=23> */
.L_x_79:
[----:B------:R-:W-:Y:S05]  /*5b60*/  BSYNC.RECONVERGENT B3 ;  /* 0x0000000000037941 */ /* 0x000fea0003800200 */
.L_x_78:
[----:B------:R-:W-:-:S07]  /*5b70*/  VIADD R0, R2, 0x1 ;  /* 0x0000000102007836 */ /* 0x000fce0000000000 */
.L_x_77:
[----:B------:R-:W-:Y:S05]  /*5b80*/  BSYNC.RECONVERGENT B2 ;  /* 0x0000000000027941 */ /* 0x000fea0003800200 */
.L_x_76:
        /* <DEDUP_REMOVED lines=54> */
.L_x_81:
[----:B------:R-:W-:Y:S05]  /*5ef0*/  BSYNC.RECONVERGENT B2 ;  /* 0x0000000000027941 */ /* 0x000fea0003800200 */
.L_x_80:
        /* <DEDUP_REMOVED lines=55> */
.L_x_83:
[----:B------:R-:W-:Y:S05]  /*6270*/  BSYNC.RECONVERGENT B2 ;  /* 0x0000000000027941 */ /* 0x000fea0003800200 */
.L_x_82:
        /* <DEDUP_REMOVED lines=54> */
.L_x_85:
[----:B------:R-:W-:Y:S05]  /*65e0*/  BSYNC.RECONVERGENT B2 ;  /* 0x0000000000027941 */ /* 0x000fea0003800200 */
.L_x_84:
        /* <DEDUP_REMOVED lines=55> */
.L_x_87:
[----:B------:R-:W-:Y:S05]  /*6960*/  BSYNC.RECONVERGENT B2 ;  /* 0x0000000000027941 */ /* 0x000fea0003800200 */
.L_x_86:
        /* <DEDUP_REMOVED lines=54> */
.L_x_91:
[----:B------:R-:W-:Y:S05]  /*6cd0*/  BSYNC.RECONVERGENT B3 ;  /* 0x0000000000037941 */ /* 0x000fea0003800200 */
.L_x_90:
[----:B------:R-:W-:-:S07]  /*6ce0*/  VIADD R0, R2, 0x1 ;  /* 0x0000000102007836 */ /* 0x000fce0000000000 */
.L_x_89:
[----:B------:R-:W-:Y:S05]  /*6cf0*/  BSYNC.RECONVERGENT B2 ;  /* 0x0000000000027941 */ /* 0x000fea0003800200 */
.L_x_88:
        /* <DEDUP_REMOVED lines=30> */
[----:B------:R-:W-:-:S08]  /*6ee0*/  DFMA R68, R70, R2, R68 ;  /* 0x000000024644722b */ /* 0x000fd00000000044 */
[----:B------:R-:W-:Y:S01]  /*6ef0*/  DMUL R60, R60, R68 ;  /* 0x000000443c3c7228 */ /* 0x000fe20000000000 */
[----:B------:R-:W-:Y:S01]  /*6f00*/  @!P0 IMAD.MOV.U32 R0, RZ, RZ, 0x1 ;  /* 0x00000001ff008424 */ /* 0x000fe200078e00ff */
[----:B------:R-:W-:-:S06]  /*6f10*/  @!P0 DMUL R4, RZ, R58 ;  /* 0x0000003aff048228 */ /* 0x000fcc0000000000 */
[----:B------:R-:W-:-:S08]  /*6f20*/  DMUL R60, R60, R32 ;  /* 0x000000203c3c7228 */ /* 0x000fd00000000000 */
        /* <DEDUP_REMOVED lines=23> */
.L_x_95:
[----:B------:R-:W-:Y:S05]  /*70a0*/  BSYNC.RECONVERGENT B3 ;  /* 0x0000000000037941 */ /* 0x000fea0003800200 */
.L_x_94:
[----:B------:R-:W-:-:S07]  /*70b0*/  VIADD R0, R2, 0x1 ;  /* 0x0000000102007836 */ /* 0x000fce0000000000 */
.L_x_93:
[----:B------:R-:W-:Y:S05]  /*70c0*/  BSYNC.RECONVERGENT B2 ;  /* 0x0000000000027941 */ /* 0x000fea0003800200 */
.L_x_92:
        /* <DEDUP_REMOVED lines=54> */
.L_x_97:
[----:B------:R-:W-:Y:S05]  /*7430*/  BSYNC.RECONVERGENT B2 ;  /* 0x0000000000027941 */ /* 0x000fea0003800200 */
.L_x_96:
        /* <DEDUP_REMOVED lines=54> */
.L_x_101:
[----:B------:R-:W-:Y:S05]  /*77a0*/  BSYNC.RECONVERGENT B3 ;  /* 0x0000000000037941 */ /* 0x000fea0003800200 */
.L_x_100:
[----:B------:R-:W-:-:S07]  /*77b0*/  VIADD R0, R2, 0x1 ;  /* 0x0000000102007836 */ /* 0x000fce0000000000 */
.L_x_99:
[----:B------:R-:W-:Y:S05]  /*77c0*/  BSYNC.RECONVERGENT B2 ;  /* 0x0000000000027941 */ /* 0x000fea0003800200 */
.L_x_98:
        /* <DEDUP_REMOVED lines=55> */
.L_x_103:
[----:B------:R-:W-:Y:S05]  /*7b40*/  BSYNC.RECONVERGENT B2 ;  /* 0x0000000000027941 */ /* 0x000fea0003800200 */
.L_x_102:
        /* <DEDUP_REMOVED lines=54> */
.L_x_105:
[----:B------:R-:W-:Y:S05]  /*7eb0*/  BSYNC.RECONVERGENT B2 ;  /* 0x0000000000027941 */ /* 0x000fea0003800200 */
.L_x_104:
        /* <DEDUP_REMOVED lines=22> */
[----:B------:R-:W-:Y:S01]  /*8020*/  DFMA R6, R6, R8, 1 ;  /* 0x3ff000000606742b */ /* 0x000fe20000000008 */
[----:B------:R-:W1:Y:S01]  /*8030*/  MUFU.RCP64H R9, R45 ;  /* 0x0000002d00097308 */ /* 0x000e620000001800 */
[----:B------:R-:W-:-:S08]  /*8040*/  IMAD.MOV.U32 R8, RZ, RZ, 0x1 ;  /* 0x00000001ff087424 */ /* 0x000fd000078e00ff */
[----:B------:R-:W-:Y:S02]  /*8050*/  FSEL R6, R6, R4, !P0 ;  /* 0x0000000406067208 */ /* 0x000fe40004000000 */
[----:B------:R-:W-:Y:S02]  /*8060*/  FSEL R7, R7, R5, !P0 ;  /* 0x0000000507077208 */ /* 0x000fe40004000000 */
[----:B------:R-:W-:-:S04]  /*8070*/  LOP3.LUT P0, RZ, R0, 0x2, RZ, 0xc0, !PT ;  /* 0x0000000200ff7812 */ /* 0x000fc8000780c0ff */
[----:B------:R-:W-:Y:S02]  /*8080*/  DADD R2, RZ, -R6 ;  /* 0x00000000ff027229 */ /* 0x000fe40000000806 */
[----:B-1----:R-:W-:-:S08]  /*8090*/  DFMA R4, -R44, R8, 1 ;  /* 0x3ff000002c04742b */ /* 0x002fd00000000108 */
[----:B------:R-:W-:Y:S01]  /*80a0*/  FSEL R2, R6, R2, !P0 ;  /* 0x0000000206027208 */ /* 0x000fe20004000000 */
[----:B------:R-:W-:Y:S01]  /*80b0*/  DFMA R4, R4, R4, R4 ;  /* 0x000000040404722b */ /* 0x000fe20000000004 */
[----:B------:R-:W-:-:S06]  /*80c0*/  FSEL R3, R7, R3, !P0 ;  /* 0x0000000307037208 */ /* 0x000fcc0004000000 */
[----:B------:R-:W-:Y:S02]  /*80d0*/  DFMA R60, -R64, R2, R60 ;  /* 0x00000002403c722b */ /* 0x000fe4000000013c */
[----:B------:R-:W-:-:S06]  /*80e0*/  DFMA R4, R8, R4, R8 ;  /* 0x000000040804722b */ /* 0x000fcc0000000008 */
[----:B------:R-:W-:Y:S02]  /*80f0*/  DMUL R58, R60, R58 ;  /* 0x0000003a3c3a7228 */ /* 0x000fe40000000000 */
[----:B------:R-:W-:-:S06]  /*8100*/  DFMA R2, -R44, R4, 1 ;  /* 0x3ff000002c02742b */ /* 0x000fcc0000000104 */
[----:B------:R-:W-:Y:S02]  /*8110*/  DFMA R50, R58, -R32, R50 ;  /* 0x800000203a32722b */ /* 0x000fe40000000032 */
[----:B------:R-:W-:-:S06]  /*8120*/  DFMA R2, R4, R2, R4 ;  /* 0x000000020402722b */ /* 0x000fcc0000000004 */
[----:B------:R-:W-:-:S08]  /*8130*/  DMUL R8, R62, R50 ;  /* 0x000000323e087228 */ /* 0x000fd00000000000 */
[----:B------:R-:W-:Y:S02]  /*8140*/  DMUL R4, R8, R2 ;  /* 0x0000000208047228 */ /* 0x000fe40000000000 */
[----:B------:R-:W-:-:S06]  /*8150*/  FSETP.GEU.AND P1, PT, |R9|, 6.5827683646048100446e-37, PT ;  /* 0x036000000900780b */ /* 0x000fcc0003f2e200 */
[----:B------:R-:W-:-:S08]  /*8160*/  DFMA R6, -R44, R4, R8 ;  /* 0x000000042c06722b */ /* 0x000fd00000000108 */
[----:B------:R-:W-:-:S10]  /*8170*/  DFMA R4, R2, R6, R4 ;  /* 0x000000060204722b */ /* 0x000fd40000000004 */
[----:B------:R-:W-:-:S05]  /*8180*/  FFMA R0, RZ, R45, R5 ;  /* 0x0000002dff007223 */ /* 0x000fca0000000005 */
[----:B------:R-:W-:-:S13]  /*8190*/  FSETP.GT.AND P0, PT, |R0|, 1.469367938527859385e-39, PT ;  /* 0x001000000000780b */ /* 0x000fda0003f04200 */
[----:B------:R-:W-:Y:S05]  /*81a0*/  @P0 BRA P1, `(.L_x_107) ;  /* 0x0000000000100947 */ /* 0x000fea0000800000 */
[----:B------:R-:W-:Y:S01]  /*81b0*/  IMAD.MOV.U32 R6, RZ, RZ, R44 ;  /* 0x000000ffff067224 */ /* 0x000fe200078e002c */
[----:B------:R-:W-:Y:S01]  /*81c0*/  MOV R0, 0x81f0 ;  /* 0x000081f000007802 */ /* 0x000fe20000000f00 */
[----:B------:R-:W-:-:S07]  /*81d0*/  IMAD.MOV.U32 R7, RZ, RZ, R45 ;  /* 0x000000ffff077224 */ /* 0x000fce00078e002d */
[----:B0-----:R-:W-:Y:S05]  /*81e0*/  CALL.REL.NOINC `($__internal_0_$__cuda_sm20_div_rn_f64_full) ;  /* 0x000005d400c87944 */ /* 0x001fea0003c00000 */
.L_x_107:
[----:B------:R-:W-:Y:S05]  /*81f0*/  BSYNC.RECONVERGENT B1 ;  /* 0x0000000000017941 */ /* 0x000fea0003800200 */
.L_x_106:
[----:B------:R-:W-:-:S08]  /*8200*/  DADD R54, R54, R4 ;  /* 0x0000000036367229 */ /* 0x000fd00000000004 */
[----:B------:R-:W-:-:S07]  /*8210*/  DADD R2, R52, R54 ;  /* 0x0000000034027229 */ /* 0x000fce0000000036 */
[----:B------:R1:W-:Y:S01]  /*8220*/  STS.64 [R26], R2 ;  /* 0x000000021a007388 */ /* 0x0003e20000000a00 */
[----:B------:R-:W-:Y:S06]  /*8230*/  BAR.SYNC.DEFER_BLOCKING 0x0 ;  /* 0x0000000000007b1d */ /* 0x000fec0000010000 */
[----:B------:R1:W2:Y:S02]  /*8240*/  LDS.64 R52, [R25] ;  /* 0x0000000019347984 */ /* 0x0002a40000000a00 */
        /* <DEDUP_REMOVED lines=32> */
.L_x_109:
[----:B------:R-:W-:Y:S05]  /*8450*/  BSYNC.RECONVERGENT B2 ;  /* 0x0000000000027941 */ /* 0x000fea0003800200 */
.L_x_108:
        /* <DEDUP_REMOVED lines=55> */
.L_x_113:
[----:B------:R-:W-:Y:S05]  /*87d0*/  BSYNC.RECONVERGENT B3 ;  /* 0x0000000000037941 */ /* 0x000fea0003800200 */
.L_x_112:
[----:B------:R-:W-:-:S07]  /*87e0*/  VIADD R0, R2, 0x1 ;  /* 0x0000000102007836 */ /* 0x000fce0000000000 */
.L_x_111:
[----:B------:R-:W-:Y:S05]  /*87f0*/  BSYNC.RECONVERGENT B2 ;  /* 0x0000000000027941 */ /* 0x000fea0003800200 */
.L_x_110:
        /* <DEDUP_REMOVED lines=55> */
.L_x_115:
[----:B------:R-:W-:Y:S05]  /*8b70*/  BSYNC.RECONVERGENT B2 ;  /* 0x0000000000027941 */ /* 0x000fea0003800200 */
.L_x_114:
        /* <DEDUP_REMOVED lines=57> */
.L_x_119:
[----:B------:R-:W-:Y:S05]  /*8f10*/  BSYNC.RECONVERGENT B3 ;  /* 0x0000000000037941 */ /* 0x000fea0003800200 */
.L_x_118:
[----:B------:R-:W-:-:S07]  /*8f20*/  VIADD R0, R2, 0x1 ;  /* 0x0000000102007836 */ /* 0x000fce0000000000 */
.L_x_117:
[----:B------:R-:W-:Y:S05]  /*8f30*/  BSYNC.RECONVERGENT B2 ;  /* 0x0000000000027941 */ /* 0x000fea0003800200 */
.L_x_116:
[C---:B------:R-:W-:Y:S01]  /*8f40*/  IMAD.SHL.U32 R2, R0.reuse, 0x40, RZ ;  /* 0x0000004000027824 */ /* 0x040fe200078e00ff */
[----:B------:R-:W-:Y:S01]  /*8f50*/  LOP3.LUT R6, R0, 0x1, RZ, 0xc0, !PT ;  /* 0x0000000100067812 */ /* 0x000fe200078ec0ff */
[----:B------:R-:W-:Y:S02]  /*8f60*/  IMAD.MOV.U32 R50, RZ, RZ, 0x20fd8164 ;  /* 0x20fd8164ff327424 */ /* 0x000fe400078e00ff */
[----:B------:R-:W-:Y:S01]  /*8f70*/  IMAD.MOV.U32 R51, RZ, RZ, 0x3da8ff83 ;  /* 0x3da8ff83ff337424 */ /* 0x000fe200078e00ff */
[----:B------:R-:W-:Y:S01]  /*8f80*/  LOP3.LUT R2, R2, 0x40, RZ, 0xc0, !PT ;  /* 0x0000004002027812 */ /* 0x000fe200078ec0ff */
[----:B------:R-:W1:Y:S01]  /*8f90*/  MUFU.RCP64H R67, R43 ;  /* 0x0000002b00437308 */ /* 0x000e620000001800 */
[----:B------:R-:W-:Y:S01]  /*8fa0*/  IMAD.MOV.U32 R66, RZ, RZ, 0x1 ;  /* 0x00000001ff427424 */ /* 0x000fe200078e00ff */
[----:B------:R-:W-:Y:S01]  /*8fb0*/  BAR.SYNC.DEFER_BLOCKING 0x0 ;  /* 0x0000000000007b1d */ /* 0x000fe20000010000 */
        /* <DEDUP_REMOVED lines=10> */
[----:B-1----:R-:W-:-:S08]  /*9060*/  DFMA R2, -R42, R66, 1 ;  /* 0x3ff000002a02742b */ /* 0x002fd00000000142 */
[----:B------:R-:W-:-:S08]  /*9070*/  DFMA R2, R2, R2, R2 ;  /* 0x000000020202722b */ /* 0x000fd00000000002 */
[----:B------:R-:W-:Y:S02]  /*9080*/  DFMA R2, R66, R2, R66 ;  /* 0x000000024202722b */ /* 0x000fe40000000042 */
[----:B--2---:R-:W-:-:S08]  /*9090*/  DFMA R8, R6, R50, R8 ;  /* 0x000000320608722b */ /* 0x004fd00000000008 */
[----:B------:R-:W-:Y:S02]  /*90a0*/  DFMA R8, R6, R8, R10 ;  /* 0x000000080608722b */ /* 0x000fe4000000000a */
[----:B------:R-:W-:-:S06]  /*90b0*/  DMUL R10, R54, UR38 ;  /* 0x00000026360a7c28 */ /* 0x000fcc0008000000 */
[----:B---3--:R-:W-:Y:S02]  /*90c0*/  DFMA R8, R6, R8, R12 ;  /* 0x000000080608722b */ /* 0x008fe4000000000c */
[----:B------:R-:W-:Y:S02]  /*90d0*/  DFMA R12, -R42, R2, 1 ;  /* 0x3ff000002a0c742b */ /* 0x000fe40000000102 */
[----:B------:R-:W-:-:S04]  /*90e0*/  FSETP.GEU.AND P1, PT, |R11|, 6.5827683646048100446e-37, PT ;  /* 0x036000000b00780b */ /* 0x000fc80003f2e200 */
[----:B------:R-:W-:Y:S02]  /*90f0*/  DFMA R8, R6, R8, R14 ;  /* 0x000000080608722b */ /* 0x000fe4000000000e */
[----:B------:R-:W-:-:S06]  /*9100*/  DFMA R12, R2, R12, R2 ;  /* 0x0000000c020c722b */ /* 0x000fcc0000000002 */
        /* <DEDUP_REMOVED lines=24> */
.L_x_121:
[----:B------:R-:W-:Y:S05]  /*9290*/  BSYNC.RECONVERGENT B1 ;  /* 0x0000000000017941 */ /* 0x000fea0003800200 */
.L_x_120:
        /* <DEDUP_REMOVED lines=29> */
.L_x_123:
[----:B------:R-:W-:Y:S05]  /*9470*/  BSYNC.RECONVERGENT B1 ;  /* 0x0000000000017941 */ /* 0x000fea0003800200 */
.L_x_122:
        /* <DEDUP_REMOVED lines=28> */
.L_x_127:
[----:B------:R-:W-:Y:S05]  /*9640*/  BSYNC.RECONVERGENT B3 ;  /* 0x0000000000037941 */ /* 0x000fea0003800200 */
.L_x_126:
[----:B------:R-:W-:-:S07]  /*9650*/  VIADD R0, R2, 0x1 ;  /* 0x0000000102007836 */ /* 0x000fce0000000000 */
.L_x_125:
[----:B------:R-:W-:Y:S05]  /*9660*/  BSYNC.RECONVERGENT B2 ;  /* 0x0000000000027941 */ /* 0x000fea0003800200 */
.L_x_124:
        /* <DEDUP_REMOVED lines=55> */
.L_x_131:
[----:B------:R-:W-:Y:S05]  /*99e0*/  BSYNC.RECONVERGENT B3 ;  /* 0x0000000000037941 */ /* 0x000fea0003800200 */
.L_x_130:
[----:B------:R-:W-:-:S07]  /*99f0*/  VIADD R0, R2, 0x1 ;  /* 0x0000000102007836 */ /* 0x000fce0000000000 */
.L_x_129:
[----:B------:R-:W-:Y:S05]  /*9a00*/  BSYNC.RECONVERGENT B2 ;  /* 0x0000000000027941 */ /* 0x000fea0003800200 */
.L_x_128:
        /* <DEDUP_REMOVED lines=30> */
[----:B------:R-:W-:-:S07]  /*9bf0*/  @!P1 IMAD.MOV.U32 R0, RZ, RZ, RZ ;  /* 0x000000ffff009224 */ /* 0x000fce00078e00ff */
        /* <DEDUP_REMOVED lines=24> */
.L_x_133:
[----:B------:R-:W-:Y:S05]  /*9d80*/  BSYNC.RECONVERGENT B2 ;  /* 0x0000000000027941 */ /* 0x000fea0003800200 */
.L_x_132:
        /* <DEDUP_REMOVED lines=58> */
.L_x_137:
[----:B------:R-:W-:Y:S05]  /*a130*/  BSYNC.RECONVERGENT B3 ;  /* 0x0000000000037941 */ /* 0x000fea0003800200 */
.L_x_136:
[----:B------:R-:W-:-:S07]  /*a140*/  VIADD R0, R2, 0x1 ;  /* 0x0000000102007836 */ /* 0x000fce0000000000 */
.L_x_135:
[----:B------:R-:W-:Y:S05]  /*a150*/  BSYNC.RECONVERGENT B2 ;  /* 0x0000000000027941 */ /* 0x000fea0003800200 */
.L_x_134:
        /* <DEDUP_REMOVED lines=54> */
.L_x_141:
[----:B------:R-:W-:Y:S05]  /*a4c0*/  BSYNC.RECONVERGENT B3 ;  /* 0x0000000000037941 */ /* 0x000fea0003800200 */
.L_x_140:
[----:B------:R-:W-:-:S07]  /*a4d0*/  VIADD R0, R2, 0x1 ;  /* 0x0000000102007836 */ /* 0x000fce0000000000 */
.L_x_139:
[----:B------:R-:W-:Y:S05]  /*a4e0*/  BSYNC.RECONVERGENT B2 ;  /* 0x0000000000027941 */ /* 0x000fea0003800200 */
.L_x_138:
        /* <DEDUP_REMOVED lines=57> */
.L_x_145:
[----:B------:R-:W-:Y:S05]  /*a880*/  BSYNC.RECONVERGENT B3 ;  /* 0x0000000000037941 */ /* 0x000fea0003800200 */
.L_x_144:
[----:B------:R-:W-:-:S07]  /*a890*/  VIADD R0, R2, 0x1 ;  /* 0x0000000102007836 */ /* 0x000fce0000000000 */
.L_x_143:
[----:B------:R-:W-:Y:S05]  /*a8a0*/  BSYNC.RECONVERGENT B2 ;  /* 0x0000000000027941 */ /* 0x000fea0003800200 */
.L_x_142:
        /* <DEDUP_REMOVED lines=53> */
.L_x_147:
[----:B------:R-:W-:Y:S05]  /*ac00*/  BSYNC.RECONVERGENT B2 ;  /* 0x0000000000027941 */ /* 0x000fea0003800200 */
.L_x_146:
        /* <DEDUP_REMOVED lines=56> */
.L_x_151:
[----:B------:R-:W-:Y:S05]  /*af90*/  BSYNC.RECONVERGENT B3 ;  /* 0x0000000000037941 */ /* 0x000fea0003800200 */
.L_x_150:
[----:B------:R-:W-:-:S07]  /*afa0*/  VIADD R0, R2, 0x1 ;  /* 0x0000000102007836 */ /* 0x000fce0000000000 */
.L_x_149:
[----:B------:R-:W-:Y:S05]  /*afb0*/  BSYNC.RECONVERGENT B2 ;  /* 0x0000000000027941 */ /* 0x000fea0003800200 */
.L_x_148:
        /* <DEDUP_REMOVED lines=54> */
.L_x_155:
[----:B------:R-:W-:Y:S05]  /*b320*/  BSYNC.RECONVERGENT B3 ;  /* 0x0000000000037941 */ /* 0x000fea0003800200 */
.L_x_154:
[----:B------:R-:W-:-:S07]  /*b330*/  VIADD R0, R2, 0x1 ;  /* 0x0000000102007836 */ /* 0x000fce0000000000 */
.L_x_153:
[----:B------:R-:W-:Y:S05]  /*b340*/  BSYNC.RECONVERGENT B2 ;  /* 0x0000000000027941 */ /* 0x000fea0003800200 */
.L_x_152:
        /* <DEDUP_REMOVED lines=53> */
.L_x_157:
[----:B------:R-:W-:Y:S05]  /*b6a0*/  BSYNC.RECONVERGENT B2 ;  /* 0x0000000000027941 */ /* 0x000fea0003800200 */
.L_x_156:
        /* <DEDUP_REMOVED lines=54> */
.L_x_161:
[----:B------:R-:W-:Y:S05]  /*ba10*/  BSYNC.RECONVERGENT B3 ;  /* 0x0000000000037941 */ /* 0x000fea0003800200 */
.L_x_160:
[----:B------:R-:W-:-:S07]  /*ba20*/  VIADD R0, R2, 0x1 ;  /* 0x0000000102007836 */ /* 0x000fce0000000000 */
.L_x_159:
[----:B------:R-:W-:Y:S05]  /*ba30*/  BSYNC.RECONVERGENT B2 ;  /* 0x0000000000027941 */ /* 0x000fea0003800200 */
.L_x_158:
        /* <DEDUP_REMOVED lines=53> */
.L_x_165:
[----:B------:R-:W-:Y:S05]  /*bd90*/  BSYNC.RECONVERGENT B3 ;  /* 0x0000000000037941 */ /* 0x000fea0003800200 */
.L_x_164:
[----:B------:R-:W-:-:S07]  /*bda0*/  VIADD R0, R2, 0x1 ;  /* 0x0000000102007836 */ /* 0x000fce0000000000 */
.L_x_163:
[----:B------:R-:W-:Y:S05]  /*bdb0*/  BSYNC.RECONVERGENT B2 ;  /* 0x0000000000027941 */ /* 0x000fea0003800200 */
.L_x_162:
        /* <DEDUP_REMOVED lines=9> */
[----:B------:R-:W-:Y:S01]  /*be50*/  DMUL R68, R62, R68 ;  /* 0x000000443e447228 */ /* 0x000fe20000000000 */
        /* <DEDUP_REMOVED lines=22> */
[----:B------:R-:W-:Y:S01]  /*bfc0*/  DFMA R54, R72, R70, R54 ;  /* 0x000000464836722b */ /* 0x000fe20000000036 */
        /* <DEDUP_REMOVED lines=25> */
.L_x_167:
[----:B------:R-:W-:Y:S05]  /*c160*/  BSYNC.RECONVERGENT B2 ;  /* 0x0000000000027941 */ /* 0x000fea0003800200 */
.L_x_166:
        /* <DEDUP_REMOVED lines=55> */
.L_x_169:
[----:B------:R-:W-:Y:S05]  /*c4e0*/  BSYNC.RECONVERGENT B2 ;  /* 0x0000000000027941 */ /* 0x000fea0003800200 */
.L_x_168:
        /* <DEDUP_REMOVED lines=54> */
.L_x_171:
[----:B------:R-:W-:Y:S05]  /*c850*/  BSYNC.RECONVERGENT B2 ;  /* 0x0000000000027941 */ /* 0x000fea0003800200 */
.L_x_170:
        /* <DEDUP_REMOVED lines=54> */
.L_x_173:
[----:B------:R-:W-:Y:S05]  /*cbc0*/  BSYNC.RECONVERGENT B2 ;  /* 0x0000000000027941 */ /* 0x000fea0003800200 */
.L_x_172:
        /* <DEDUP_REMOVED lines=55> */
.L_x_175:
[----:B------:R-:W-:Y:S05]  /*cf40*/  BSYNC.RECONVERGENT B2 ;  /* 0x0000000000027941 */ /* 0x000fea0003800200 */
.L_x_174:
        /* <DEDUP_REMOVED lines=54> */
.L_x_179:
[----:B------:R-:W-:Y:S05]  /*d2b0*/  BSYNC.RECONVERGENT B3 ;  /* 0x0000000000037941 */ /* 0x000fea0003800200 */
.L_x_178:
[----:B------:R-:W-:-:S07]  /*d2c0*/  VIADD R0, R2, 0x1 ;  /* 0x0000000102007836 */ /* 0x000fce0000000000 */
.L_x_177:
[----:B------:R-:W-:Y:S05]  /*d2d0*/  BSYNC.RECONVERGENT B2 ;  /* 0x0000000000027941 */ /* 0x000fea0003800200 */
.L_x_176:
        /* <DEDUP_REMOVED lines=56> */
.L_x_183:
[----:B------:R-:W-:Y:S05]  /*d660*/  BSYNC.RECONVERGENT B3 ;  /* 0x0000000000037941 */ /* 0x000fea0003800200 */
.L_x_182:
[----:B------:R-:W-:-:S07]  /*d670*/  VIADD R0, R2, 0x1 ;  /* 0x0000000102007836 */ /* 0x000fce0000000000 */
.L_x_181:
[----:B------:R-:W-:Y:S05]  /*d680*/  BSYNC.RECONVERGENT B2 ;  /* 0x0000000000027941 */ /* 0x000fea0003800200 */
.L_x_180:
        /* <DEDUP_REMOVED lines=54> */
.L_x_187:
[----:B------:R-:W-:Y:S05]  /*d9f0*/  BSYNC.RECONVERGENT B3 ;  /* 0x0000000000037941 */ /* 0x000fea0003800200 */
.L_x_186:
[----:B------:R-:W-:-:S07]  /*da00*/  VIADD R0, R2, 0x1 ;  /* 0x0000000102007836 */ /* 0x000fce0000000000 */
.L_x_185:
[----:B------:R-:W-:Y:S05]  /*da10*/  BSYNC.RECONVERGENT B2 ;  /* 0x0000000000027941 */ /* 0x000fea0003800200 */
.L_x_184:
        /* <DEDUP_REMOVED lines=55> */
.L_x_189:
[----:B------:R-:W-:Y:S05]  /*dd90*/  BSYNC.RECONVERGENT B2 ;  /* 0x0000000000027941 */ /* 0x000fea0003800200 */
.L_x_188:
        /* <DEDUP_REMOVED lines=54> */
.L_x_191:
[----:B------:R-:W-:Y:S05]  /*e100*/  BSYNC.RECONVERGENT B2 ;  /* 0x0000000000027941 */ /* 0x000fea0003800200 */
.L_x_190:
        /* <DEDUP_REMOVED lines=55> */
.L_x_193:
[----:B------:R-:W-:Y:S05]  /*e480*/  BSYNC.RECONVERGENT B2 ;  /* 0x0000000000027941 */ /* 0x000fea0003800200 */
.L_x_192:
        /* <DEDUP_REMOVED lines=54> */
.L_x_197:
[----:B------:R-:W-:Y:S05]  /*e7f0*/  BSYNC.RECONVERGENT B3 ;  /* 0x0000000000037941 */ /* 0x000fea0003800200 */
.L_x_196:
[----:B------:R-:W-:-:S07]  /*e800*/  VIADD R0, R2, 0x1 ;  /* 0x0000000102007836 */ /* 0x000fce0000000000 */
.L_x_195:
[----:B------:R-:W-:Y:S05]  /*e810*/  BSYNC.RECONVERGENT B2 ;  /* 0x0000000000027941 */ /* 0x000fea0003800200 */
.L_x_194:
        /* <DEDUP_REMOVED lines=32> */
[----:B------:R-:W-:Y:S01]  /*ea20*/  @!P0 IMAD.MOV.U32 R0, RZ, RZ, RZ ;  /* 0x000000ffff008224 */ /* 0x000fe200078e00ff */
[----:B------:R-:W-:-:S06]  /*ea30*/  @!P0 DMUL R4, RZ, R58 ;  /* 0x0000003aff048228 */ /* 0x000fcc0000000000 */
[----:B------:R-:W-:-:S08]  /*ea40*/  DMUL R60, R60, R32 ;  /* 0x000000203c3c7228 */ /* 0x000fd00000000000 */
[----:B------:R-:W-:Y:S01]  /*ea50*/  DFMA R50, R50, R40, R60 ;  /* 0x000000283232722b */ /* 0x000fe2000000003c */
        /* <DEDUP_REMOVED lines=22> */
.L_x_199:
[----:B------:R-:W-:Y:S05]  /*ebc0*/  BSYNC.RECONVERGENT B2 ;  /* 0x0000000000027941 */ /* 0x000fea0003800200 */
.L_x_198:
        /* <DEDUP_REMOVED lines=54> */
.L_x_201:
[----:B------:R-:W-:Y:S05]  /*ef30*/  BSYNC.RECONVERGENT B2 ;  /* 0x0000000000027941 */ /* 0x000fea0003800200 */
.L_x_200:
        /* <DEDUP_REMOVED lines=54> */
.L_x_205:
[----:B------:R-:W-:Y:S05]  /*f2a0*/  BSYNC.RECONVERGENT B3 ;  /* 0x0000000000037941 */ /* 0x000fea0003800200 */
.L_x_204:
[----:B------:R-:W-:-:S07]  /*f2b0*/  VIADD R0, R2, 0x1 ;  /* 0x0000000102007836 */ /* 0x000fce0000000000 */
.L_x_203:
[----:B------:R-:W-:Y:S05]  /*f2c0*/  BSYNC.RECONVERGENT B2 ;  /* 0x0000000000027941 */ /* 0x000fea0003800200 */
.L_x_202:
        /* <DEDUP_REMOVED lines=55> */
.L_x_207:
[----:B------:R-:W-:Y:S05]  /*f640*/  BSYNC.RECONVERGENT B2 ;  /* 0x0000000000027941 */ /* 0x000fea0003800200 */
.L_x_206:
        /* <DEDUP_REMOVED lines=54> */
.L_x_209:
[----:B------:R-:W-:Y:S05]  /*f9b0*/  BSYNC.RECONVERGENT B2 ;  /* 0x0000000000027941 */ /* 0x000fea0003800200 */
.L_x_208:
        /* <DEDUP_REMOVED lines=37> */
[----:B------:R-:W-:Y:S02]  /*fc10*/  DFMA R50, R58, R32, R50 ;  /* 0x000000203a32722b */ /* 0x000fe40000000032 */
        /* <DEDUP_REMOVED lines=13> */
.L_x_211:
[----:B------:R-:W-:Y:S05]  /*fcf0*/  BSYNC.RECONVERGENT B1 ;  /* 0x0000000000017941 */ /* 0x000fea0003800200 */
.L_x_210:
[----:B------:R-:W-:-:S08]  /*fd00*/  DADD R54, R54, -R4 ;  /* 0x0000000036367229 */ /* 0x000fd00000000804 */
        /* <DEDUP_REMOVED lines=36> */
.L_x_213:
[----:B------:R-:W-:Y:S05]  /*ff50*/  BSYNC.RECONVERGENT B2 ;  /* 0x0000000000027941 */ /* 0x000fea0003800200 */
.L_x_212:
        /* <DEDUP_REMOVED lines=55> */
.L_x_217:
[----:B------:R-:W-:Y:S05]  /*102d0*/  BSYNC.RECONVERGENT B3 ;  /* 0x0000000000037941 */ /* 0x000fea0003800200 */
.L_x_216:
[----:B------:R-:W-:-:S07]  /*102e0*/  VIADD R0, R2, 0x1 ;  /* 0x0000000102007836 */ /* 0x000fce0000000000 */
.L_x_215:
[----:B------:R-:W-:Y:S05]  /*102f0*/  BSYNC.RECONVERGENT B2 ;  /* 0x0000000000027941 */ /* 0x000fea0003800200 */
.L_x_214:
        /* <DEDUP_REMOVED lines=55> */
.L_x_219:
[----:B------:R-:W-:Y:S05]  /*10670*/  BSYNC.RECONVERGENT B2 ;  /* 0x0000000000027941 */ /* 0x000fea0003800200 */
.L_x_218:
        /* <DEDUP_REMOVED lines=57> */
.L_x_223:
[----:B------:R-:W-:Y:S05]  /*10a10*/  BSYNC.RECONVERGENT B3 ;  /* 0x0000000000037941 */ /* 0x000fea0003800200 */
.L_x_222:
[----:B------:R-:W-:-:S07]  /*10a20*/  VIADD R0, R2, 0x1 ;  /* 0x0000000102007836 */ /* 0x000fce0000000000 */
.L_x_221:
[----:B------:R-:W-:Y:S05]  /*10a30*/  BSYNC.RECONVERGENT B2 ;  /* 0x0000000000027941 */ /* 0x000fea0003800200 */
.L_x_220:
        /* <DEDUP_REMOVED lines=53> */
.L_x_225:
[----:B------:R-:W-:Y:S05]  /*10d90*/  BSYNC.RECONVERGENT B1 ;  /* 0x0000000000017941 */ /* 0x000fea0003800200 */
.L_x_224:
        /* <DEDUP_REMOVED lines=29> */
.L_x_227:
[----:B------:R-:W-:Y:S05]  /*10f70*/  BSYNC.RECONVERGENT B1 ;  /* 0x0000000000017941 */ /* 0x000fea0003800200 */
.L_x_226:
        /* <DEDUP_REMOVED lines=28> */
.L_x_231:
[----:B------:R-:W-:Y:S05]  /*11140*/  BSYNC.RECONVERGENT B3 ;  /* 0x0000000000037941 */ /* 0x000fea0003800200 */
.L_x_230:
[----:B------:R-:W-:-:S07]  /*11150*/  VIADD R0, R2, 0x1 ;  /* 0x0000000102007836 */ /* 0x000fce0000000000 */
.L_x_229:
[----:B------:R-:W-:Y:S05]  /*11160*/  BSYNC.RECONVERGENT B2 ;  /* 0x0000000000027941 */ /* 0x000fea0003800200 */
.L_x_228:
        /* <DEDUP_REMOVED lines=55> */
.L_x_233:
[----:B------:R-:W-:Y:S05]  /*114e0*/  BSYNC.RECONVERGENT B2 ;  /* 0x0000000000027941 */ /* 0x000fea0003800200 */
.L_x_232:
        /* <DEDUP_REMOVED lines=20> */
[----:B-----5:R-:W-:Y:S02]  /*11630*/  DFMA R8, R6, R8, R68 ;  /* 0x000000080608722b */ /* 0x020fe40000000044 */
[----:B------:R-:W-:-:S06]  /*11640*/  DMUL R62, R54, R34 ;  /* 0x00000022363e7228 */ /* 0x000fcc0000000000 */
[----:B------:R-:W-:Y:S02]  /*11650*/  DFMA R8, R6, R8, R70 ;  /* 0x000000080608722b */ /* 0x000fe40000000046 */
[----:B--2---:R-:W-:-:S06]  /*11660*/  DADD R64, R62, R64 ;  /* 0x000000003e407229 */ /* 0x004fcc0000000040 */
        /* <DEDUP_REMOVED lines=33> */
.L_x_237:
[----:B------:R-:W-:Y:S05]  /*11880*/  BSYNC.RECONVERGENT B3 ;  /* 0x0000000000037941 */ /* 0x000fea0003800200 */
.L_x_236:
[----:B------:R-:W-:-:S07]  /*11890*/  VIADD R0, R2, 0x1 ;  /* 0x0000000102007836 */ /* 0x000fce0000000000 */
.L_x_235:
[----:B------:R-:W-:Y:S05]  /*118a0*/  BSYNC.RECONVERGENT B2 ;  /* 0x0000000000027941 */ /* 0x000fea0003800200 */
.L_x_234:
        /* <DEDUP_REMOVED lines=54> */
.L_x_241:
[----:B------:R-:W-:Y:S05]  /*11c10*/  BSYNC.RECONVERGENT B3 ;  /* 0x0000000000037941 */ /* 0x000fea0003800200 */
.L_x_240:
[----:B------:R-:W-:-:S07]  /*11c20*/  VIADD R0, R2, 0x1 ;  /* 0x0000000102007836 */ /* 0x000fce0000000000 */
.L_x_239:
[----:B------:R-:W-:Y:S05]  /*11c30*/  BSYNC.RECONVERGENT B2 ;  /* 0x0000000000027941 */ /* 0x000fea0003800200 */
.L_x_238:
        /* <DEDUP_REMOVED lines=56> */
.L_x_245:
[----:B------:R-:W-:Y:S05]  /*11fc0*/  BSYNC.RECONVERGENT B3 ;  /* 0x0000000000037941 */ /* 0x000fea0003800200 */
.L_x_244:
[----:B------:R-:W-:-:S07]  /*11fd0*/  VIADD R0, R2, 0x1 ;  /* 0x0000000102007836 */ /* 0x000fce0000000000 */
.L_x_243:
[----:B------:R-:W-:Y:S05]  /*11fe0*/  BSYNC.RECONVERGENT B2 ;  /* 0x0000000000027941 */ /* 0x000fea0003800200 */
.L_x_242:
        /* <DEDUP_REMOVED lines=54> */
.L_x_247:
[----:B------:R-:W-:Y:S05]  /*12350*/  BSYNC.RECONVERGENT B2 ;  /* 0x0000000000027941 */ /* 0x000fea0003800200 */
.L_x_246:
        /* <DEDUP_REMOVED lines=13> */
[----:B------:R-:W-:Y:S01]  /*12430*/  BSSY.RECONVERGENT B2, `(.L_x_248) ;  /* 0x000002e000027945 */ /* 0x000fe20003800200 */
[----:B------:R-:W-:Y:S01]  /*12440*/  DMUL R66, R60, R66 ;  /* 0x000000423c427228 */ /* 0x000fe20000000000 */
        /* <DEDUP_REMOVED lines=17> */
[----:B------:R-:W-:-:S08]  /*12560*/  DFMA R68, R72, R2, -R68 ;  /* 0x000000024844722b */ /* 0x000fd00000000844 */
[----:B------:R-:W-:Y:S01]  /*12570*/  DMUL R54, R68, R54 ;  /* 0x0000003644367228 */ /* 0x000fe20000000000 */
        /* <DEDUP_REMOVED lines=25> */
.L_x_249:
[----:B------:R-:W-:Y:S05]  /*12710*/  BSYNC.RECONVERGENT B2 ;  /* 0x0000000000027941 */ /* 0x000fea0003800200 */
.L_x_248:
        /* <DEDUP_REMOVED lines=55> */
.L_x_253:
[----:B------:R-:W-:Y:S05]  /*12a90*/  BSYNC.RECONVERGENT B3 ;  /* 0x0000000000037941 */ /* 0x000fea0003800200 */
.L_x_252:
[----:B------:R-:W-:-:S07]  /*12aa0*/  VIADD R0, R2, 0x1 ;  /* 0x0000000102007836 */ /* 0x000fce0000000000 */
.L_x_251:
[----:B------:R-:W-:Y:S05]  /*12ab0*/  BSYNC.RECONVERGENT B2 ;  /* 0x0000000000027941 */ /* 0x000fea0003800200 */
.L_x_250:
        /* <DEDUP_REMOVED lines=55> */
.L_x_255:
[----:B------:R-:W-:Y:S05]  /*12e30*/  BSYNC.RECONVERGENT B2 ;  /* 0x0000000000027941 */ /* 0x000fea0003800200 */
.L_x_254:
        /* <DEDUP_REMOVED lines=32> */
[----:B------:R-:W-:Y:S01]  /*13040*/  DMUL R66, R2, -R66 ;  /* 0x8000004202427228 */ /* 0x000fe20000000000 */
        /* <DEDUP_REMOVED lines=22> */
.L_x_257:
[----:B------:R-:W-:Y:S05]  /*131b0*/  BSYNC.RECONVERGENT B2 ;  /* 0x0000000000027941 */ /* 0x000fea0003800200 */
.L_x_256:
        /* <DEDUP_REMOVED lines=54> */
.L_x_259:
[----:B------:R-:W-:Y:S05]  /*13520*/  BSYNC.RECONVERGENT B2 ;  /* 0x0000000000027941 */ /* 0x000fea0003800200 */
.L_x_258:
        /* <DEDUP_REMOVED lines=55> */
.L_x_261:
[----:B------:R-:W-:Y:S05]  /*138a0*/  BSYNC.RECONVERGENT B2 ;  /* 0x0000000000027941 */ /* 0x000fea0003800200 */
.L_x_260:
        /* <DEDUP_REMOVED lines=54> */
.L_x_265:
[----:B------:R-:W-:Y:S05]  /*13c10*/  BSYNC.RECONVERGENT B3 ;  /* 0x0000000000037941 */ /* 0x000fea0003800200 */
.L_x_264:
[----:B------:R-:W-:-:S07]  /*13c20*/  VIADD R0, R2, 0x1 ;  /* 0x0000000102007836 */ /* 0x000fce0000000000 */
.L_x_263:
[----:B------:R-:W-:Y:S05]  /*13c30*/  BSYNC.RECONVERGENT B2 ;  /* 0x0000000000027941 */ /* 0x000fea0003800200 */
.L_x_262:
        /* <DEDUP_REMOVED lines=56> */
.L_x_269:
[----:B------:R-:W-:Y:S05]  /*13fc0*/  BSYNC.RECONVERGENT B3 ;  /* 0x0000000000037941 */ /* 0x000fea0003800200 */
.L_x_268:
[----:B------:R-:W-:-:S07]  /*13fd0*/  VIADD R0, R2, 0x1 ;  /* 0x0000000102007836 */ /* 0x000fce0000000000 */
.L_x_267:
[----:B------:R-:W-:Y:S05]  /*13fe0*/  BSYNC.RECONVERGENT B2 ;  /* 0x0000000000027941 */ /* 0x000fea0003800200 */
.L_x_266:
        /* <DEDUP_REMOVED lines=54> */
.L_x_271:
[----:B------:R-:W-:Y:S05]  /*14350*/  BSYNC.RECONVERGENT B2 ;  /* 0x0000000000027941 */ /* 0x000fea0003800200 */
.L_x_270:
        /* <DEDUP_REMOVED lines=54> */
.L_x_275:
[----:B------:R-:W-:Y:S05]  /*146c0*/  BSYNC.RECONVERGENT B3 ;  /* 0x0000000000037941 */ /* 0x000fea0003800200 */
.L_x_274:
[----:B------:R-:W-:-:S07]  /*146d0*/  VIADD R0, R2, 0x1 ;  /* 0x0000000102007836 */ /* 0x000fce0000000000 */
.L_x_273:
[----:B------:R-:W-:Y:S05]  /*146e0*/  BSYNC.RECONVERGENT B2 ;  /* 0x0000000000027941 */ /* 0x000fea0003800200 */
.L_x_272:
        /* <DEDUP_REMOVED lines=55> */
.L_x_277:
[----:B------:R-:W-:Y:S05]  /*14a60*/  BSYNC.RECONVERGENT B2 ;  /* 0x0000000000027941 */ /* 0x000fea0003800200 */
.L_x_276:
        /* <DEDUP_REMOVED lines=54> */
.L_x_279:
[----:B------:R-:W-:Y:S05]  /*14dd0*/  BSYNC.RECONVERGENT B2 ;  /* 0x0000000000027941 */ /* 0x000fea0003800200 */
.L_x_278:
        /* <DEDUP_REMOVED lines=30> */
[----:B------:R-:W-:-:S08]  /*14fc0*/  DFMA R70, -R72, R2, R70 ;  /* 0x000000024846722b */ /* 0x000fd00000000146 */
        /* <DEDUP_REMOVED lines=27> */
.L_x_283:
[----:B------:R-:W-:Y:S05]  /*15180*/  BSYNC.RECONVERGENT B3 ;  /* 0x0000000000037941 */ /* 0x000fea0003800200 */
.L_x_282:
[----:B------:R-:W-:-:S07]  /*15190*/  VIADD R0, R2, 0x1 ;  /* 0x0000000102007836 */ /* 0x000fce0000000000 */
.L_x_281:
[----:B------:R-:W-:Y:S05]  /*151a0*/  BSYNC.RECONVERGENT B2 ;  /* 0x0000000000027941 */ /* 0x000fea0003800200 */
.L_x_280:
        /* <DEDUP_REMOVED lines=54> */
.L_x_287:
[----:B------:R-:W-:Y:S05]  /*15510*/  BSYNC.RECONVERGENT B3 ;  /* 0x0000000000037941 */ /* 0x000fea0003800200 */
.L_x_286:
[----:B------:R-:W-:-:S07]  /*15520*/  VIADD R0, R2, 0x1 ;  /* 0x0000000102007836 */ /* 0x000fce0000000000 */
.L_x_285:
[----:B------:R-:W-:Y:S05]  /*15530*/  BSYNC.RECONVERGENT B2 ;  /* 0x0000000000027941 */ /* 0x000fea0003800200 */
.L_x_284:
        /* <DEDUP_REMOVED lines=55> */
.L_x_289:
[----:B------:R-:W-:Y:S05]  /*158b0*/  BSYNC.RECONVERGENT B2 ;  /* 0x0000000000027941 */ /* 0x000fea0003800200 */
.L_x_288:
        /* <DEDUP_REMOVED lines=54> */
.L_x_291:
[----:B------:R-:W-:Y:S05]  /*15c20*/  BSYNC.RECONVERGENT B2 ;  /* 0x0000000000027941 */ /* 0x000fea0003800200 */
.L_x_290:
        /* <DEDUP_REMOVED lines=55> */
.L_x_293:
[----:B------:R-:W-:Y:S05]  /*15fa0*/  BSYNC.RECONVERGENT B2 ;  /* 0x0000000000027941 */ /* 0x000fea0003800200 */
.L_x_292:
        /* <DEDUP_REMOVED lines=54> */
.L_x_297:
[----:B------:R-:W-:Y:S05]  /*16310*/  BSYNC.RECONVERGENT B3 ;  /* 0x0000000000037941 */ /* 0x000fea0003800200 */
.L_x_296:
[----:B------:R-:W-:-:S07]  /*16320*/  VIADD R0, R2, 0x1 ;  /* 0x0000000102007836 */ /* 0x000fce0000000000 */
.L_x_295:
[----:B------:R-:W-:Y:S05]  /*16330*/  BSYNC.RECONVERGENT B2 ;  /* 0x0000000000027941 */ /* 0x000fea0003800200 */
.L_x_294:
        /* <DEDUP_REMOVED lines=57> */
.L_x_299:
[----:B------:R-:W-:Y:S05]  /*166d0*/  BSYNC.RECONVERGENT B2 ;  /* 0x0000000000027941 */ /* 0x000fea0003800200 */
.L_x_298:
        /* <DEDUP_REMOVED lines=54> */
.L_x_301:
[----:B------:R-:W-:Y:S05]  /*16a40*/  BSYNC.RECONVERGENT B2 ;  /* 0x0000000000027941 */ /* 0x000fea0003800200 */
.L_x_300:
        /* <DEDUP_REMOVED lines=54> */
.L_x_305:
[----:B------:R-:W-:Y:S05]  /*16db0*/  BSYNC.RECONVERGENT B3 ;  /* 0x0000000000037941 */ /* 0x000fea0003800200 */
.L_x_304:
[----:B------:R-:W-:-:S07]  /*16dc0*/  VIADD R0, R2, 0x1 ;  /* 0x0000000102007836 */ /* 0x000fce0000000000 */
.L_x_303:
[----:B------:R-:W-:Y:S05]  /*16dd0*/  BSYNC.RECONVERGENT B2 ;  /* 0x0000000000027941 */ /* 0x000fea0003800200 */
.L_x_302:
        /* <DEDUP_REMOVED lines=55> */
.L_x_307:
[----:B------:R-:W-:Y:S05]  /*17150*/  BSYNC.RECONVERGENT B2 ;  /* 0x0000000000027941 */ /* 0x000fea0003800200 */
.L_x_306:
        /* <DEDUP_REMOVED lines=54> */
.L_x_309:
[----:B------:R-:W-:Y:S05]  /*174c0*/  BSYNC.RECONVERGENT B2 ;  /* 0x0000000000027941 */ /* 0x000fea0003800200 */
.L_x_308:
        /* <DEDUP_REMOVED lines=51> */
.L_x_311:
[----:B------:R-:W-:Y:S05]  /*17800*/  BSYNC.RECONVERGENT B1 ;  /* 0x0000000000017941 */ /* 0x000fea0003800200 */
.L_x_310:
[----:B------:R-:W-:Y:S01]  /*17810*/  DADD R54, R54, R4 ;  /* 0x0000000036367229 */ /* 0x000fe20000000004 */
[----:B------:R-:W-:Y:S01]  /*17820*/  VIADD R56, R56, 0x1 ;  /* 0x0000000138387836 */ /* 0x000fe20000000000 */
[----:B------:R-:W-:Y:S01]  /*17830*/  IADD3 R46, P1, PT, R46, 0x8, RZ ;  /* 0x000000082e2e7810 */ /* 0x000fe20007f3e0ff */
[----:B------:R-:W-:Y:S01]  /*17840*/  VIADD R27, R27, 0x8 ;  /* 0x000000081b1b7836 */ /* 0x000fe20000000000 */
[----:B------:R-:W-:Y:S02]  /*17850*/  IADD3 R20, P2, PT, R20, 0x8, RZ ;  /* 0x0000000814147810 */ /* 0x000fe40007f5e0ff */
[----:B------:R-:W-:Y:S01]  /*17860*/  ISETP.NE.AND P0, PT, R56, 0x1388, PT ;  /* 0x000013883800780c */ /* 0x000fe20003f05270 */
[----:B------:R-:W-:Y:S01]  /*17870*/  IMAD.X R47, RZ, RZ, R47, P1 ;  /* 0x000000ffff2f7224 */ /* 0x000fe200008e062f */
[----:B------:R-:W-:Y:S01]  /*17880*/  DADD R52, R52, R54 ;  /* 0x0000000034347229 */ /* 0x000fe20000000036 */
[----:B------:R-:W-:-:S06]  /*17890*/  IMAD.X R21, RZ, RZ, R21, P2 ;  /* 0x000000ffff157224 */ /* 0x000fcc00010e0615 */
[----:B------:R1:W-:Y:S04]  /*178a0*/  STS.64 [R24], R52 ;  /* 0x0000003418007388 */ /* 0x0003e80000000a00 */
[----:B------:R-:W-:Y:S05]  /*178b0*/  @P0 BRA `(.L_x_312) ;  /* 0xfffffe8c00940947 */ /* 0x000fea000383ffff */
[----:B------:R-:W-:Y:S05]  /*178c0*/  WARPSYNC.ALL ;  /* 0x0000000000007948 */ /* 0x000fea0003800000 */
[----:B------:R-:W-:Y:S01]  /*178d0*/  BAR.SYNC.DEFER_BLOCKING 0x0 ;  /* 0x0000000000007b1d */ /* 0x000fe20000010000 */
[----:B------:R-:W-:-:S07]  /*178e0*/  MOV R0, 0x17a00 ;  /* 0x00017a0000007802 */ /* 0x000fce0000000f00 */
[----:B------:R-:W2:Y:S01]  /*178f0*/  LDC.64 R46, c[0x3][0xc8] ;  /* 0x00c03200ff2e7b82 */ /* 0x000ea20000000a00 */
[----:B------:R-:W3:Y:S01]  /*17900*/  LDCU.128 UR4, c[0x3][0x90] ;  /* 0x00c01200ff0477ac */ /* 0x000ee20008000c00 */
[----:B------:R-:W-:Y:S01]  /*17910*/  BSSY.RECONVERGENT B0, `(.L_x_313) ;  /* 0x000000f000007945 */ /* 0x000fe20003800200 */
[----:B------:R4:W0:Y:S01]  /*17920*/  LDS.64 R58, [R25] ;  /* 0x00000000193a7984 */ /* 0x0008220000000a00 */
[----:B---3--:R-:W-:Y:S02]  /*17930*/  DMUL R50, R28, UR6 ;  /* 0x000000061c327c28 */ /* 0x008fe40008000000 */
[----:B--2---:R-:W-:-:S06]  /*17940*/  DFMA R46, R46, -0.5, R38 ;  /* 0xbfe000002e2e782b */ /* 0x004fcc0000000026 */
[C-C-:B------:R-:W-:Y:S02]  /*17950*/  DFMA R48, R34.reuse, UR4, -R50.reuse ;  /* 0x0000000422307c2b */ /* 0x140fe40008000832 */
[----:B------:R-:W-:Y:S01]  /*17960*/  DFMA R50, R34, UR4, R50 ;  /* 0x0000000422327c2b */ /* 0x000fe20008000032 */
[----:B------:R-:W-:Y:S01]  /*17970*/  UMOV UR4, URZ ;  /* 0x000000ff00047c82 */ /* 0x000fe20008000000 */
[----:B------:R-:W-:Y:S01]  /*17980*/  UMOV UR5, 0x40000000 ;  /* 0x4000000000057882 */ /* 0x000fe20000000000 */
[----:B------:R-:W-:-:S10]  /*17990*/  DADD R2, -RZ, |R46| ;  /* 0x00000000ff027229 */ /* 0x000fd4000000052e */
[----:B------:R-:W-:Y:S02]  /*179a0*/  IMAD.MOV.U32 R4, RZ, RZ, R2 ;  /* 0x000000ffff047224 */ /* 0x000fe400078e0002 */
[----:B------:R-:W-:Y:S01]  /*179b0*/  IMAD.MOV.U32 R73, RZ, RZ, R3 ;  /* 0x000000ffff497224 */ /* 0x000fe200078e0003 */
[----:B------:R-:W-:Y:S08]  /*179c0*/  BAR.SYNC.DEFER_BLOCKING 0x0 ;  /* 0x0000000000007b1d */ /* 0x000ff00000010000 */
[----:B------:R-:W-:Y:S08]  /*179d0*/  BAR.SYNC.DEFER_BLOCKING 0x0 ;  /* 0x0000000000007b1d */ /* 0x000ff00000010000 */
[----:B0---4-:R-:W-:Y:S06]  /*179e0*/  BAR.SYNC.DEFER_BLOCKING 0x0 ;  /* 0x0000000000007b1d */ /* 0x011fec0000010000 */
[----:B-1----:R-:W-:Y:S05]  /*179f0*/  CALL.REL.NOINC `($_Z9paths_rk4PdS_S_$__internal_accurate_pow) ;  /* 0x000004e800047944 */ /* 0x002fea0003c00000 */
[----:B------:R-:W-:Y:S05]  /*17a00*/  BSYNC.RECONVERGENT B0 ;  /* 0x0000000000007941 */ /* 0x000fea0003800200 */
.L_x_313:
[C---:B------:R-:W-:Y:S01]  /*17a10*/  DADD R2, R46.reuse, 2 ;  /* 0x400000002e027429 */ /* 0x040fe20000000000 */
[----:B------:R-:W0:Y:S01]  /*17a20*/  LDC.64 R6, c[0x3][0xd8] ;  /* 0x00c03600ff067b82 */ /* 0x000e220000000a00 */
[C---:B------:R-:W-:Y:S01]  /*17a30*/  DSETP.NEU.AND P2, PT, R46.reuse, RZ, PT ;  /* 0x000000ff2e00722a */ /* 0x040fe20003f4d000 */
[----:B------:R-:W-:Y:S01]  /*17a40*/  BSSY.RECONVERGENT B0, `(.L_x_314) ;  /* 0x0000012000007945 */ /* 0x000fe20003800200 */
[----:B------:R-:W-:-:S04]  /*17a50*/  DSETP.NEU.AND P0, PT, R46, 1, PT ;  /* 0x3ff000002e00742a */ /* 0x000fc80003f0d000 */
[----:B------:R-:W-:Y:S02]  /*17a60*/  FSEL R52, R10, RZ, P2 ;  /* 0x000000ff0a347208 */ /* 0x000fe40001000000 */
[----:B------:R-:W-:Y:S02]  /*17a70*/  LOP3.LUT R27, R3, 0x7ff00000, RZ, 0xc0, !PT ;  /* 0x7ff00000031b7812 */ /* 0x000fe400078ec0ff */
[----:B------:R-:W-:Y:S01]  /*17a80*/  FSEL R53, R11, RZ, P2 ;  /* 0x000000ff0b357208 */ /* 0x000fe20001000000 */
[----:B------:R-:W-:Y:S01]  /*17a90*/  IMAD.MOV.U32 R2, RZ, RZ, R52 ;  /* 0x000000ffff027224 */ /* 0x000fe200078e0034 */
[----:B------:R-:W-:-:S03]  /*17aa0*/  ISETP.NE.AND P3, PT, R27, 0x7ff00000, PT ;  /* 0x7ff000001b00780c */ /* 0x000fc60003f65270 */
[----:B------:R-:W-:Y:S01]  /*17ab0*/  IMAD.MOV.U32 R3, RZ, RZ, R53 ;  /* 0x000000ffff037224 */ /* 0x000fe200078e0035 */
[----:B0-----:R-:W-:-:S09]  /*17ac0*/  DSETP.NEU.AND P1, PT, R6, 1, PT ;  /* 0x3ff000000600742a */ /* 0x001fd20003f2d000 */
[----:B------:R-:W-:Y:S05]  /*17ad0*/  @P3 BRA `(.L_x_315) ;  /* 0x0000000000203947 */ /* 0x000fea0003800000 */
[----:B------:R-:W-:-:S14]  /*17ae0*/  DSETP.NAN.AND P2, PT, R46, R46, PT ;  /* 0x0000002e2e00722a */ /* 0x000fdc0003f48000 */
[----:B------:R-:W-:Y:S01]  /*17af0*/  @P2 DADD R2, R46, 2 ;  /* 0x400000002e022429 */ /* 0x000fe20000000000 */
[----:B------:R-:W-:Y:S10]  /*17b00*/  @P2 BRA `(.L_x_315) ;  /* 0x0000000000142947 */ /* 0x000ff40003800000 */
[----:B------:R-:W-:Y:S01]  /*17b10*/  DSETP.NEU.AND P2, PT, |R46|, +INF , PT ;  /* 0x7ff000002e00742a */ /* 0x000fe20003f4d200 */
[----:B------:R-:W-:Y:S02]  /*17b20*/  IMAD.MOV.U32 R2, RZ, RZ, R52 ;  /* 0x000000ffff027224 */ /* 0x000fe400078e0034 */
[----:B------:R-:W-:-:S11]  /*17b30*/  IMAD.MOV.U32 R3, RZ, RZ, R53 ;  /* 0x000000ffff037224 */ /* 0x000fd600078e0035 */
[----:B------:R-:W-:Y:S02]  /*17b40*/  @!P2 IMAD.MOV.U32 R2, RZ, RZ, 0x0 ;  /* 0x00000000ff02a424 */ /* 0x000fe400078e00ff */
[----:B------:R-:W-:-:S07]  /*17b50*/  @!P2 IMAD.MOV.U32 R3, RZ, RZ, 0x7ff00000 ;  /* 0x7ff00000ff03a424 */ /* 0x000fce00078e00ff */
.L_x_315:
[----:B------:R-:W-:Y:S05]  /*17b60*/  BSYNC.RECONVERGENT B0 ;  /* 0x0000000000007941 */ /* 0x000fea0003800200 */
.L_x_314:
[----:B------:R-:W-:Y:S01]  /*17b70*/  DADD R4, -RZ, -R2 ;  /* 0x00000000ff047229 */ /* 0x000fe20000000902 */
[----:B------:R-:W-:Y:S01]  /*17b80*/  BSSY.RECONVERGENT B0, `(.L_x_316) ;  /* 0x000000c000007945 */ /* 0x000fe20003800200 */
[--C-:B------:R-:W-:Y:S01]  /*17b90*/  DADD R2, -RZ, |R6|.reuse ;  /* 0x00000000ff027229 */ /* 0x100fe20000000506 */
[----:B------:R-:W-:Y:S01]  /*17ba0*/  ISETP.NE.AND P5, PT, R106, 0x7ff00000, PT ;  /* 0x7ff000006a00780c */ /* 0x000fe20003fa5270 */
[C---:B------:R-:W-:Y:S01]  /*17bb0*/  DSETP.NEU.AND P2, PT, |R6|.reuse, +INF , PT ;  /* 0x7ff000000600742a */ /* 0x040fe20003f4d200 */
[----:B------:R-:W-:Y:S01]  /*17bc0*/  MOV R0, 0x17c40 ;  /* 0x00017c4000007802 */ /* 0x000fe20000000f00 */
[C---:B------:R-:W-:Y:S02]  /*17bd0*/  DSETP.NAN.AND P3, PT, R6.reuse, R6, PT ;  /* 0x000000060600722a */ /* 0x040fe40003f68000 */
[----:B------:R-:W-:Y:S02]  /*17be0*/  DSETP.NEU.AND P4, PT, R6, RZ, PT ;  /* 0x000000ff0600722a */ /* 0x000fe40003f8d000 */
[----:B------:R-:W-:-:S02]  /*17bf0*/  FSEL R8, R4, RZ, P0 ;  /* 0x000000ff04087208 */ /* 0x000fc40000000000 */
[----:B------:R-:W-:Y:S01]  /*17c00*/  FSEL R9, R5, -1.875, P0 ;  /* 0xbff0000005097808 */ /* 0x000fe20000000000 */
[----:B------:R-:W-:Y:S02]  /*17c10*/  IMAD.MOV.U32 R4, RZ, RZ, R2 ;  /* 0x000000ffff047224 */ /* 0x000fe400078e0002 */
[----:B------:R-:W-:-:S07]  /*17c20*/  IMAD.MOV.U32 R73, RZ, RZ, R3 ;  /* 0x000000ffff497224 */ /* 0x000fce00078e0003 */
[----:B------:R-:W-:Y:S05]  /*17c30*/  CALL.REL.NOINC `($_Z9paths_rk4PdS_S_$__internal_accurate_pow) ;  /* 0x000004e400747944 */ /* 0x000fea0003c00000 */
[----:B------:R-:W-:Y:S05]  /*17c40*/  BSYNC.RECONVERGENT B0 ;  /* 0x0000000000007941 */ /* 0x000fea0003800200 */
.L_x_316:
[----:B------:R-:W0:Y:S01]  /*17c50*/  LDC.64 R2, c[0x3][0xd8] ;  /* 0x00c03600ff027b82 */ /* 0x000e220000000a00 */
[----:B------:R-:W-:Y:S01]  /*17c60*/  FSEL R5, R10, RZ, P4 ;  /* 0x000000ff0a057208 */ /* 0x000fe20002000000 */
[----:B------:R-:W-:Y:S01]  /*17c70*/  BSSY.RECONVERGENT B1, `(.L_x_317) ;  /* 0x000001e000017945 */ /* 0x000fe20003800200 */
[----:B------:R-:W-:Y:S01]  /*17c80*/  FSEL R11, R11, RZ, P4 ;  /* 0x000000ff0b0b7208 */ /* 0x000fe20002000000 */
[----:B0-----:R-:W-:-:S10]  /*17c90*/  DADD R2, R2, 2 ;  /* 0x4000000002027429 */ /* 0x001fd40000000000 */
[----:B------:R-:W-:Y:S02]  /*17ca0*/  FSEL R0, R2, R5, P3 ;  /* 0x0000000502007208 */ /* 0x000fe40001800000 */
[----:B------:R-:W-:Y:S02]  /*17cb0*/  FSEL R2, R3, R11, P3 ;  /* 0x0000000b03027208 */ /* 0x000fe40001800000 */
[----:B------:R-:W-:Y:S02]  /*17cc0*/  @!P5 FSEL R5, R0, RZ, P2 ;  /* 0x000000ff0005d208 */ /* 0x000fe40001000000 */
[----:B------:R-:W-:-:S03]  /*17cd0*/  @!P5 FSEL R11, R2, +QNAN , P2 ;  /* 0x7ff00000020bd808 */ /* 0x000fc60001000000 */
[----:B------:R-:W-:Y:S02]  /*17ce0*/  IMAD.MOV.U32 R2, RZ, RZ, R5 ;  /* 0x000000ffff027224 */ /* 0x000fe400078e0005 */
[----:B------:R-:W-:-:S06]  /*17cf0*/  IMAD.MOV.U32 R3, RZ, RZ, R11 ;  /* 0x000000ffff037224 */ /* 0x000fcc00078e000b */
[----:B------:R-:W-:-:S10]  /*17d00*/  DADD R2, R2, R2 ;  /* 0x0000000002027229 */ /* 0x000fd40000000002 */
[----:B------:R-:W-:Y:S02]  /*17d10*/  FSEL R21, R3, 2, P1 ;  /* 0x4000000003157808 */ /* 0x000fe40000800000 */
[----:B------:R-:W-:Y:S01]  /*17d20*/  FSEL R20, R2, RZ, P1 ;  /* 0x000000ff02147208 */ /* 0x000fe20000800000 */
[----:B------:R-:W-:Y:S01]  /*17d30*/  IMAD.MOV.U32 R2, RZ, RZ, 0x1 ;  /* 0x00000001ff027424 */ /* 0x000fe200078e00ff */
[----:B------:R-:W0:Y:S01]  /*17d40*/  MUFU.RCP64H R3, R21 ;  /* 0x0000001500037308 */ /* 0x000e220000001800 */
[----:B------:R-:W-:-:S04]  /*17d50*/  FSETP.GEU.AND P1, PT, |R9|, 6.5827683646048100446e-37, PT ;  /* 0x036000000900780b */ /* 0x000fc80003f2e200 */
[----:B0-----:R-:W-:-:S08]  /*17d60*/  DFMA R4, -R20, R2, 1 ;  /* 0x3ff000001404742b */ /* 0x001fd00000000102 */
[----:B------:R-:W-:-:S08]  /*17d70*/  DFMA R4, R4, R4, R4 ;  /* 0x000000040404722b */ /* 0x000fd00000000004 */
[----:B------:R-:W-:-:S08]  /*17d80*/  DFMA R4, R2, R4, R2 ;  /* 0x000000040204722b */ /* 0x000fd00000000002 */
[----:B------:R-:W-:-:S08]  /*17d90*/  DFMA R2, -R20, R4, 1 ;  /* 0x3ff000001402742b */ /* 0x000fd00000000104 */
[----:B------:R-:W-:-:S08]  /*17da0*/  DFMA R2, R4, R2, R4 ;  /* 0x000000020402722b */ /* 0x000fd00000000004 */
[----:B------:R-:W-:-:S08]  /*17db0*/  DMUL R4, R2, R8 ;  /* 0x0000000802047228 */ /* 0x000fd00000000000 */
        /* <DEDUP_REMOVED lines=8> */
[----:B------:R-:W-:Y:S05]  /*17e40*/  CALL.REL.NOINC `($__internal_0_$__cuda_sm20_div_rn_f64_full) ;  /* 0x000004d800b07944 */ /* 0x000fea0003c00000 */
.L_x_318:
[----:B------:R-:W-:Y:S05]  /*17e50*/  BSYNC.RECONVERGENT B1 ;  /* 0x0000000000017941 */ /* 0x000fea0003800200 */
.L_x_317:
[----:B------:R-:W-:Y:S01]  /*17e60*/  IMAD.MOV.U32 R2, RZ, RZ, 0x652b82fe ;  /* 0x652b82feff027424 */ /* 0x000fe200078e00ff */
[----:B------:R-:W-:Y:S01]  /*17e70*/  UMOV UR6, 0xfefa39ef ;  /* 0xfefa39ef00067882 */ /* 0x000fe20000000000 */
[----:B------:R-:W-:Y:S01]  /*17e80*/  IMAD.MOV.U32 R3, RZ, RZ, 0x3ff71547 ;  /* 0x3ff71547ff037424 */ /* 0x000fe200078e00ff */
[----:B------:R-:W-:Y:S01]  /*17e90*/  UMOV UR7, 0x3fe62e42 ;  /* 0x3fe62e4200077882 */ /* 0x000fe20000000000 */
[----:B------:R-:W-:Y:S01]  /*17ea0*/  FSETP.GEU.AND P0, PT, |R5|, 4.1917929649353027344, PT ;  /* 0x4086232b0500780b */ /* 0x000fe20003f0e200 */
[----:B------:R-:W-:Y:S03]  /*17eb0*/  BSSY.RECONVERGENT B0, `(.L_x_319) ;  /* 0x0000035000007945 */ /* 0x000fe60003800200 */
[----:B------:R-:W-:-:S08]  /*17ec0*/  DFMA R8, R4, R2, 6.75539944105574400000e+15 ;  /* 0x433800000408742b */ /* 0x000fd00000000002 */
[----:B------:R-:W-:-:S08]  /*17ed0*/  DADD R2, R8, -6.75539944105574400000e+15 ;  /* 0xc338000008027429 */ /* 0x000fd00000000000 */
[----:B------:R-:W-:Y:S01]  /*17ee0*/  DFMA R6, R2, -UR6, R4 ;  /* 0x8000000602067c2b */ /* 0x000fe20008000004 */
[----:B------:R-:W-:Y:S01]  /*17ef0*/  UMOV UR6, 0x3b39803f ;  /* 0x3b39803f00067882 */ /* 0x000fe20000000000 */
[----:B------:R-:W-:-:S06]  /*17f00*/  UMOV UR7, 0x3c7abc9e ;  /* 0x3c7abc9e00077882 */ /* 0x000fcc0000000000 */
[----:B------:R-:W-:Y:S01]  /*17f10*/  DFMA R6, R2, -UR6, R6 ;  /* 0x8000000602067c2b */ /* 0x000fe20008000006 */
[----:B------:R-:W-:Y:S01]  /*17f20*/  UMOV UR6, 0x69ce2bdf ;  /* 0x69ce2bdf00067882 */ /* 0x000fe20000000000 */
[----:B------:R-:W-:Y:S01]  /*17f30*/  IMAD.MOV.U32 R2, RZ, RZ, -0x35dec16 ;  /* 0xfca213eaff027424 */ /* 0x000fe200078e00ff */
[----:B------:R-:W-:Y:S01]  /*17f40*/  UMOV UR7, 0x3e5ade15 ;  /* 0x3e5ade1500077882 */ /* 0x000fe20000000000 */
[----:B------:R-:W-:-:S06]  /*17f50*/  IMAD.MOV.U32 R3, RZ, RZ, 0x3e928af3 ;  /* 0x3e928af3ff037424 */ /* 0x000fcc00078e00ff */
[----:B------:R-:W-:Y:S01]  /*17f60*/  DFMA R2, R6, UR6, R2 ;  /* 0x0000000606027c2b */ /* 0x000fe20008000002 */
[----:B------:R-:W-:Y:S01]  /*17f70*/  UMOV UR6, 0x62401315 ;  /* 0x6240131500067882 */ /* 0x000fe20000000000 */
[----:B------:R-:W-:-:S06]  /*17f80*/  UMOV UR7, 0x3ec71dee ;  /* 0x3ec71dee00077882 */ /* 0x000fcc0000000000 */
[----:B------:R-:W-:Y:S01]  /*17f90*/  DFMA R2, R6, R2, UR6 ;  /* 0x0000000606027e2b */ /* 0x000fe20008000002 */
        /* <DEDUP_REMOVED lines=20> */
[----:B------:R-:W-:-:S08]  /*180e0*/  DFMA R2, R6, R2, UR6 ;  /* 0x0000000606027e2b */ /* 0x000fd00008000002 */
[----:B------:R-:W-:-:S08]  /*180f0*/  DFMA R2, R6, R2, 1 ;  /* 0x3ff000000602742b */ /* 0x000fd00000000002 */
[----:B------:R-:W-:-:S10]  /*18100*/  DFMA R2, R6, R2, 1 ;  /* 0x3ff000000602742b */ /* 0x000fd40000000002 */
[----:B------:R-:W-:Y:S02]  /*18110*/  IMAD R57, R8, 0x100000, R3 ;  /* 0x0010000008397824 */ /* 0x000fe400078e0203 */
[----:B------:R-:W-:Y:S01]  /*18120*/  IMAD.MOV.U32 R56, RZ, RZ, R2 ;  /* 0x000000ffff387224 */ /* 0x000fe200078e0002 */
[----:B------:R-:W-:Y:S06]  /*18130*/  @!P0 BRA `(.L_x_320) ;  /* 0x0000000000308947 */ /* 0x000fec0003800000 */
[----:B------:R-:W-:Y:S01]  /*18140*/  FSETP.GEU.AND P1, PT, |R5|, 4.2275390625, PT ;  /* 0x408748000500780b */ /* 0x000fe20003f2e200 */
[C---:B------:R-:W-:Y:S02]  /*18150*/  DADD R6, R4.reuse, +INF ;  /* 0x7ff0000004067429 */ /* 0x040fe40000000000 */
[----:B------:R-:W-:-:S08]  /*18160*/  DSETP.GEU.AND P0, PT, R4, RZ, PT ;  /* 0x000000ff0400722a */ /* 0x000fd00003f0e000 */
[----:B------:R-:W-:Y:S02]  /*18170*/  FSEL R56, R6, RZ, P0 ;  /* 0x000000ff06387208 */ /* 0x000fe40000000000 */
[----:B------:R-:W-:Y:S02]  /*18180*/  @!P1 LEA.HI R0, R8, R8, RZ, 0x1 ;  /* 0x0000000808009211 */ /* 0x000fe400078f08ff */
[----:B------:R-:W-:Y:S02]  /*18190*/  FSEL R57, R7, RZ, P0 ;  /* 0x000000ff07397208 */ /* 0x000fe40000000000 */
[----:B------:R-:W-:-:S05]  /*181a0*/  @!P1 SHF.R.S32.HI R5, RZ, 0x1, R0 ;  /* 0x00000001ff059819 */ /* 0x000fca0000011400 */
[----:B------:R-:W-:Y:S02]  /*181b0*/  @!P1 IMAD.IADD R4, R8, 0x1, -R5 ;  /* 0x0000000108049824 */ /* 0x000fe400078e0a05 */
[----:B------:R-:W-:-:S03]  /*181c0*/  @!P1 IMAD R3, R5, 0x100000, R3 ;  /* 0x0010000005039824 */ /* 0x000fc600078e0203 */
[----:B------:R-:W-:Y:S01]  /*181d0*/  @!P1 LEA R5, R4, 0x3ff00000, 0x14 ;  /* 0x3ff0000004059811 */ /* 0x000fe200078ea0ff */
[----:B------:R-:W-:-:S06]  /*181e0*/  @!P1 IMAD.MOV.U32 R4, RZ, RZ, RZ ;  /* 0x000000ffff049224 */ /* 0x000fcc00078e00ff */
[----:B------:R-:W-:-:S11]  /*181f0*/  @!P1 DMUL R56, R2, R4 ;  /* 0x0000000402389228 */ /* 0x000fd60000000000 */
.L_x_320:
[----:B------:R-:W-:Y:S05]  /*18200*/  BSYNC.RECONVERGENT B0 ;  /* 0x0000000000007941 */ /* 0x000fea0003800200 */
.L_x_319:
[----:B------:R-:W0:Y:S01]  /*18210*/  LDCU.64 UR6, c[0x3][0xc0] ;  /* 0x00c01800ff0677ac */ /* 0x000e220008000a00 */
[----:B------:R-:W-:Y:S06]  /*18220*/  BAR.SYNC.DEFER_BLOCKING 0x0 ;  /* 0x0000000000007b1d */ /* 0x000fec0000010000 */
[----:B------:R-:W-:Y:S01]  /*18230*/  DSETP.NEU.AND P0, PT, |R48|, +INF , PT ;  /* 0x7ff000003000742a */ /* 0x000fe20003f0d200 */
[----:B------:R-:W-:Y:S01]  /*18240*/  BSSY.RECONVERGENT B2, `(.L_x_321) ;  /* 0x000001c000027945 */ /* 0x000fe20003800200 */
[----:B0-----:R-:W-:-:S12]  /*18250*/  DMUL R56, R56, UR6 ;  /* 0x0000000638387c28 */ /* 0x001fd80008000000 */
        /* <DEDUP_REMOVED lines=10> */
[----:B------:R-:W0:Y:S08]  /*18300*/  F2I.F64 R2, R2 ;  /* 0x0000000200027311 */ /* 0x000e300000301100 */
[----:B0-----:R-:W0:Y:S02]  /*18310*/  I2F.F64 R4, R2 ;  /* 0x0000000200047312 */ /* 0x001e240000201c00 */
[----:B0-----:R-:W-:Y:S01]  /*18320*/  DFMA R6, R4, -UR6, R48 ;  /* 0x8000000604067c2b */ /* 0x001fe20008000030 */
        /* <DEDUP_REMOVED lines=10> */
[----:B------:R-:W-:Y:S05]  /*183d0*/  CALL.REL.NOINC `($_Z9paths_rk4PdS_S_$__internal_trig_reduction_slowpathd) ;  /* 0x000004e800587944 */ /* 0x000fea0003c00000 */
.L_x_324:
[----:B------:R-:W-:Y:S05]  /*183e0*/  BSYNC.RECONVERGENT B3 ;  /* 0x0000000000037941 */ /* 0x000fea0003800200 */
.L_x_323:
[----:B------:R-:W-:-:S07]  /*183f0*/  VIADD R0, R2, 0x1 ;  /* 0x0000000102007836 */ /* 0x000fce0000000000 */
.L_x_322:
[----:B------:R-:W-:Y:S05]  /*18400*/  BSYNC.RECONVERGENT B2 ;  /* 0x0000000000027941 */ /* 0x000fea0003800200 */
.L_x_321:
[----:B------:R-:W0:Y:S01]  /*18410*/  LDCU.64 UR6, c[0x4][0x68] ;  /* 0x01000d00ff0677ac */ /* 0x000e220008000a00 */
[----:B------:R-:W-:-:S05]  /*18420*/  IMAD.SHL.U32 R2, R0, 0x40, RZ ;  /* 0x0000004000027824 */ /* 0x000fca00078e00ff */
[----:B------:R-:W-:-:S04]  /*18430*/  LOP3.LUT R2, R2, 0x40, RZ, 0xc0, !PT ;  /* 0x0000004002027812 */ /* 0x000fc800078ec0ff */
[----:B0-----:R-:W-:-:S05]  /*18440*/  IADD3 R2, P0, PT, R2, UR6, RZ ;  /* 0x0000000602027c10 */ /* 0x001fca000ff1e0ff */
        /* <DEDUP_REMOVED lines=51> */
.L_x_328:
[----:B------:R-:W-:Y:S05]  /*18780*/  BSYNC.RECONVERGENT B3 ;  /* 0x0000000000037941 */ /* 0x000fea0003800200 */
.L_x_327:
[----:B------:R-:W-:-:S07]  /*18790*/  VIADD R0, R2, 0x1 ;  /* 0x0000000102007836 */ /* 0x000fce0000000000 */
.L_x_326:
[----:B------:R-:W-:Y:S05]  /*187a0*/  BSYNC.RECONVERGENT B2 ;  /* 0x0000000000027941 */ /* 0x000fea0003800200 */
.L_x_325:
[----:B------:R-:W0:Y:S01]  /*187b0*/  LDCU.64 UR6, c[0x4][0x68] ;  /* 0x01000d00ff0677ac */ /* 0x000e220008000a00 */
[----:B------:R-:W-:-:S05]  /*187c0*/  IMAD.SHL.U32 R2, R0, 0x40, RZ ;  /* 0x0000004000027824 */ /* 0x000fca00078e00ff */
[----:B------:R-:W-:-:S04]  /*187d0*/  LOP3.LUT R2, R2, 0x40, RZ, 0xc0, !PT ;  /* 0x0000004002027812 */ /* 0x000fc800078ec0ff */
[----:B0-----:R-:W-:-:S05]  /*187e0*/  IADD3 R2, P0, PT, R2, UR6, RZ ;  /* 0x0000000602027c10 */ /* 0x001fca000ff1e0ff */
[----:B------:R-:W-:Y:S01]  /*187f0*/  IMAD.X R3, RZ, RZ, UR7, P0 ;  /* 0x00000007ff037e24 */ /* 0x000fe200080e06ff */
[----:B------:R-:W-:Y:S01]  /*18800*/  LOP3.LUT R6, R0, 0x1, RZ, 0xc0, !PT ;  /* 0x0000000100067812 */ /* 0x000fe200078ec0ff */
[----:B------:R-:W-:Y:S01]  /*18810*/  IMAD.MOV.U32 R64, RZ, RZ, 0x20fd8164 ;  /* 0x20fd8164ff407424 */ /* 0x000fe200078e00ff */
[----:B------:R-:W0:Y:S02]  /*18820*/  LDCU.64 UR6, c[0x3][0x50] ;  /* 0x00c00a00ff0677ac */ /* 0x000e240008000a00 */
[----:B------:R-:W2:Y:S04]  /*18830*/  LDG.E.128.CONSTANT R8, desc[UR40][R2.64] ;  /* 0x0000002802087981 */ /* 0x000ea8000c1e9d00 */
[----:B------:R-:W3:Y:S04]  /*18840*/  LDG.E.128.CONSTANT R12, desc[UR40][R2.64+0x10] ;  /* 0x00001028020c7981 */ /* 0x000ee8000c1e9d00 */
[----:B------:R-:W4:Y:S01]  /*18850*/  LDG.E.128.CONSTANT R60, desc[UR40][R2.64+0x20] ;  /* 0x00002028023c7981 */ /* 0x000f22000c1e9d00 */
[----:B------:R-:W-:Y:S01]  /*18860*/  IMAD.MOV.U32 R65, RZ, RZ, 0x3da8ff83 ;  /* 0x3da8ff83ff417424 */ /* 0x000fe200078e00ff */
[----:B------:R-:W-:Y:S01]  /*18870*/  ISETP.NE.U32.AND P0, PT, R6, 0x1, PT ;  /* 0x000000010600780c */ /* 0x000fe20003f05070 */
[----:B------:R-:W-:Y:S01]  /*18880*/  DMUL R6, R4, R4 ;  /* 0x0000000404067228 */ /* 0x000fe20000000000 */
[----:B------:R-:W-:Y:S01]  /*18890*/  BSSY.RECONVERGENT B1, `(.L_x_329) ;  /* 0x0000028000017945 */ /* 0x000fe20003800200 */
[----:B------:R-:W-:-:S02]  /*188a0*/  ISETP.NE.AND P1, PT, R27, 0x7ff00000, PT ;  /* 0x7ff000001b00780c */ /* 0x000fc40003f25270 */
[----:B------:R-:W-:Y:S01]  /*188b0*/  FSEL R64, R64, -8.06006814911005101289e+34, !P0 ;  /* 0xf9785eba40407808 */ /* 0x000fe20004000000 */
[----:B0-----:R-:W-:Y:S01]  /*188c0*/  DMUL R56, R56, UR6 ;  /* 0x0000000638387c28 */ /* 0x001fe20008000000 */
[----:B------:R-:W-:-:S06]  /*188d0*/  FSEL R65, -R65, 0.11223486810922622681, !P0 ;  /* 0x3de5db6541417808 */ /* 0x000fcc0004000100 */
[----:B--2---:R-:W-:-:S08]  /*188e0*/  DFMA R8, R6, R64, R8 ;  /* 0x000000400608722b */ /* 0x004fd00000000008 */
[----:B------:R-:W-:Y:S01]  /*188f0*/  DFMA R8, R6, R8, R10 ;  /* 0x000000080608722b */ /* 0x000fe2000000000a */
[----:B------:R-:W0:Y:S01]  /*18900*/  MUFU.RCP64H R11, R45 ;  /* 0x0000002d000b7308 */ /* 0x000e220000001800 */
[----:B------:R-:W-:-:S06]  /*18910*/  IMAD.MOV.U32 R10, RZ, RZ, 0x1 ;  /* 0x00000001ff0a7424 */ /* 0x000fcc00078e00ff */
        /* <DEDUP_REMOVED lines=8> */
[----:B0-----:R-:W-:Y:S01]  /*189a0*/  DFMA R6, -R44, R10, 1 ;  /* 0x3ff000002c06742b */ /* 0x001fe2000000010a */
[----:B------:R-:W-:-:S04]  /*189b0*/  LOP3.LUT P0, RZ, R0, 0x2, RZ, 0xc0, !PT ;  /* 0x0000000200ff7812 */ /* 0x000fc8000780c0ff */
[----:B------:R-:W-:-:S03]  /*189c0*/  DADD R2, RZ, -R4 ;  /* 0x00000000ff027229 */ /* 0x000fc60000000804 */
[----:B------:R-:W-:-:S07]  /*189d0*/  DFMA R6, R6, R6, R6 ;  /* 0x000000060606722b */ /* 0x000fce0000000006 */
[----:B------:R-:W-:Y:S01]  /*189e0*/  FSEL R2, R4, R2, !P0 ;  /* 0x0000000204027208 */ /* 0x000fe20004000000 */
[----:B------:R-:W-:Y:S01]  /*189f0*/  DFMA R6, R10, R6, R10 ;  /* 0x000000060a06722b */ /* 0x000fe2000000000a */
[----:B------:R-:W-:-:S06]  /*18a00*/  FSEL R3, R5, R3, !P0 ;  /* 0x0000000305037208 */ /* 0x000fcc0004000000 */
[----:B------:R-:W-:Y:S02]  /*18a10*/  DADD R54, R54, -R2 ;  /* 0x0000000036367229 */ /* 0x000fe40000000802 */
[----:B------:R-:W-:-:S06]  /*18a20*/  DFMA R2, -R44, R6, 1 ;  /* 0x3ff000002c02742b */ /* 0x000fcc0000000106 */
[----:B------:R-:W-:Y:S02]  /*18a30*/  DMUL R54, R54, R56 ;  /* 0x0000003836367228 */ /* 0x000fe40000000000 */
        /* <DEDUP_REMOVED lines=13> */
.L_x_330:
[----:B------:R-:W-:Y:S05]  /*18b10*/  BSYNC.RECONVERGENT B1 ;  /* 0x0000000000017941 */ /* 0x000fea0003800200 */
.L_x_329:
[----:B------:R-:W-:Y:S01]  /*18b20*/  DADD R58, R58, R4 ;  /* 0x000000003a3a7229 */ /* 0x000fe20000000004 */
[----:B------:R-:W0:Y:S01]  /*18b30*/  MUFU.RCP64H R3, R21 ;  /* 0x0000001500037308 */ /* 0x000e220000001800 */
[----:B------:R-:W-:Y:S01]  /*18b40*/  IMAD.MOV.U32 R2, RZ, RZ, 0x1 ;  /* 0x00000001ff027424 */ /* 0x000fe200078e00ff */
[----:B------:R-:W-:Y:S04]  /*18b50*/  BSSY.RECONVERGENT B0, `(.L_x_331) ;  /* 0x0000011000007945 */ /* 0x000fe80003800200 */
[----:B------:R1:W-:Y:S01]  /*18b60*/  STS.64 [R25], R58 ;  /* 0x0000003a19007388 */ /* 0x0003e20000000a00 */
[----:B------:R-:W-:Y:S06]  /*18b70*/  BAR.SYNC.DEFER_BLOCKING 0x0 ;  /* 0x0000000000007b1d */ /* 0x000fec0000010000 */
[----:B0-----:R-:W-:-:S08]  /*18b80*/  DFMA R6, -R20, R2, 1 ;  /* 0x3ff000001406742b */ /* 0x001fd00000000102 */
[----:B------:R-:W-:-:S08]  /*18b90*/  DFMA R6, R6, R6, R6 ;  /* 0x000000060606722b */ /* 0x000fd00000000006 */
[----:B------:R-:W-:Y:S01]  /*18ba0*/  DFMA R6, R2, R6, R2 ;  /* 0x000000060206722b */ /* 0x000fe20000000002 */
[----:B------:R1:W0:Y:S01]  /*18bb0*/  LDS.64 R54, [R24] ;  /* 0x0000000018367984 */ /* 0x0002220000000a00 */
[----:B------:R-:W-:Y:S08]  /*18bc0*/  BAR.SYNC.DEFER_BLOCKING 0x0 ;  /* 0x0000000000007b1d */ /* 0x000ff00000010000 */
[----:B------:R-:W-:Y:S08]  /*18bd0*/  BAR.SYNC.DEFER_BLOCKING 0x0 ;  /* 0x0000000000007b1d */ /* 0x000ff00000010000 */
[----:B------:R-:W-:Y:S06]  /*18be0*/  BAR.SYNC.DEFER_BLOCKING 0x0 ;  /* 0x0000000000007b1d */ /* 0x000fec0000010000 */
[----:B-1----:R-:W-:Y:S05]  /*18bf0*/  @P1 BRA `(.L_x_332) ;  /* 0x0000000000181947 */ /* 0x002fea0003800000 */
[----:B------:R-:W-:-:S14]  /*18c00*/  DSETP.NAN.AND P0, PT, R46, R46, PT ;  /* 0x0000002e2e00722a */ /* 0x000fdc0003f08000 */
[----:B------:R-:W-:Y:S01]  /*18c10*/  @P0 DADD R52, R46, 2 ;  /* 0x400000002e340429 */ /* 0x000fe20000000000 */
[----:B------:R-:W-:Y:S10]  /*18c20*/  @P0 BRA `(.L_x_332) ;  /* 0x00000000000c0947 */ /* 0x000ff40003800000 */
[----:B------:R-:W-:-:S14]  /*18c30*/  DSETP.NEU.AND P0, PT, |R46|, +INF , PT ;  /* 0x7ff000002e00742a */ /* 0x000fdc0003f0d200 */
[----:B------:R-:W-:Y:S02]  /*18c40*/  @!P0 IMAD.MOV.U32 R52, RZ, RZ, 0x0 ;  /* 0x00000000ff348424 */ /* 0x000fe400078e00ff */
[----:B------:R-:W-:-:S07]  /*18c50*/  @!P0 IMAD.MOV.U32 R53, RZ, RZ, 0x7ff00000 ;  /* 0x7ff00000ff358424 */ /* 0x000fce00078e00ff */
.L_x_332:
[----:B------:R-:W-:Y:S05]  /*18c60*/  BSYNC.RECONVERGENT B0 ;  /* 0x0000000000007941 */ /* 0x000fea0003800200 */
.L_x_331:
[----:B------:R-:W-:Y:S01]  /*18c70*/  DADD R52, -RZ, -R52 ;  /* 0x00000000ff347229 */ /* 0x000fe20000000934 */
[----:B------:R-:W-:Y:S01]  /*18c80*/  BSSY.RECONVERGENT B1, `(.L_x_333) ;  /* 0x0000011000017945 */ /* 0x000fe20003800200 */
[----:B------:R-:W-:Y:S02]  /*18c90*/  DFMA R2, -R20, R6, 1 ;  /* 0x3ff000001402742b */ /* 0x000fe40000000106 */
[----:B------:R-:W-:-:S06]  /*18ca0*/  DSETP.NEU.AND P0, PT, R46, 1, PT ;  /* 0x3ff000002e00742a */ /* 0x000fcc0003f0d000 */
[----:B------:R-:W-:Y:S01]  /*18cb0*/  DFMA R6, R6, R2, R6 ;  /* 0x000000020606722b */ /* 0x000fe20000000006 */
[----:B------:R-:W-:Y:S02]  /*18cc0*/  FSEL R8, R52, RZ, P0 ;  /* 0x000000ff34087208 */ /* 0x000fe40000000000 */
[----:B------:R-:W-:-:S04]  /*18cd0*/  FSEL R9, R53, -1.875, P0 ;  /* 0xbff0000035097808 */ /* 0x000fc80000000000 */
[----:B------:R-:W-:Y:S02]  /*18ce0*/  FSETP.GEU.AND P1, PT, |R9|, 6.5827683646048100446e-37, PT ;  /* 0x036000000900780b */ /* 0x000fe40003f2e200 */
        /* <DEDUP_REMOVED lines=10> */
.L_x_334:
[----:B------:R-:W-:Y:S05]  /*18d90*/  BSYNC.RECONVERGENT B1 ;  /* 0x0000000000017941 */ /* 0x000fea0003800200 */
.L_x_333:
        /* <DEDUP_REMOVED lines=58> */
.L_x_336:
[----:B------:R-:W-:Y:S05]  /*19140*/  BSYNC.RECONVERGENT B0 ;  /* 0x0000000000007941 */ /* 0x000fea0003800200 */
.L_x_335:
[----:B------:R-:W1:Y:S01]  /*19150*/  LDCU.64 UR6, c[0x3][0xc0] ;  /* 0x00c01800ff0677ac */ /* 0x000e620008000a00 */
[----:B------:R-:W-:Y:S06]  /*19160*/  BAR.SYNC.DEFER_BLOCKING 0x0 ;  /* 0x0000000000007b1d */ /* 0x000fec0000010000 */
[----:B------:R-:W-:Y:S01]  /*19170*/  DSETP.NEU.AND P0, PT, |R48|, +INF , PT ;  /* 0x7ff000003000742a */ /* 0x000fe20003f0d200 */
[----:B------:R-:W-:Y:S01]  /*19180*/  BSSY.RECONVERGENT B2, `(.L_x_337) ;  /* 0x000001c000027945 */ /* 0x000fe20003800200 */
[----:B-1----:R-:W-:-:S12]  /*19190*/  DMUL R52, R52, UR6 ;  /* 0x0000000634347c28 */ /* 0x002fd80008000000 */
        /* <DEDUP_REMOVED lines=24> */
.L_x_340:
[----:B------:R-:W-:Y:S05]  /*19320*/  BSYNC.RECONVERGENT B3 ;  /* 0x0000000000037941 */ /* 0x000fea0003800200 */
.L_x_339:
[----:B------:R-:W-:-:S07]  /*19330*/  VIADD R0, R2, 0x1 ;  /* 0x0000000102007836 */ /* 0x000fce0000000000 */
.L_x_338:
[----:B------:R-:W-:Y:S05]  /*19340*/  BSYNC.RECONVERGENT B2 ;  /* 0x0000000000027941 */ /* 0x000fea0003800200 */
.L_x_337:
[----:B------:R-:W1:Y:S01]  /*19350*/  LDCU.64 UR6, c[0x4][0x68] ;  /* 0x01000d00ff0677ac */ /* 0x000e620008000a00 */
[----:B------:R-:W-:-:S05]  /*19360*/  IMAD.SHL.U32 R2, R0, 0x40, RZ ;  /* 0x0000004000027824 */ /* 0x000fca00078e00ff */
[----:B------:R-:W-:-:S04]  /*19370*/  LOP3.LUT R2, R2, 0x40, RZ, 0xc0, !PT ;  /* 0x0000004002027812 */ /* 0x000fc800078ec0ff */
[----:B-1----:R-:W-:-:S05]  /*19380*/  IADD3 R2, P0, PT, R2, UR6, RZ ;  /* 0x0000000602027c10 */ /* 0x002fca000ff1e0ff */
        /* <DEDUP_REMOVED lines=51> */
.L_x_344:
[----:B------:R-:W-:Y:S05]  /*196c0*/  BSYNC.RECONVERGENT B3 ;  /* 0x0000000000037941 */ /* 0x000fea0003800200 */
.L_x_343:
[----:B------:R-:W-:-:S07]  /*196d0*/  VIADD R0, R2, 0x1 ;  /* 0x0000000102007836 */ /* 0x000fce0000000000 */
.L_x_342:
[----:B------:R-:W-:Y:S05]  /*196e0*/  BSYNC.RECONVERGENT B2 ;  /* 0x0000000000027941 */ /* 0x000fea0003800200 */
.L_x_341:
[----:B------:R-:W1:Y:S01]  /*196f0*/  LDCU.64 UR6, c[0x4][0x68] ;  /* 0x01000d00ff0677ac */ /* 0x000e620008000a00 */
[----:B------:R-:W-:-:S05]  /*19700*/  IMAD.SHL.U32 R2, R0, 0x40, RZ ;  /* 0x0000004000027824 */ /* 0x000fca00078e00ff */
[----:B------:R-:W-:-:S04]  /*19710*/  LOP3.LUT R2, R2, 0x40, RZ, 0xc0, !PT ;  /* 0x0000004002027812 */ /* 0x000fc800078ec0ff */
[----:B-1----:R-:W-:Y:S02]  /*19720*/  IADD3 R2, P0, PT, R2, UR6, RZ ;  /* 0x0000000602027c10 */ /* 0x002fe4000ff1e0ff */
[----:B------:R-:W-:Y:S01]  /*19730*/  LOP3.LUT R6, R0, 0x1, RZ, 0xc0, !PT ;  /* 0x0000000100067812 */ /* 0x000fe200078ec0ff */
[----:B------:R-:W-:Y:S01]  /*19740*/  IMAD.MOV.U32 R56, RZ, RZ, 0x20fd8164 ;  /* 0x20fd8164ff387424 */ /* 0x000fe200078e00ff */
[----:B------:R-:W1:Y:S01]  /*19750*/  LDCU UR6, c[0x3][0x5c] ;  /* 0x00c00b80ff0677ac */ /* 0x000e620008000800 */
[----:B------:R-:W-:-:S05]  /*19760*/  IMAD.X R3, RZ, RZ, UR7, P0 ;  /* 0x00000007ff037e24 */ /* 0x000fca00080e06ff */
[----:B------:R-:W2:Y:S04]  /*19770*/  LDG.E.128.CONSTANT R8, desc[UR40][R2.64] ;  /* 0x0000002802087981 */ /* 0x000ea8000c1e9d00 */
[----:B------:R-:W3:Y:S04]  /*19780*/  LDG.E.128.CONSTANT R12, desc[UR40][R2.64+0x10] ;  /* 0x00001028020c7981 */ /* 0x000ee8000c1e9d00 */
[----:B------:R-:W4:Y:S01]  /*19790*/  LDG.E.128.CONSTANT R48, desc[UR40][R2.64+0x20] ;  /* 0x0000202802307981 */ /* 0x000f22000c1e9d00 */
[----:B------:R-:W-:Y:S01]  /*197a0*/  IMAD.MOV.U32 R27, RZ, RZ, 0x3da8ff83 ;  /* 0x3da8ff83ff1b7424 */ /* 0x000fe200078e00ff */
[----:B------:R-:W-:Y:S01]  /*197b0*/  ISETP.NE.U32.AND P0, PT, R6, 0x1, PT ;  /* 0x000000010600780c */ /* 0x000fe20003f05070 */
[----:B------:R-:W-:Y:S01]  /*197c0*/  DMUL R6, R4, R4 ;  /* 0x0000000404067228 */ /* 0x000fe20000000000 */
[----:B------:R-:W-:Y:S02]  /*197d0*/  BSSY.RECONVERGENT B1, `(.L_x_345) ;  /* 0x000002b000017945 */ /* 0x000fe40003800200 */
[----:B------:R-:W-:-:S02]  /*197e0*/  FSEL R56, R56, -8.06006814911005101289e+34, !P0 ;  /* 0xf9785eba38387808 */ /* 0x000fc40004000000 */
[----:B------:R-:W-:-:S06]  /*197f0*/  FSEL R57, -R27, 0.11223486810922622681, !P0 ;  /* 0x3de5db651b397808 */ /* 0x000fcc0004000100 */
[----:B--2---:R-:W-:-:S08]  /*19800*/  DFMA R8, R6, R56, R8 ;  /* 0x000000380608722b */ /* 0x004fd00000000008 */
[----:B------:R-:W-:Y:S01]  /*19810*/  DFMA R8, R6, R8, R10 ;  /* 0x000000080608722b */ /* 0x000fe2000000000a */
[----:B-1----:R-:W1:Y:S01]  /*19820*/  MUFU.RCP64H R11, UR6 ;  /* 0x00000006000b7d08 */ /* 0x002e620008001800 */
[----:B------:R-:W-:-:S06]  /*19830*/  IMAD.MOV.U32 R10, RZ, RZ, 0x1 ;  /* 0x00000001ff0a7424 */ /* 0x000fcc00078e00ff */
[C---:B---3--:R-:W-:Y:S01]  /*19840*/  DFMA R8, R6.reuse, R8, R12 ;  /* 0x000000080608722b */ /* 0x048fe2000000000c */
[----:B------:R-:W1:Y:S07]  /*19850*/  LDC.64 R12, c[0x3][0x58] ;  /* 0x00c01600ff0c7b82 */ /* 0x000e6e0000000a00 */
[----:B------:R-:W-:-:S08]  /*19860*/  DFMA R8, R6, R8, R14 ;  /* 0x000000080608722b */ /* 0x000fd0000000000e */
[----:B----4-:R-:W-:-:S08]  /*19870*/  DFMA R8, R6, R8, R48 ;  /* 0x000000080608722b */ /* 0x010fd00000000030 */
[----:B------:R-:W-:Y:S02]  /*19880*/  DFMA R8, R6, R8, R50 ;  /* 0x000000080608722b */ /* 0x000fe40000000032 */
[----:B-1----:R-:W-:-:S06]  /*19890*/  DFMA R2, R10, -R12, 1 ;  /* 0x3ff000000a02742b */ /* 0x002fcc000000080c */
[----:B------:R-:W-:Y:S02]  /*198a0*/  DFMA R4, R8, R4, R4 ;  /* 0x000000040804722b */ /* 0x000fe40000000004 */
[----:B------:R-:W-:Y:S01]  /*198b0*/  DFMA R6, R6, R8, 1 ;  /* 0x3ff000000606742b */ /* 0x000fe20000000008 */
[----:B------:R-:W1:Y:S09]  /*198c0*/  LDC.64 R8, c[0x3][0x50] ;  /* 0x00c01400ff087b82 */ /* 0x000e720000000a00 */
[----:B------:R-:W-:-:S02]  /*198d0*/  FSEL R6, R6, R4, !P0 ;  /* 0x0000000406067208 */ /* 0x000fc40004000000 */
[----:B------:R-:W-:Y:S01]  /*198e0*/  FSEL R7, R7, R5, !P0 ;  /* 0x0000000507077208 */ /* 0x000fe20004000000 */
[----:B------:R-:W-:Y:S01]  /*198f0*/  DFMA R4, R2, R2, R2 ;  /* 0x000000020204722b */ /* 0x000fe20000000002 */
[----:B------:R-:W-:-:S04]  /*19900*/  LOP3.LUT P0, RZ, R0, 0x2, RZ, 0xc0, !PT ;  /* 0x0000000200ff7812 */ /* 0x000fc8000780c0ff */
[----:B------:R-:W-:-:S03]  /*19910*/  DADD R2, RZ, -R6 ;  /* 0x00000000ff027229 */ /* 0x000fc60000000806 */
[----:B------:R-:W-:Y:S02]  /*19920*/  DFMA R4, R10, R4, R10 ;  /* 0x000000040a04722b */ /* 0x000fe4000000000a */
[----:B-1----:R-:W-:-:S05]  /*19930*/  DMUL R52, R52, R8 ;  /* 0x0000000834347228 */ /* 0x002fca0000000000 */
[----:B------:R-:W-:Y:S02]  /*19940*/  FSEL R50, R6, R2, !P0 ;  /* 0x0000000206327208 */ /* 0x000fe40004000000 */
[----:B------:R-:W-:Y:S01]  /*19950*/  FSEL R51, R7, R3, !P0 ;  /* 0x0000000307337208 */ /* 0x000fe20004000000 */
[----:B------:R-:W-:-:S05]  /*19960*/  DFMA R6, R4, -R12, 1 ;  /* 0x3ff000000406742b */ /* 0x000fca000000080c */
[----:B------:R-:W-:-:S03]  /*19970*/  DADD R2, R46, R50 ;  /* 0x000000002e027229 */ /* 0x000fc60000000032 */
[----:B------:R-:W-:-:S05]  /*19980*/  DFMA R6, R4, R6, R4 ;  /* 0x000000060406722b */ /* 0x000fca0000000004 */
[----:B------:R-:W-:-:S08]  /*19990*/  DMUL R8, R52, R2 ;  /* 0x0000000234087228 */ /* 0x000fd00000000000 */
[----:B------:R-:W-:Y:S02]  /*199a0*/  DMUL R48, R8, R6 ;  /* 0x0000000608307228 */ /* 0x000fe40000000000 */
[----:B------:R-:W-:-:S06]  /*199b0*/  FSETP.GEU.AND P1, PT, |R9|, 6.5827683646048100446e-37, PT ;  /* 0x036000000900780b */ /* 0x000fcc0003f2e200 */
[----:B------:R-:W-:-:S08]  /*199c0*/  DFMA R2, R48, -R12, R8 ;  /* 0x8000000c3002722b */ /* 0x000fd00000000008 */
[----:B------:R-:W-:-:S10]  /*199d0*/  DFMA R48, R6, R2, R48 ;  /* 0x000000020630722b */ /* 0x000fd40000000030 */
[----:B------:R-:W-:-:S05]  /*199e0*/  FFMA R0, RZ, UR6, R49 ;  /* 0x00000006ff007c23 */ /* 0x000fca0008000031 */
[----:B------:R-:W-:-:S13]  /*199f0*/  FSETP.GT.AND P0, PT, |R0|, 1.469367938527859385e-39, PT ;  /* 0x001000000000780b */ /* 0x000fda0003f04200 */
[----:B------:R-:W-:Y:S05]  /*19a00*/  @P0 BRA P1, `(.L_x_346) ;  /* 0x00000000001c0947 */ /* 0x000fea0000800000 */
[----:B------:R-:W1:Y:S01]  /*19a10*/  LDCU.64 UR6, c[0x3][0x58] ;  /* 0x00c00b00ff0677ac */ /* 0x000e620008000a00 */
[----:B------:R-:W-:Y:S01]  /*19a20*/  MOV R0, 0x19a60 ;  /* 0x00019a6000007802 */ /* 0x000fe20000000f00 */
[----:B-1----:R-:W-:Y:S02]  /*19a30*/  IMAD.U32 R6, RZ, RZ, UR6 ;  /* 0x00000006ff067e24 */ /* 0x002fe4000f8e00ff */
[----:B------:R-:W-:-:S07]  /*19a40*/  IMAD.U32 R7, RZ, RZ, UR7 ;  /* 0x00000007ff077e24 */ /* 0x000fce000f8e00ff */
[----:B0-----:R-:W-:Y:S05]  /*19a50*/  CALL.REL.NOINC `($__internal_0_$__cuda_sm20_div_rn_f64_full) ;  /* 0x000004bc00ac7944 */ /* 0x001fea0003c00000 */
[----:B------:R-:W-:Y:S02]  /*19a60*/  IMAD.MOV.U32 R48, RZ, RZ, R4 ;  /* 0x000000ffff307224 */ /* 0x000fe400078e0004 */
[----:B------:R-:W-:-:S07]  /*19a70*/  IMAD.MOV.U32 R49, RZ, RZ, R5 ;  /* 0x000000ffff317224 */ /* 0x000fce00078e0005 */
.L_x_346:
[----:B------:R-:W-:Y:S05]  /*19a80*/  BSYNC.RECONVERGENT B1 ;  /* 0x0000000000017941 */ /* 0x000fea0003800200 */
.L_x_345:
[----:B------:R-:W1:Y:S01]  /*19a90*/  MUFU.RCP64H R3, R45 ;  /* 0x0000002d00037308 */ /* 0x000e620000001800 */
[----:B------:R-:W-:Y:S01]  /*19aa0*/  IMAD.MOV.U32 R2, RZ, RZ, 0x1 ;  /* 0x00000001ff027424 */ /* 0x000fe200078e00ff */
[----:B------:R-:W-:Y:S01]  /*19ab0*/  DADD R46, R46, -R50 ;  /* 0x000000002e2e7229 */ /* 0x000fe20000000832 */
[----:B------:R-:W-:Y:S07]  /*19ac0*/  BSSY.RECONVERGENT B1, `(.L_x_347) ;  /* 0x0000013000017945 */ /* 0x000fee0003800200 */
[----:B------:R-:W-:-:S02]  /*19ad0*/  DMUL R46, R52, R46 ;  /* 0x0000002e342e7228 */ /* 0x000fc40000000000 */
[----:B-1----:R-:W-:-:S06]  /*19ae0*/  DFMA R4, -R44, R2, 1 ;  /* 0x3ff000002c04742b */ /* 0x002fcc0000000102 */
[----:B------:R-:W-:Y:S02]  /*19af0*/  DMUL R8, R46, R30 ;  /* 0x0000001e2e087228 */ /* 0x000fe40000000000 */
[----:B------:R-:W-:-:S08]  /*19b00*/  DFMA R4, R4, R4, R4 ;  /* 0x000000040404722b */ /* 0x000fd00000000004 */
[----:B------:R-:W-:Y:S01]  /*19b10*/  FSETP.GEU.AND P1, PT, |R9|, 6.5827683646048100446e-37, PT ;  /* 0x036000000900780b */ /* 0x000fe20003f2e200 */
        /* <DEDUP_REMOVED lines=13> */
.L_x_348:
[----:B------:R-:W-:Y:S05]  /*19bf0*/  BSYNC.RECONVERGENT B1 ;  /* 0x0000000000017941 */ /* 0x000fea0003800200 */
.L_x_347:
[----:B------:R-:W-:Y:S01]  /*19c00*/  DADD R4, -R4, R48 ;  /* 0x0000000004047229 */ /* 0x000fe20000000130 */
[----:B------:R-:W1:Y:S01]  /*19c10*/  LDC.64 R2, c[0x3][0x108] ;  /* 0x00c04200ff027b82 */ /* 0x000e620000000a00 */
[----:B------:R-:W-:Y:S01]  /*19c20*/  IMAD.MOV.U32 R27, RZ, RZ, RZ ;  /* 0x000000ffff1b7224 */ /* 0x000fe200078e00ff */
[----:B------:R-:W2:Y:S01]  /*19c30*/  LDCU.64 UR6, c[0x3][0x108] ;  /* 0x00c02100ff0677ac */ /* 0x000ea20008000a00 */
[----:B------:R-:W3:Y:S04]  /*19c40*/  LDCU.64 UR8, c[0x3][0x68] ;  /* 0x00c00d00ff0877ac */ /* 0x000ee80008000a00 */
[----:B0-----:R-:W-:Y:S01]  /*19c50*/  DADD R4, R54, R4 ;  /* 0x0000000036047229 */ /* 0x001fe20000000004 */
[----:B------:R-:W0:Y:S06]  /*19c60*/  LDCU.64 UR10, c[0x3][0x60] ;  /* 0x00c00c00ff0a77ac */ /* 0x000e2c0008000a00 */
[----:B------:R4:W-:Y:S01]  /*19c70*/  STS.64 [R24], R4 ;  /* 0x0000000418007388 */ /* 0x0009e20000000a00 */
[----:B------:R-:W0:Y:S01]  /*19c80*/  LDCU.64 UR12, c[0x4][0x68] ;  /* 0x01000d00ff0c77ac */ /* 0x000e220008000a00 */
[----:B-1----:R-:W-:-:S02]  /*19c90*/  DMUL R52, R40, R2 ;  /* 0x0000000228347228 */ /* 0x002fc40000000000 */
[-C--:B------:R-:W-:Y:S02]  /*19ca0*/  DMUL R50, R30, R2.reuse ;  /* 0x000000021e327228 */ /* 0x080fe40000000000 */
[----:B------:R-:W-:Y:S02]  /*19cb0*/  DMUL R48, R32, R2 ;  /* 0x0000000220307228 */ /* 0x000fe40000000000 */
[----:B------:R-:W-:Y:S02]  /*19cc0*/  DFMA R34, R2, 0.5, R34 ;  /* 0x3fe000000222782b */ /* 0x000fe40000000022 */
[----:B------:R-:W-:Y:S02]  /*19cd0*/  DFMA R52, R52, 0.5, R36 ;  /* 0x3fe000003434782b */ /* 0x000fe40000000024 */
[----:B------:R-:W-:Y:S02]  /*19ce0*/  DFMA R50, R50, 0.5, R28 ;  /* 0x3fe000003232782b */ /* 0x000fe4000000001c */
[----:B------:R-:W-:Y:S01]  /*19cf0*/  DFMA R48, R48, 0.5, R38 ;  /* 0x3fe000003030782b */ /* 0x000fe20000000026 */
[----:B0-234-:R-:W-:Y:S10]  /*19d00*/  BAR.SYNC.DEFER_BLOCKING 0x0 ;  /* 0x0000000000007b1d */ /* 0x01dff40000010000 */
.L_x_568:
[----:B------:R-:W-:Y:S08]  /*19d10*/  BAR.SYNC.DEFER_BLOCKING 0x0 ;  /* 0x0000000000007b1d */ /* 0x000ff00000010000 */
[----:B0-----:R-:W0:Y:S08]  /*19d20*/  LDC.64 R56, c[0x0][0x380] ;  /* 0x0000e000ff387b82 */ /* 0x001e300000000a00 */
[----:B------:R-:W1:Y:S01]  /*19d30*/  LDC.64 R46, c[0x0][0x388] ;  /* 0x0000e200ff2e7b82 */ /* 0x000e620000000a00 */
[----:B------:R-:W-:Y:S04]  /*19d40*/  LDS.64 R2, [R25] ;  /* 0x0000000019027984 */ /* 0x000fe80000000a00 */
[----:B------:R-:W2:Y:S01]  /*19d50*/  LDS.64 R4, [R24] ;  /* 0x0000000018047984 */ /* 0x000ea20000000a00 */
[----:B0-----:R-:W-:-:S03]  /*19d60*/  IMAD.WIDE.U32 R56, R27, 0x8, R56 ;  /* 0x000000081b387825 */ /* 0x001fc600078e0038 */
[----:B------:R0:W3:Y:S01]  /*19d70*/  LDS.64 R58, [R23] ;  /* 0x00000000173a7984 */ /* 0x0000e20000000a00 */
[----:B------:R-:W-:Y:S01]  /*19d80*/  BAR.SYNC.DEFER_BLOCKING 0x0 ;  /* 0x0000000000007b1d */ /* 0x000fe20000010000 */
[----:B-1----:R-:W-:-:S05]  /*19d90*/  IMAD.WIDE.U32 R46, R27, 0x8, R46 ;  /* 0x000000081b2e7825 */ /* 0x002fca00078e002e */
[----:B------:R-:W4:Y:S02]  /*19da0*/  LDG.E.64 R54, desc[UR40][R56.64] ;  /* 0x0000002838367981 */ /* 0x000f24000c1e1b00 */
[----:B------:R-:W-:Y:S06]  /*19db0*/  BAR.SYNC.DEFER_BLOCKING 0x0 ;  /* 0x0000000000007b1d */ /* 0x000fec0000010000 */
[----:B------:R-:W3:Y:S04]  /*19dc0*/  LDG.E.64 R64, desc[UR40][R46.64] ;  /* 0x000000282e407981 */ /* 0x000ee8000c1e1b00 */
[----:B------:R0:W5:Y:S01]  /*19dd0*/  LDG.E.64 R66, desc[UR40][R56.64] ;  /* 0x0000002838427981 */ /* 0x000162000c1e1b00 */
[----:B--2---:R-:W-:Y:S01]  /*19de0*/  DMUL R4, R4, UR6 ;  /* 0x0000000604047c28 */ /* 0x004fe20008000000 */
[----:B------:R-:W-:Y:S01]  /*19df0*/  IMAD.MOV.U32 R80, RZ, RZ, R27 ;  /* 0x000000ffff507224 */ /* 0x000fe200078e001b */
[----:B------:R-:W-:Y:S01]  /*19e00*/  DMUL R2, R2, UR6 ;  /* 0x0000000602027c28 */ /* 0x000fe20008000000 */
[----:B------:R-:W-:-:S05]  /*19e10*/  VIADD R27, R27, 0x1 ;  /* 0x000000011b1b7836 */ /* 0x000fca0000000000 */
[----:B------:R-:W-:Y:S01]  /*19e20*/  DFMA R62, R4, 0.5, R32 ;  /* 0x3fe00000043e782b */ /* 0x000fe20000000020 */
[----:B------:R-:W-:Y:S01]  /*19e30*/  ISETP.NE.AND P6, PT, R27, 0x1388, PT ;  /* 0x000013881b00780c */ /* 0x000fe20003fc5270 */
[----:B------:R-:W-:Y:S02]  /*19e40*/  DFMA R60, R2, 0.5, R30 ;  /* 0x3fe00000023c782b */ /* 0x000fe4000000001e */
[----:B----4-:R-:W-:Y:S02]  /*19e50*/  DMUL R54, R54, UR8 ;  /* 0x0000000836367c28 */ /* 0x010fe40008000000 */
[----:B---3--:R-:W-:-:S14]  /*19e60*/  DSETP.NEU.AND P0, PT, |R64|, +INF , PT ;  /* 0x7ff000004000742a */ /* 0x008fdc0003f0d200 */
[----:B------:R-:W-:Y:S01]  /*19e70*/  @!P0 DMUL R4, RZ, R64 ;  /* 0x00000040ff048228 */ /* 0x000fe20000000000 */
[----:B------:R-:W-:Y:S01]  /*19e80*/  @!P0 IMAD.MOV.U32 R0, RZ, RZ, RZ ;  /* 0x000000ffff008224 */ /* 0x000fe200078e00ff */
[----:B0-----:R-:W-:Y:S09]  /*19e90*/  @!P0 BRA `(.L_x_349) ;  /* 0x00000000005c8947 */ /* 0x001ff20003800000 */
[----:B------:R-:W-:Y:S01]  /*19ea0*/  UMOV UR14, 0x6dc9c883 ;  /* 0x6dc9c883000e7882 */ /* 0x000fe20000000000 */
[----:B------:R-:W-:Y:S01]  /*19eb0*/  UMOV UR15, 0x3fe45f30 ;  /* 0x3fe45f30000f7882 */ /* 0x000fe20000000000 */
[C---:B------:R-:W-:Y:S02]  /*19ec0*/  DSETP.GE.AND P0, PT, |R64|.reuse, 2.14748364800000000000e+09, PT ;  /* 0x41e000004000742a */ /* 0x040fe40003f06200 */
[----:B------:R-:W-:Y:S01]  /*19ed0*/  DMUL R2, R64, UR14 ;  /* 0x0000000e40027c28 */ /* 0x000fe20008000000 */
[----:B------:R-:W-:Y:S01]  /*19ee0*/  UMOV UR14, 0x54442d18 ;  /* 0x54442d18000e7882 */ /* 0x000fe20000000000 */
[----:B------:R-:W-:-:S04]  /*19ef0*/  UMOV UR15, 0x3ff921fb ;  /* 0x3ff921fb000f7882 */ /* 0x000fc80000000000 */
        /* <DEDUP_REMOVED lines=10> */
[----:B------:R-:W-:Y:S01]  /*19fa0*/  BSSY.RECONVERGENT B2, `(.L_x_350) ;  /* 0x0000005000027945 */ /* 0x000fe20003800200 */
[----:B------:R-:W-:Y:S01]  /*19fb0*/  IMAD.MOV.U32 R4, RZ, RZ, R64 ;  /* 0x000000ffff047224 */ /* 0x000fe200078e0040 */
[----:B------:R-:W-:Y:S01]  /*19fc0*/  MOV R7, 0x19ff0 ;  /* 0x00019ff000077802 */ /* 0x000fe20000000f00 */
[----:B------:R-:W-:-:S07]  /*19fd0*/  IMAD.MOV.U32 R9, RZ, RZ, R65 ;  /* 0x000000ffff097224 */ /* 0x000fce00078e0041 */
[----:B-----5:R-:W-:Y:S05]  /*19fe0*/  CALL.REL.NOINC `($_Z9paths_rk4PdS_S_$__internal_trig_reduction_slowpathd) ;  /* 0x000004cc00547944 */ /* 0x020fea0003c00000 */
[----:B------:R-:W-:Y:S05]  /*19ff0*/  BSYNC.RECONVERGENT B2 ;  /* 0x0000000000027941 */ /* 0x000fea0003800200 */
.L_x_350:
[----:B------:R-:W-:-:S07]  /*1a000*/  IMAD.MOV.U32 R0, RZ, RZ, R2 ;  /* 0x000000ffff007224 */ /* 0x000fce00078e0002 */
.L_x_349:
        /* <DEDUP_REMOVED lines=14> */
[----:B------:R-:W-:-:S06]  /*1a0f0*/  FSEL R71, -R71, 0.11223486810922622681, !P0 ;  /* 0x3de5db6547477808 */ /* 0x000fcc0004000100 */
        /* <DEDUP_REMOVED lines=40> */
.L_x_352:
[----:B------:R-:W-:-:S07]  /*1a380*/  VIADD R0, R2, 0x1 ;  /* 0x0000000102007836 */ /* 0x000fce0000000000 */
.L_x_351:
        /* <DEDUP_REMOVED lines=55> */
.L_x_354:
[----:B------:R-:W-:-:S07]  /*1a700*/  IMAD.MOV.U32 R0, RZ, RZ, R2 ;  /* 0x000000ffff007224 */ /* 0x000fce00078e0002 */
.L_x_353:
        /* <DEDUP_REMOVED lines=8> */
[----:B------:R-:W-:-:S02]  /*1a790*/  IMAD.MOV.U32 R68, RZ, RZ, 0x20fd8164 ;  /* 0x20fd8164ff447424 */ /* 0x000fc400078e00ff */
        /* <DEDUP_REMOVED lines=48> */
.L_x_356:
[----:B------:R-:W-:-:S07]  /*1aaa0*/  VIADD R0, R2, 0x1 ;  /* 0x0000000102007836 */ /* 0x000fce0000000000 */
.L_x_355:
[C---:B------:R-:W-:Y:S01]  /*1aab0*/  IMAD.SHL.U32 R2, R0.reuse, 0x40, RZ ;  /* 0x0000004000027824 */ /* 0x040fe200078e00ff */
[----:B------:R-:W-:Y:S01]  /*1aac0*/  LOP3.LUT R6, R0, 0x1, RZ, 0xc0, !PT ;  /* 0x0000000100067812 */ /* 0x000fe200078ec0ff */
[----:B------:R-:W-:Y:S02]  /*1aad0*/  IMAD.MOV.U32 R64, RZ, RZ, 0x20fd8164 ;  /* 0x20fd8164ff407424 */ /* 0x000fe400078e00ff */
[----:B------:R-:W-:Y:S01]  /*1aae0*/  IMAD.MOV.U32 R65, RZ, RZ, 0x3da8ff83 ;  /* 0x3da8ff83ff417424 */ /* 0x000fe200078e00ff */
[----:B------:R-:W-:Y:S01]  /*1aaf0*/  LOP3.LUT R2, R2, 0x40, RZ, 0xc0, !PT ;  /* 0x0000004002027812 */ /* 0x000fe200078ec0ff */
[----:B------:R-:W0:Y:S01]  /*1ab00*/  MUFU.RCP64H R75, R43 ;  /* 0x0000002b004b7308 */ /* 0x000e220000001800 */
        /* <DEDUP_REMOVED lines=8> */
[----:B------:R-:W-:-:S03]  /*1ab90*/  DMUL R6, R4, R4 ;  /* 0x0000000404067228 */ /* 0x000fc60000000000 */
[----:B------:R-:W-:Y:S02]  /*1aba0*/  FSEL R64, R64, -8.06006814911005101289e+34, !P0 ;  /* 0xf9785eba40407808 */ /* 0x000fe40004000000 */
[----:B------:R-:W-:Y:S01]  /*1abb0*/  FSEL R65, -R65, 0.11223486810922622681, !P0 ;  /* 0x3de5db6541417808 */ /* 0x000fe20004000100 */
[----:B0-----:R-:W-:-:S08]  /*1abc0*/  DFMA R2, -R42, R74, 1 ;  /* 0x3ff000002a02742b */ /* 0x001fd0000000014a */
        /* <DEDUP_REMOVED lines=33> */
[----:B------:R-:W-:Y:S05]  /*1ade0*/  CALL.REL.NOINC `($__internal_0_$__cuda_sm20_div_rn_f64_full) ;  /* 0x000004a800c87944 */ /* 0x000fea0003c00000 */
.L_x_357:
[----:B------:R-:W0:Y:S01]  /*1adf0*/  MUFU.RSQ64H R9, R5 ;  /* 0x0000000500097308 */ /* 0x000e220000001c00 */
[----:B------:R-:W-:Y:S01]  /*1ae00*/  VIADD R8, R5, 0xfcb00000 ;  /* 0xfcb0000005087836 */ /* 0x000fe20000000000 */
[----:B------:R-:W-:Y:S01]  /*1ae10*/  BSSY.RECONVERGENT B1, `(.L_x_358) ;  /* 0x0000019000017945 */ /* 0x000fe20003800200 */
[----:B------:R-:W-:Y:S02]  /*1ae20*/  IMAD.MOV.U32 R6, RZ, RZ, 0x0 ;  /* 0x00000000ff067424 */ /* 0x000fe400078e00ff */
[----:B------:R-:W-:Y:S01]  /*1ae30*/  IMAD.MOV.U32 R7, RZ, RZ, 0x3fd80000 ;  /* 0x3fd80000ff077424 */ /* 0x000fe200078e00ff */
[----:B------:R-:W-:Y:S01]  /*1ae40*/  ISETP.GE.U32.AND P0, PT, R8, 0x7ca00000, PT ;  /* 0x7ca000000800780c */ /* 0x000fe20003f06070 */
[----:B0-----:R-:W-:-:S08]  /*1ae50*/  DMUL R2, R8, R8 ;  /* 0x0000000808027228 */ /* 0x001fd00000000000 */
        /* <DEDUP_REMOVED lines=19> */
[----:B------:R-:W-:Y:S05]  /*1af90*/  CALL.REL.NOINC `($__internal_1_$__cuda_sm20_dsqrt_rn_f64_mediumpath_v1) ;  /* 0x000004ac00e47944 */ /* 0x000fea0003c00000 */
.L_x_359:
[----:B------:R-:W-:Y:S05]  /*1afa0*/  BSYNC.RECONVERGENT B1 ;  /* 0x0000000000017941 */ /* 0x000fea0003800200 */
.L_x_358:
        /* <DEDUP_REMOVED lines=28> */
.L_x_363:
[----:B------:R-:W-:Y:S05]  /*1b170*/  BSYNC.RECONVERGENT B3 ;  /* 0x0000000000037941 */ /* 0x000fea0003800200 */
.L_x_362:
[----:B------:R-:W-:-:S07]  /*1b180*/  VIADD R0, R2, 0x1 ;  /* 0x0000000102007836 */ /* 0x000fce0000000000 */
.L_x_361:
[----:B------:R-:W-:Y:S05]  /*1b190*/  BSYNC.RECONVERGENT B2 ;  /* 0x0000000000027941 */ /* 0x000fea0003800200 */
.L_x_360:
        /* <DEDUP_REMOVED lines=53> */
[----:B------:R-:W-:Y:S05]  /*1b4f0*/  CALL.REL.NOINC `($_Z9paths_rk4PdS_S_$__internal_trig_reduction_slowpathd) ;  /* 0x000004b800107944 */ /* 0x000fea0003c00000 */
[----:B------:R-:W-:Y:S05]  /*1b500*/  BSYNC.RECONVERGENT B2 ;  /* 0x0000000000027941 */ /* 0x000fea0003800200 */
.L_x_365:
[----:B------:R-:W-:-:S07]  /*1b510*/  VIADD R0, R2, 0x1 ;  /* 0x0000000102007836 */ /* 0x000fce0000000000 */
.L_x_364:
        /* <DEDUP_REMOVED lines=55> */
.L_x_367:
[----:B------:R-:W-:-:S07]  /*1b890*/  VIADD R0, R2, 0x1 ;  /* 0x0000000102007836 */ /* 0x000fce0000000000 */
.L_x_366:
        /* <DEDUP_REMOVED lines=58> */
.L_x_369:
[----:B------:R-:W-:-:S07]  /*1bc40*/  VIADD R0, R2, 0x1 ;  /* 0x0000000102007836 */ /* 0x000fce0000000000 */
.L_x_368:
        /* <DEDUP_REMOVED lines=14> */
[----:B--2---:R-:W-:Y:S01]  /*1bd30*/  DFMA R8, R6, R54, R8 ;  /* 0x000000360608722b */ /* 0x004fe20000000008 */
[----:B------:R-:W-:-:S07]  /*1bd40*/  IMAD.SHL.U32 R54, R80, 0x8, RZ ;  /* 0x0000000850367824 */ /* 0x000fce00078e00ff */
[C---:B------:R-:W-:Y:S01]  /*1bd50*/  DFMA R8, R6.reuse, R8, R10 ;  /* 0x000000080608722b */ /* 0x040fe2000000000a */
[----:B------:R-:W0:Y:S07]  /*1bd60*/  LDC.64 R54, c[0x3][R54+0x110] ;  /* 0x00c0440036367b82 */ /* 0x000e2e0000000a00 */
[----:B---3--:R-:W-:-:S08]  /*1bd70*/  DFMA R8, R6, R8, R12 ;  /* 0x000000080608722b */ /* 0x008fd0000000000c */
[----:B------:R-:W-:-:S08]  /*1bd80*/  DFMA R8, R6, R8, R14 ;  /* 0x000000080608722b */ /* 0x000fd0000000000e */
[----:B----4-:R-:W-:Y:S02]  /*1bd90*/  DFMA R8, R6, R8, R84 ;  /* 0x000000080608722b */ /* 0x010fe40000000054 */
[----:B0-----:R-:W-:-:S06]  /*1bda0*/  DSETP.NEU.AND P3, PT, |R54|, +INF , PT ;  /* 0x7ff000003600742a */ /* 0x001fcc0003f6d200 */
        /* <DEDUP_REMOVED lines=34> */
.L_x_371:
[----:B------:R-:W-:-:S07]  /*1bfd0*/  VIADD R0, R2, 0x1 ;  /* 0x0000000102007836 */ /* 0x000fce0000000000 */
.L_x_370:
        /* <DEDUP_REMOVED lines=57> */
.L_x_373:
[----:B------:R-:W-:-:S07]  /*1c370*/  VIADD R0, R2, 0x1 ;  /* 0x0000000102007836 */ /* 0x000fce0000000000 */
.L_x_372:
        /* <DEDUP_REMOVED lines=53> */
.L_x_375:
[----:B------:R-:W-:-:S07]  /*1c6d0*/  IMAD.MOV.U32 R0, RZ, RZ, R2 ;  /* 0x000000ffff007224 */ /* 0x000fce00078e0002 */
.L_x_374:
        /* <DEDUP_REMOVED lines=55> */
.L_x_377:
[----:B------:R-:W-:-:S07]  /*1ca50*/  IMAD.MOV.U32 R0, RZ, RZ, R2 ;  /* 0x000000ffff007224 */ /* 0x000fce00078e0002 */
.L_x_376:
        /* <DEDUP_REMOVED lines=53> */
.L_x_379:
[----:B------:R-:W-:-:S07]  /*1cdb0*/  VIADD R0, R2, 0x1 ;  /* 0x0000000102007836 */ /* 0x000fce0000000000 */
.L_x_378:
        /* <DEDUP_REMOVED lines=54> */
.L_x_381:
[----:B------:R-:W-:-:S07]  /*1d120*/  IMAD.MOV.U32 R0, RZ, RZ, R2 ;  /* 0x000000ffff007224 */ /* 0x000fce00078e0002 */
.L_x_380:
        /* <DEDUP_REMOVED lines=55> */
.L_x_383:
[----:B------:R-:W-:-:S07]  /*1d4a0*/  VIADD R0, R2, 0x1 ;  /* 0x0000000102007836 */ /* 0x000fce0000000000 */
.L_x_382:
        /* <DEDUP_REMOVED lines=53> */
.L_x_385:
[----:B------:R-:W-:-:S07]  /*1d800*/  VIADD R0, R2, 0x1 ;  /* 0x0000000102007836 */ /* 0x000fce0000000000 */
.L_x_384:
        /* <DEDUP_REMOVED lines=57> */
[----:B------:R-:W-:-:S07]  /*1dba0*/  IMAD.MOV.U32 R0, RZ, RZ, R2 ;  /* 0x000000ffff007224 */ /* 0x000fce00078e0002 */
.L_x_387:
[----:B------:R-:W-:Y:S05]  /*1dbb0*/  BSYNC.RECONVERGENT B2 ;  /* 0x0000000000027941 */ /* 0x000fea0003800200 */
.L_x_386:
        /* <DEDUP_REMOVED lines=55> */
.L_x_389:
[----:B------:R-:W-:-:S07]  /*1df30*/  IMAD.MOV.U32 R0, RZ, RZ, R2 ;  /* 0x000000ffff007224 */ /* 0x000fce00078e0002 */
.L_x_388:
        /* <DEDUP_REMOVED lines=54> */
.L_x_391:
[----:B------:R-:W-:-:S07]  /*1e2a0*/  IMAD.MOV.U32 R0, RZ, RZ, R2 ;  /* 0x000000ffff007224 */ /* 0x000fce00078e0002 */
.L_x_390:
        /* <DEDUP_REMOVED lines=53> */
.L_x_393:
[----:B------:R-:W-:-:S07]  /*1e600*/  IMAD.MOV.U32 R0, RZ, RZ, R2 ;  /* 0x000000ffff007224 */ /* 0x000fce00078e0002 */
.L_x_392:
        /* <DEDUP_REMOVED lines=54> */
.L_x_395:
[----:B------:R-:W-:-:S07]  /*1e970*/  IMAD.MOV.U32 R0, RZ, RZ, R2 ;  /* 0x000000ffff007224 */ /* 0x000fce00078e0002 */
.L_x_394:
        /* <DEDUP_REMOVED lines=53> */
.L_x_397:
[----:B------:R-:W-:-:S07]  /*1ecd0*/  VIADD R0, R2, 0x1 ;  /* 0x0000000102007836 */ /* 0x000fce0000000000 */
.L_x_396:
        /* <DEDUP_REMOVED lines=31> */
[----:B------:R-:W-:-:S08]  /*1eed0*/  DMUL R64, R78, R64 ;  /* 0x000000404e407228 */ /* 0x000fd00000000000 */
        /* <DEDUP_REMOVED lines=24> */
.L_x_399:
[----:B------:R-:W-:-:S07]  /*1f060*/  VIADD R0, R2, 0x1 ;  /* 0x0000000102007836 */ /* 0x000fce0000000000 */
.L_x_398:
        /* <DEDUP_REMOVED lines=54> */
.L_x_401:
[----:B------:R-:W-:-:S07]  /*1f3d0*/  IMAD.MOV.U32 R0, RZ, RZ, R2 ;  /* 0x000000ffff007224 */ /* 0x000fce00078e0002 */
.L_x_400:
        /* <DEDUP_REMOVED lines=55> */
.L_x_403:
[----:B------:R-:W-:-:S07]  /*1f750*/  IMAD.MOV.U32 R0, RZ, RZ, R2 ;  /* 0x000000ffff007224 */ /* 0x000fce00078e0002 */
.L_x_402:
        /* <DEDUP_REMOVED lines=54> */
.L_x_405:
[----:B------:R-:W-:-:S07]  /*1fac0*/  IMAD.MOV.U32 R0, RZ, RZ, R2 ;  /* 0x000000ffff007224 */ /* 0x000fce00078e0002 */
.L_x_404:
        /* <DEDUP_REMOVED lines=55> */
.L_x_407:
[----:B------:R-:W-:-:S07]  /*1fe40*/  IMAD.MOV.U32 R0, RZ, RZ, R2 ;  /* 0x000000ffff007224 */ /* 0x000fce00078e0002 */
.L_x_406:
        /* <DEDUP_REMOVED lines=53> */
.L_x_409:
[----:B------:R-:W-:-:S07]  /*201a0*/  VIADD R0, R2, 0x1 ;  /* 0x0000000102007836 */ /* 0x000fce0000000000 */
.L_x_408:
        /* <DEDUP_REMOVED lines=56> */
.L_x_411:
[----:B------:R-:W-:-:S07]  /*20530*/  VIADD R0, R2, 0x1 ;  /* 0x0000000102007836 */ /* 0x000fce0000000000 */
.L_x_410:
        /* <DEDUP_REMOVED lines=54> */
.L_x_413:
[----:B------:R-:W-:-:S07]  /*208a0*/  IMAD.MOV.U32 R0, RZ, RZ, R2 ;  /* 0x000000ffff007224 */ /* 0x000fce00078e0002 */
.L_x_412:
        /* <DEDUP_REMOVED lines=54> */
.L_x_415:
[----:B------:R-:W-:-:S07]  /*20c10*/  VIADD R0, R2, 0x1 ;  /* 0x0000000102007836 */ /* 0x000fce0000000000 */
.L_x_414:
        /* <DEDUP_REMOVED lines=55> */
.L_x_417:
[----:B------:R-:W-:-:S07]  /*20f90*/  IMAD.MOV.U32 R0, RZ, RZ, R2 ;  /* 0x000000ffff007224 */ /* 0x000fce00078e0002 */
.L_x_416:
        /* <DEDUP_REMOVED lines=54> */
.L_x_419:
[----:B------:R-:W-:-:S07]  /*21300*/  IMAD.MOV.U32 R0, RZ, RZ, R2 ;  /* 0x000000ffff007224 */ /* 0x000fce00078e0002 */
.L_x_418:
        /* <DEDUP_REMOVED lines=23> */
[----:B------:R-:W0:Y:S01]  /*21480*/  MUFU.RCP64H R9, R45 ;  /* 0x0000002d00097308 */ /* 0x000e220000001800 */
[----:B------:R-:W-:-:S08]  /*21490*/  IMAD.MOV.U32 R8, RZ, RZ, 0x1 ;  /* 0x00000001ff087424 */ /* 0x000fd000078e00ff */
[----:B------:R-:W-:Y:S02]  /*214a0*/  FSEL R4, R6, R4, !P0 ;  /* 0x0000000406047208 */ /* 0x000fe40004000000 */
[----:B------:R-:W-:Y:S02]  /*214b0*/  FSEL R5, R7, R5, !P0 ;  /* 0x0000000507057208 */ /* 0x000fe40004000000 */
[----:B------:R-:W-:-:S04]  /*214c0*/  LOP3.LUT P0, RZ, R0, 0x2, RZ, 0xc0, !PT ;  /* 0x0000000200ff7812 */ /* 0x000fc8000780c0ff */
[----:B------:R-:W-:Y:S02]  /*214d0*/  DADD R2, RZ, -R4 ;  /* 0x00000000ff027229 */ /* 0x000fe40000000804 */
[----:B0-----:R-:W-:-:S08]  /*214e0*/  DFMA R6, -R44, R8, 1 ;  /* 0x3ff000002c06742b */ /* 0x001fd00000000108 */
[----:B------:R-:W-:Y:S01]  /*214f0*/  FSEL R2, R4, R2, !P0 ;  /* 0x0000000204027208 */ /* 0x000fe20004000000 */
[----:B------:R-:W-:Y:S01]  /*21500*/  DFMA R6, R6, R6, R6 ;  /* 0x000000060606722b */ /* 0x000fe20000000006 */
[----:B------:R-:W-:-:S06]  /*21510*/  FSEL R3, R5, R3, !P0 ;  /* 0x0000000305037208 */ /* 0x000fcc0004000000 */
[----:B------:R-:W-:Y:S02]  /*21520*/  DFMA R68, -R70, R2, R68 ;  /* 0x000000024644722b */ /* 0x000fe40000000144 */
[----:B------:R-:W-:-:S06]  /*21530*/  DFMA R6, R8, R6, R8 ;  /* 0x000000060806722b */ /* 0x000fcc0000000008 */
[----:B------:R-:W-:Y:S02]  /*21540*/  DMUL R64, R68, R64 ;  /* 0x0000004044407228 */ /* 0x000fe40000000000 */
[----:B------:R-:W-:-:S06]  /*21550*/  DFMA R2, -R44, R6, 1 ;  /* 0x3ff000002c02742b */ /* 0x000fcc0000000106 */
[----:B------:R-:W-:Y:S02]  /*21560*/  DFMA R60, -R62, R64, R60 ;  /* 0x000000403e3c722b */ /* 0x000fe4000000013c */
        /* <DEDUP_REMOVED lines=13> */
.L_x_421:
[----:B------:R-:W-:Y:S05]  /*21640*/  BSYNC.RECONVERGENT B1 ;  /* 0x0000000000017941 */ /* 0x000fea0003800200 */
.L_x_420:
[----:B------:R-:W-:-:S08]  /*21650*/  DADD R66, R66, R4 ;  /* 0x0000000042427229 */ /* 0x000fd00000000004 */
[----:B------:R-:W-:-:S07]  /*21660*/  DADD R66, R58, R66 ;  /* 0x000000003a427229 */ /* 0x000fce0000000042 */
[----:B------:R-:W-:Y:S01]  /*21670*/  STS.64 [R23], R66 ;  /* 0x0000004217007388 */ /* 0x000fe20000000a00 */
[----:B------:R-:W-:Y:S06]  /*21680*/  BAR.SYNC.DEFER_BLOCKING 0x0 ;  /* 0x0000000000007b1d */ /* 0x000fec0000010000 */
[----:B------:R-:W-:Y:S04]  /*21690*/  LDS.64 R2, [R26] ;  /* 0x000000001a027984 */ /* 0x000fe80000000a00 */
[----:B------:R-:W0:Y:S04]  /*216a0*/  LDS.64 R4, [R24] ;  /* 0x0000000018047984 */ /* 0x000e280000000a00 */
[----:B------:R1:W2:Y:S01]  /*216b0*/  LDS.64 R58, [R22] ;  /* 0x00000000163a7984 */ /* 0x0002a20000000a00 */
[----:B------:R-:W-:Y:S06]  /*216c0*/  BAR.SYNC.DEFER_BLOCKING 0x0 ;  /* 0x0000000000007b1d */ /* 0x000fec0000010000 */
[----:B------:R-:W3:Y:S02]  /*216d0*/  LDG.E.64 R6, desc[UR40][R56.64] ;  /* 0x0000002838067981 */ /* 0x000ee4000c1e1b00 */
[----:B------:R-:W-:Y:S06]  /*216e0*/  BAR.SYNC.DEFER_BLOCKING 0x0 ;  /* 0x0000000000007b1d */ /* 0x000fec0000010000 */
[----:B------:R-:W4:Y:S04]  /*216f0*/  LDG.E.64 R64, desc[UR40][R46.64] ;  /* 0x000000282e407981 */ /* 0x000f28000c1e1b00 */
[----:B------:R1:W5:Y:S01]  /*21700*/  LDG.E.64 R68, desc[UR40][R56.64] ;  /* 0x0000002838447981 */ /* 0x000362000c1e1b00 */
[----:B0-----:R-:W-:-:S02]  /*21710*/  DMUL R4, R4, UR6 ;  /* 0x0000000604047c28 */ /* 0x001fc40008000000 */
[----:B------:R-:W-:-:S06]  /*21720*/  DMUL R2, R2, UR6 ;  /* 0x0000000602027c28 */ /* 0x000fcc0008000000 */
[----:B------:R-:W-:Y:S02]  /*21730*/  DFMA R62, R4, 0.5, R32 ;  /* 0x3fe00000043e782b */ /* 0x000fe40000000020 */
[----:B------:R-:W-:Y:S02]  /*21740*/  DFMA R60, R2, 0.5, R40 ;  /* 0x3fe00000023c782b */ /* 0x000fe40000000028 */
[----:B---3--:R-:W-:Y:S02]  /*21750*/  DMUL R66, R6, UR8 ;  /* 0x0000000806427c28 */ /* 0x008fe40008000000 */
        /* <DEDUP_REMOVED lines=26> */
.L_x_423:
[----:B------:R-:W-:-:S07]  /*21900*/  IMAD.MOV.U32 R0, RZ, RZ, R2 ;  /* 0x000000ffff007224 */ /* 0x000fce00078e0002 */
.L_x_422:
        /* <DEDUP_REMOVED lines=55> */
.L_x_425:
[----:B------:R-:W-:-:S07]  /*21c80*/  VIADD R0, R2, 0x1 ;  /* 0x0000000102007836 */ /* 0x000fce0000000000 */
.L_x_424:
        /* <DEDUP_REMOVED lines=55> */
.L_x_427:
[----:B------:R-:W-:-:S07]  /*22000*/  IMAD.MOV.U32 R0, RZ, RZ, R2 ;  /* 0x000000ffff007224 */ /* 0x000fce00078e0002 */
.L_x_426:
        /* <DEDUP_REMOVED lines=57> */
.L_x_429:
[----:B------:R-:W-:-:S07]  /*223a0*/  VIADD R0, R2, 0x1 ;  /* 0x0000000102007836 */ /* 0x000fce0000000000 */
.L_x_428:
        /* <DEDUP_REMOVED lines=52> */
.L_x_430:
        /* <DEDUP_REMOVED lines=27> */
.L_x_432:
[----:B------:R-:W-:Y:S05]  /*228a0*/  BSYNC.RECONVERGENT B1 ;  /* 0x0000000000017941 */ /* 0x000fea0003800200 */
.L_x_431:
        /* <DEDUP_REMOVED lines=28> */
.L_x_436:
[----:B------:R-:W-:Y:S05]  /*22a70*/  BSYNC.RECONVERGENT B3 ;  /* 0x0000000000037941 */ /* 0x000fea0003800200 */
.L_x_435:
[----:B------:R-:W-:-:S07]  /*22a80*/  VIADD R0, R2, 0x1 ;  /* 0x0000000102007836 */ /* 0x000fce0000000000 */
.L_x_434:
[----:B------:R-:W-:Y:S05]  /*22a90*/  BSYNC.RECONVERGENT B2 ;  /* 0x0000000000027941 */ /* 0x000fea0003800200 */
.L_x_433:
        /* <DEDUP_REMOVED lines=55> */
.L_x_438:
[----:B------:R-:W-:-:S07]  /*22e10*/  VIADD R0, R2, 0x1 ;  /* 0x0000000102007836 */ /* 0x000fce0000000000 */
.L_x_437:
        /* <DEDUP_REMOVED lines=55> */
.L_x_440:
[----:B------:R-:W-:-:S07]  /*23190*/  IMAD.MOV.U32 R0, RZ, RZ, R2 ;  /* 0x000000ffff007224 */ /* 0x000fce00078e0002 */
.L_x_439:
        /* <DEDUP_REMOVED lines=58> */
.L_x_442:
[----:B------:R-:W-:-:S07]  /*23540*/  VIADD R0, R2, 0x1 ;  /* 0x0000000102007836 */ /* 0x000fce0000000000 */
.L_x_441:
        /* <DEDUP_REMOVED lines=54> */
.L_x_444:
[----:B------:R-:W-:-:S07]  /*238b0*/  VIADD R0, R2, 0x1 ;  /* 0x0000000102007836 */ /* 0x000fce0000000000 */
.L_x_443:
        /* <DEDUP_REMOVED lines=57> */
.L_x_446:
[----:B------:R-:W-:-:S07]  /*23c50*/  VIADD R0, R2, 0x1 ;  /* 0x0000000102007836 */ /* 0x000fce0000000000 */
.L_x_445:
        /* <DEDUP_REMOVED lines=53> */
.L_x_448:
[----:B------:R-:W-:-:S07]  /*23fb0*/  IMAD.MOV.U32 R0, RZ, RZ, R2 ;  /* 0x000000ffff007224 */ /* 0x000fce00078e0002 */
.L_x_447:
        /* <DEDUP_REMOVED lines=55> */
.L_x_450:
[----:B------:R-:W-:-:S07]  /*24330*/  VIADD R0, R2, 0x1 ;  /* 0x0000000102007836 */ /* 0x000fce0000000000 */
.L_x_449:
        /* <DEDUP_REMOVED lines=53> */
.L_x_452:
[----:B------:R-:W-:-:S07]  /*24690*/  VIADD R0, R2, 0x1 ;  /* 0x0000000102007836 */ /* 0x000fce0000000000 */
.L_x_451:
        /* <DEDUP_REMOVED lines=54> */
.L_x_454:
[----:B------:R-:W-:-:S07]  /*24a00*/  IMAD.MOV.U32 R0, RZ, RZ, R2 ;  /* 0x000000ffff007224 */ /* 0x000fce00078e0002 */
.L_x_453:
        /* <DEDUP_REMOVED lines=55> */
.L_x_456:
[----:B------:R-:W-:-:S07]  /*24d80*/  VIADD R0, R2, 0x1 ;  /* 0x0000000102007836 */ /* 0x000fce0000000000 */
.L_x_455:
        /* <DEDUP_REMOVED lines=53> */
.L_x_458:
[----:B------:R-:W-:-:S07]  /*250e0*/  VIADD R0, R2, 0x1 ;  /* 0x0000000102007836 */ /* 0x000fce0000000000 */
.L_x_457:
        /* <DEDUP_REMOVED lines=58> */
.L_x_460:
[----:B------:R-:W-:Y:S05]  /*25490*/  BSYNC.RECONVERGENT B2 ;  /* 0x0000000000027941 */ /* 0x000fea0003800200 */
.L_x_459:
        /* <DEDUP_REMOVED lines=55> */
.L_x_462:
[----:B------:R-:W-:-:S07]  /*25810*/  IMAD.MOV.U32 R0, RZ, RZ, R2 ;  /* 0x000000ffff007224 */ /* 0x000fce00078e0002 */
.L_x_461:
        /* <DEDUP_REMOVED lines=54> */
.L_x_464:
[----:B------:R-:W-:-:S07]  /*25b80*/  IMAD.MOV.U32 R0, RZ, RZ, R2 ;  /* 0x000000ffff007224 */ /* 0x000fce00078e0002 */
.L_x_463:
        /* <DEDUP_REMOVED lines=53> */
.L_x_466:
[----:B------:R-:W-:-:S07]  /*25ee0*/  IMAD.MOV.U32 R0, RZ, RZ, R2 ;  /* 0x000000ffff007224 */ /* 0x000fce00078e0002 */
.L_x_465:
        /* <DEDUP_REMOVED lines=54> */
.L_x_468:
[----:B------:R-:W-:-:S07]  /*26250*/  IMAD.MOV.U32 R0, RZ, RZ, R2 ;  /* 0x000000ffff007224 */ /* 0x000fce00078e0002 */
.L_x_467:
        /* <DEDUP_REMOVED lines=53> */
.L_x_470:
[----:B------:R-:W-:-:S07]  /*265b0*/  VIADD R0, R2, 0x1 ;  /* 0x0000000102007836 */ /* 0x000fce0000000000 */
.L_x_469:
        /* <DEDUP_REMOVED lines=56> */
.L_x_472:
[----:B------:R-:W-:-:S07]  /*26940*/  VIADD R0, R2, 0x1 ;  /* 0x0000000102007836 */ /* 0x000fce0000000000 */
.L_x_471:
        /* <DEDUP_REMOVED lines=54> */
.L_x_474:
[----:B------:R-:W-:-:S07]  /*26cb0*/  VIADD R0, R2, 0x1 ;  /* 0x0000000102007836 */ /* 0x000fce0000000000 */
.L_x_473:
        /* <DEDUP_REMOVED lines=55> */
.L_x_476:
[----:B------:R-:W-:-:S07]  /*27030*/  IMAD.MOV.U32 R0, RZ, RZ, R2 ;  /* 0x000000ffff007224 */ /* 0x000fce00078e0002 */
.L_x_475:
        /* <DEDUP_REMOVED lines=54> */
.L_x_478:
[----:B------:R-:W-:-:S07]  /*273a0*/  IMAD.MOV.U32 R0, RZ, RZ, R2 ;  /* 0x000000ffff007224 */ /* 0x000fce00078e0002 */
.L_x_477:
        /* <DEDUP_REMOVED lines=55> */
.L_x_480:
[----:B------:R-:W-:-:S07]  /*27720*/  IMAD.MOV.U32 R0, RZ, RZ, R2 ;  /* 0x000000ffff007224 */ /* 0x000fce00078e0002 */
.L_x_479:
        /* <DEDUP_REMOVED lines=53> */
.L_x_482:
[----:B------:R-:W-:-:S07]  /*27a80*/  VIADD R0, R2, 0x1 ;  /* 0x0000000102007836 */ /* 0x000fce0000000000 */
.L_x_481:
        /* <DEDUP_REMOVED lines=56> */
.L_x_484:
[----:B------:R-:W-:-:S07]  /*27e10*/  IMAD.MOV.U32 R0, RZ, RZ, R2 ;  /* 0x000000ffff007224 */ /* 0x000fce00078e0002 */
.L_x_483:
        /* <DEDUP_REMOVED lines=54> */
.L_x_486:
[----:B------:R-:W-:-:S07]  /*28180*/  IMAD.MOV.U32 R0, RZ, RZ, R2 ;  /* 0x000000ffff007224 */ /* 0x000fce00078e0002 */
.L_x_485:
        /* <DEDUP_REMOVED lines=54> */
.L_x_488:
[----:B------:R-:W-:-:S07]  /*284f0*/  VIADD R0, R2, 0x1 ;  /* 0x0000000102007836 */ /* 0x000fce0000000000 */
.L_x_487:
        /* <DEDUP_REMOVED lines=55> */
.L_x_490:
[----:B------:R-:W-:-:S07]  /*28870*/  IMAD.MOV.U32 R0, RZ, RZ, R2 ;  /* 0x000000ffff007224 */ /* 0x000fce00078e0002 */
.L_x_489:
        /* <DEDUP_REMOVED lines=54> */
.L_x_492:
[----:B------:R-:W-:-:S07]  /*28be0*/  IMAD.MOV.U32 R0, RZ, RZ, R2 ;  /* 0x000000ffff007224 */ /* 0x000fce00078e0002 */
.L_x_491:
        /* <DEDUP_REMOVED lines=51> */
.L_x_494:
[----:B------:R-:W-:Y:S05]  /*28f20*/  BSYNC.RECONVERGENT B1 ;  /* 0x0000000000017941 */ /* 0x000fea0003800200 */
.L_x_493:
[----:B------:R-:W-:-:S08]  /*28f30*/  DADD R66, R66, -R4 ;  /* 0x0000000042427229 */ /* 0x000fd00000000804 */
[----:B------:R-:W-:-:S07]  /*28f40*/  DADD R2, R58, R66 ;  /* 0x000000003a027229 */ /* 0x000fce0000000042 */
[----:B------:R-:W-:Y:S01]  /*28f50*/  STS.64 [R22], R2 ;  /* 0x0000000216007388 */ /* 0x000fe20000000a00 */
[----:B------:R-:W-:Y:S06]  /*28f60*/  BAR.SYNC.DEFER_BLOCKING 0x0 ;  /* 0x0000000000007b1d */ /* 0x000fec0000010000 */
[----:B------:R-:W0:Y:S04]  /*28f70*/  LDS.64 R4, [R26] ;  /* 0x000000001a047984 */ /* 0x000e280000000a00 */
[----:B------:R-:W1:Y:S04]  /*28f80*/  LDS.64 R6, [R25] ;  /* 0x0000000019067984 */ /* 0x000e680000000a00 */
[----:B------:R2:W3:Y:S01]  /*28f90*/  LDS.64 R58, [R19] ;  /* 0x00000000133a7984 */ /* 0x0004e20000000a00 */
[----:B------:R-:W-:Y:S06]  /*28fa0*/  BAR.SYNC.DEFER_BLOCKING 0x0 ;  /* 0x0000000000007b1d */ /* 0x000fec0000010000 */
[----:B------:R-:W4:Y:S02]  /*28fb0*/  LDG.E.64 R64, desc[UR40][R56.64] ;  /* 0x0000002838407981 */ /* 0x000f24000c1e1b00 */
[----:B------:R-:W-:Y:S06]  /*28fc0*/  BAR.SYNC.DEFER_BLOCKING 0x0 ;  /* 0x0000000000007b1d */ /* 0x000fec0000010000 */
[----:B------:R-:W2:Y:S01]  /*28fd0*/  LDG.E.64 R62, desc[UR40][R46.64] ;  /* 0x000000282e3e7981 */ /* 0x000ea2000c1e1b00 */
[----:B0-----:R-:W-:-:S02]  /*28fe0*/  DMUL R4, R4, UR6 ;  /* 0x0000000604047c28 */ /* 0x001fc40008000000 */
[----:B-1----:R-:W-:Y:S01]  /*28ff0*/  DMUL R6, R6, UR6 ;  /* 0x0000000606067c28 */ /* 0x002fe20008000000 */
[----:B------:R0:W5:Y:S07]  /*29000*/  LDG.E.64 R66, desc[UR40][R56.64] ;  /* 0x0000002838427981 */ /* 0x00016e000c1e1b00 */
[----:B------:R-:W-:Y:S02]  /*29010*/  DFMA R60, R6, 0.5, R30 ;  /* 0x3fe00000063c782b */ /* 0x000fe4000000001e */
[----:B0-----:R-:W-:-:S02]  /*29020*/  DFMA R56, R4, 0.5, R40 ;  /* 0x3fe000000438782b */ /* 0x001fc40000000028 */
[----:B----4-:R-:W-:Y:S02]  /*29030*/  DMUL R64, R64, UR8 ;  /* 0x0000000840407c28 */ /* 0x010fe40008000000 */
[----:B--2---:R-:W-:-:S14]  /*29040*/  DSETP.NEU.AND P0, PT, |R62|, +INF , PT ;  /* 0x7ff000003e00742a */ /* 0x004fdc0003f0d200 */
[----:B------:R-:W-:Y:S01]  /*29050*/  @!P0 DMUL R4, RZ, R62 ;  /* 0x0000003eff048228 */ /* 0x000fe20000000000 */
[----:B------:R-:W-:Y:S01]  /*29060*/  @!P0 IMAD.MOV.U32 R0, RZ, RZ, RZ ;  /* 0x000000ffff008224 */ /* 0x000fe200078e00ff */
[----:B---3--:R-:W-:Y:S09]  /*29070*/  @!P0 BRA `(.L_x_495) ;  /* 0x00000000005c8947 */ /* 0x008ff20003800000 */
        /* <DEDUP_REMOVED lines=22> */
.L_x_496:
[----:B------:R-:W-:-:S07]  /*291e0*/  IMAD.MOV.U32 R0, RZ, RZ, R2 ;  /* 0x000000ffff007224 */ /* 0x000fce00078e0002 */
.L_x_495:
        /* <DEDUP_REMOVED lines=55> */
.L_x_498:
[----:B------:R-:W-:-:S07]  /*29560*/  VIADD R0, R2, 0x1 ;  /* 0x0000000102007836 */ /* 0x000fce0000000000 */
.L_x_497:
        /* <DEDUP_REMOVED lines=55> */
.L_x_500:
[----:B------:R-:W-:-:S07]  /*298e0*/  IMAD.MOV.U32 R0, RZ, RZ, R2 ;  /* 0x000000ffff007224 */ /* 0x000fce00078e0002 */
.L_x_499:
        /* <DEDUP_REMOVED lines=57> */
.L_x_502:
[----:B------:R-:W-:-:S07]  /*29c80*/  VIADD R0, R2, 0x1 ;  /* 0x0000000102007836 */ /* 0x000fce0000000000 */
.L_x_501:
        /* <DEDUP_REMOVED lines=52> */
.L_x_503:
        /* <DEDUP_REMOVED lines=27> */
[----:B------:R-:W-:Y:S02]  /*2a180*/  IMAD.MOV.U32 R68, RZ, RZ, R72 ;  /* 0x000000ffff447224 */ /* 0x000fe400078e0048 */
[----:B------:R-:W-:-:S07]  /*2a190*/  IMAD.MOV.U32 R69, RZ, RZ, R73 ;  /* 0x000000ffff457224 */ /* 0x000fce00078e0049 */
.L_x_505:
[----:B------:R-:W-:Y:S05]  /*2a1a0*/  BSYNC.RECONVERGENT B1 ;  /* 0x0000000000017941 */ /* 0x000fea0003800200 */
.L_x_504:
        /* <DEDUP_REMOVED lines=28> */
.L_x_509:
[----:B------:R-:W-:Y:S05]  /*2a370*/  BSYNC.RECONVERGENT B3 ;  /* 0x0000000000037941 */ /* 0x000fea0003800200 */
.L_x_508:
[----:B------:R-:W-:-:S07]  /*2a380*/  VIADD R0, R2, 0x1 ;  /* 0x0000000102007836 */ /* 0x000fce0000000000 */
.L_x_507:
[----:B------:R-:W-:Y:S05]  /*2a390*/  BSYNC.RECONVERGENT B2 ;  /* 0x0000000000027941 */ /* 0x000fea0003800200 */
.L_x_506:
        /* <DEDUP_REMOVED lines=55> */
.L_x_511:
[----:B------:R-:W-:-:S07]  /*2a710*/  IMAD.MOV.U32 R0, RZ, RZ, R2 ;  /* 0x000000ffff007224 */ /* 0x000fce00078e0002 */
.L_x_510:
        /* <DEDUP_REMOVED lines=57> */
.L_x_513:
[----:B------:R-:W-:-:S07]  /*2aab0*/  VIADD R0, R2, 0x1 ;  /* 0x0000000102007836 */ /* 0x000fce0000000000 */
.L_x_512:
        /* <DEDUP_REMOVED lines=54> */
.L_x_515:
[----:B------:R-:W-:-:S07]  /*2ae20*/  VIADD R0, R2, 0x1 ;  /* 0x0000000102007836 */ /* 0x000fce0000000000 */
.L_x_514:
        /* <DEDUP_REMOVED lines=56> */
.L_x_517:
[----:B------:R-:W-:-:S07]  /*2b1b0*/  VIADD R0, R2, 0x1 ;  /* 0x0000000102007836 */ /* 0x000fce0000000000 */
.L_x_516:
        /* <DEDUP_REMOVED lines=53> */
.L_x_519:
[----:B------:R-:W-:-:S07]  /*2b510*/  IMAD.MOV.U32 R0, RZ, RZ, R2 ;  /* 0x000000ffff007224 */ /* 0x000fce00078e0002 */
.L_x_518:
        /* <DEDUP_REMOVED lines=59> */
.L_x_521:
[----:B------:R-:W-:Y:S05]  /*2b8d0*/  BSYNC.RECONVERGENT B2 ;  /* 0x0000000000027941 */ /* 0x000fea0003800200 */
.L_x_520:
        /* <DEDUP_REMOVED lines=55> */
.L_x_523:
[----:B------:R-:W-:-:S07]  /*2bc50*/  VIADD R0, R2, 0x1 ;  /* 0x0000000102007836 */ /* 0x000fce0000000000 */
.L_x_522:
        /* <DEDUP_REMOVED lines=55> */
.L_x_525:
[----:B------:R-:W-:-:S07]  /*2bfd0*/  IMAD.MOV.U32 R0, RZ, RZ, R2 ;  /* 0x000000ffff007224 */ /* 0x000fce00078e0002 */
.L_x_524:
        /* <DEDUP_REMOVED lines=55> */
.L_x_527:
[----:B------:R-:W-:-:S07]  /*2c350*/  IMAD.MOV.U32 R0, RZ, RZ, R2 ;  /* 0x000000ffff007224 */ /* 0x000fce00078e0002 */
.L_x_526:
        /* <DEDUP_REMOVED lines=54> */
.L_x_529:
[----:B------:R-:W-:-:S07]  /*2c6c0*/  IMAD.MOV.U32 R0, RZ, RZ, R2 ;  /* 0x000000ffff007224 */ /* 0x000fce00078e0002 */
.L_x_528:
        /* <DEDUP_REMOVED lines=55> */
.L_x_531:
[----:B------:R-:W-:-:S07]  /*2ca40*/  IMAD.MOV.U32 R0, RZ, RZ, R2 ;  /* 0x000000ffff007224 */ /* 0x000fce00078e0002 */
.L_x_530:
        /* <DEDUP_REMOVED lines=53> */
.L_x_533:
[----:B------:R-:W-:-:S07]  /*2cda0*/  VIADD R0, R2, 0x1 ;  /* 0x0000000102007836 */ /* 0x000fce0000000000 */
.L_x_532:
        /* <DEDUP_REMOVED lines=55> */
.L_x_535:
[----:B------:R-:W-:-:S07]  /*2d120*/  VIADD R0, R2, 0x1 ;  /* 0x0000000102007836 */ /* 0x000fce0000000000 */
.L_x_534:
        /* <DEDUP_REMOVED lines=53> */
.L_x_537:
[----:B------:R-:W-:-:S07]  /*2d480*/  IMAD.MOV.U32 R0, RZ, RZ, R2 ;  /* 0x000000ffff007224 */ /* 0x000fce00078e0002 */
.L_x_536:
        /* <DEDUP_REMOVED lines=54> */
.L_x_539:
[----:B------:R-:W-:-:S07]  /*2d7f0*/  VIADD R0, R2, 0x1 ;  /* 0x0000000102007836 */ /* 0x000fce0000000000 */
.L_x_538:
        /* <DEDUP_REMOVED lines=55> */
.L_x_541:
[----:B------:R-:W-:-:S07]  /*2db70*/  IMAD.MOV.U32 R0, RZ, RZ, R2 ;  /* 0x000000ffff007224 */ /* 0x000fce00078e0002 */
.L_x_540:
        /* <DEDUP_REMOVED lines=53> */
.L_x_543:
[----:B------:R-:W-:-:S07]  /*2ded0*/  IMAD.MOV.U32 R0, RZ, RZ, R2 ;  /* 0x000000ffff007224 */ /* 0x000fce00078e0002 */
.L_x_542:
        /* <DEDUP_REMOVED lines=58> */
.L_x_545:
[----:B------:R-:W-:-:S07]  /*2e280*/  VIADD R0, R2, 0x1 ;  /* 0x0000000102007836 */ /* 0x000fce0000000000 */
.L_x_544:
        /* <DEDUP_REMOVED lines=54> */
.L_x_547:
[----:B------:R-:W-:-:S07]  /*2e5f0*/  VIADD R0, R2, 0x1 ;  /* 0x0000000102007836 */ /* 0x000fce0000000000 */
.L_x_546:
        /* <DEDUP_REMOVED lines=55> */
.L_x_549:
[----:B------:R-:W-:-:S07]  /*2e970*/  IMAD.MOV.U32 R0, RZ, RZ, R2 ;  /* 0x000000ffff007224 */ /* 0x000fce00078e0002 */
.L_x_548:
        /* <DEDUP_REMOVED lines=54> */
.L_x_551:
[----:B------:R-:W-:-:S07]  /*2ece0*/  IMAD.MOV.U32 R0, RZ, RZ, R2 ;  /* 0x000000ffff007224 */ /* 0x000fce00078e0002 */
.L_x_550:
        /* <DEDUP_REMOVED lines=55> */
.L_x_553:
[----:B------:R-:W-:-:S07]  /*2f060*/  IMAD.MOV.U32 R0, RZ, RZ, R2 ;  /* 0x000000ffff007224 */ /* 0x000fce00078e0002 */
.L_x_552:
        /* <DEDUP_REMOVED lines=54> */
.L_x_555:
[----:B------:R-:W-:-:S07]  /*2f3d0*/  VIADD R0, R2, 0x1 ;  /* 0x0000000102007836 */ /* 0x000fce0000000000 */
.L_x_554:
        /* <DEDUP_REMOVED lines=57> */
.L_x_557:
[----:B------:R-:W-:-:S07]  /*2f770*/  IMAD.MOV.U32 R0, RZ, RZ, R2 ;  /* 0x000000ffff007224 */ /* 0x000fce00078e0002 */
.L_x_556:
        /* <DEDUP_REMOVED lines=54> */
.L_x_559:
[----:B------:R-:W-:-:S07]  /*2fae0*/  IMAD.MOV.U32 R0, RZ, RZ, R2 ;  /* 0x000000ffff007224 */ /* 0x000fce00078e0002 */
.L_x_558:
        /* <DEDUP_REMOVED lines=54> */
.L_x_561:
[----:B------:R-:W-:-:S07]  /*2fe50*/  VIADD R0, R2, 0x1 ;  /* 0x0000000102007836 */ /* 0x000fce0000000000 */
.L_x_560:
        /* <DEDUP_REMOVED lines=55> */
.L_x_563:
[----:B------:R-:W-:-:S07]  /*301d0*/  IMAD.MOV.U32 R0, RZ, RZ, R2 ;  /* 0x000000ffff007224 */ /* 0x000fce00078e0002 */
.L_x_562:
        /* <DEDUP_REMOVED lines=54> */
.L_x_565:
[----:B------:R-:W-:-:S07]  /*30540*/  IMAD.MOV.U32 R0, RZ, RZ, R2 ;  /* 0x000000ffff007224 */ /* 0x000fce00078e0002 */
.L_x_564:
        /* <DEDUP_REMOVED lines=51> */
.L_x_567:
[----:B------:R-:W-:Y:S05]  /*30880*/  BSYNC.RECONVERGENT B1 ;  /* 0x0000000000017941 */ /* 0x000fea0003800200 */
.L_x_566:
[----:B------:R-:W-:-:S08]  /*30890*/  DADD R64, R64, R4 ;  /* 0x0000000040407229 */ /* 0x000fd00000000004 */
[----:B------:R-:W-:-:S07]  /*308a0*/  DADD R58, R58, R64 ;  /* 0x000000003a3a7229 */ /* 0x000fce0000000040 */
[----:B------:R0:W-:Y:S01]  /*308b0*/  STS.64 [R19], R58 ;  /* 0x0000003a13007388 */ /* 0x0001e20000000a00 */
[----:B------:R-:W-:Y:S05]  /*308c0*/  @P6 BRA `(.L_x_568) ;  /* 0xfffffe9400106947 */ /* 0x000fea000383ffff */
[----:B------:R-:W-:Y:S01]  /*308d0*/  BAR.SYNC.DEFER_BLOCKING 0x0 ;  /* 0x0000000000007b1d */ /* 0x000fe20000010000 */
[----:B------:R-:W-:-:S07]  /*308e0*/  MOV R0, 0x30a10 ;  /* 0x00030a1000007802 */ /* 0x000fce0000000f00 */
[----:B------:R-:W1:Y:S01]  /*308f0*/  LDC.64 R4, c[0x3][0xc8] ;  /* 0x00c03200ff047b82 */ /* 0x000e620000000a00 */
[----:B------:R-:W2:Y:S01]  /*30900*/  LDCU.128 UR8, c[0x3][0x90] ;  /* 0x00c01200ff0877ac */ /* 0x000ea20008000c00 */
[----:B------:R-:W-:Y:S01]  /*30910*/  BSSY.RECONVERGENT B0, `(.L_x_569) ;  /* 0x0000010000007945 */ /* 0x000fe20003800200 */
[----:B------:R-:W3:Y:S01]  /*30920*/  LDCU.64 UR6, c[0x3][0x108] ;  /* 0x00c02100ff0677ac */ /* 0x000ee20008000a00 */
[----:B------:R-:W3:Y:S01]  /*30930*/  LDS.64 R2, [R24] ;  /* 0x0000000018027984 */ /* 0x000ee20000000a00 */
[----:B--2---:R-:W-:-:S03]  /*30940*/  DMUL R50, R50, UR10 ;  /* 0x0000000a32327c28 */ /* 0x004fc60008000000 */
[----:B------:R2:W4:Y:S01]  /*30950*/  LDS.64 R60, [R22] ;  /* 0x00000000163c7984 */ /* 0x0005220000000a00 */
[----:B-1----:R-:W-:-:S04]  /*30960*/  DFMA R48, R4, -0.5, R48 ;  /* 0xbfe000000430782b */ /* 0x002fc80000000030 */
[C-C-:B------:R-:W-:Y:S02]  /*30970*/  DFMA R46, R34.reuse, UR8, -R50.reuse ;  /* 0x00000008222e7c2b */ /* 0x140fe40008000832 */
[----:B------:R-:W-:Y:S02]  /*30980*/  DFMA R50, R34, UR8, R50 ;  /* 0x0000000822327c2b */ /* 0x000fe40008000032 */
[----:B------:R-:W-:-:S10]  /*30990*/  DADD R4, -RZ, |R48| ;  /* 0x00000000ff047229 */ /* 0x000fd40000000530 */
[----:B------:R-:W-:Y:S01]  /*309a0*/  IMAD.MOV.U32 R73, RZ, RZ, R5 ;  /* 0x000000ffff497224 */ /* 0x000fe200078e0005 */
[----:B---3--:R-:W-:-:S08]  /*309b0*/  DMUL R2, R2, UR6 ;  /* 0x0000000602027c28 */ /* 0x008fd00008000000 */
[----:B0-----:R-:W-:Y:S01]  /*309c0*/  DFMA R58, R2, 0.5, R32 ;  /* 0x3fe00000023a782b */ /* 0x001fe20000000020 */
[----:B------:R-:W-:Y:S08]  /*309d0*/  BAR.SYNC.DEFER_BLOCKING 0x0 ;  /* 0x0000000000007b1d */ /* 0x000ff00000010000 */
[----:B------:R-:W-:Y:S08]  /*309e0*/  BAR.SYNC.DEFER_BLOCKING 0x0 ;  /* 0x0000000000007b1d */ /* 0x000ff00000010000 */
[----:B--2-4-:R-:W-:Y:S06]  /*309f0*/  BAR.SYNC.DEFER_BLOCKING 0x0 ;  /* 0x0000000000007b1d */ /* 0x014fec0000010000 */
[----:B------:R-:W-:Y:S05]  /*30a00*/  CALL.REL.NOINC `($_Z9paths_rk4PdS_S_$__internal_accurate_pow) ;  /* 0x0000035800007944 */ /* 0x000fea0003c00000 */
[----:B------:R-:W-:Y:S05]  /*30a10*/  BSYNC.RECONVERGENT B0 ;  /* 0x0000000000007941 */ /* 0x000fea0003800200 */
.L_x_569:
[----:B------:R-:W0:Y:S01]  /*30a20*/  MUFU.RCP64H R5, R21 ;  /* 0x0000001500057308 */ /* 0x000e220000001800 */
[C---:B------:R-:W-:Y:S01]  /*30a30*/  DADD R2, R48.reuse, 2 ;  /* 0x4000000030027429 */ /* 0x040fe20000000000 */
[----:B------:R-:W-:Y:S01]  /*30a40*/  IMAD.MOV.U32 R4, RZ, RZ, 0x1 ;  /* 0x00000001ff047424 */ /* 0x000fe200078e00ff */
[----:B------:R-:W-:Y:S01]  /*30a50*/  DSETP.NEU.AND P0, PT, R48, RZ, PT ;  /* 0x000000ff3000722a */ /* 0x000fe20003f0d000 */
[----:B------:R-:W-:Y:S05]  /*30a60*/  BSSY.RECONVERGENT B0, `(.L_x_570) ;  /* 0x0000013000007945 */ /* 0x000fea0003800200 */
[----:B------:R-:W-:Y:S02]  /*30a70*/  FSEL R52, R10, RZ, P0 ;  /* 0x000000ff0a347208 */ /* 0x000fe40000000000 */
[----:B------:R-:W-:-:S02]  /*30a80*/  LOP3.LUT R27, R3, 0x7ff00000, RZ, 0xc0, !PT ;  /* 0x7ff00000031b7812 */ /* 0x000fc400078ec0ff */
[----:B------:R-:W-:Y:S01]  /*30a90*/  FSEL R53, R11, RZ, P0 ;  /* 0x000000ff0b357208 */ /* 0x000fe20000000000 */
[----:B------:R-:W-:Y:S01]  /*30aa0*/  IMAD.MOV.U32 R2, RZ, RZ, R52 ;  /* 0x000000ffff027224 */ /* 0x000fe200078e0034 */
[----:B------:R-:W-:Y:S01]  /*30ab0*/  ISETP.NE.AND P1, PT, R27, 0x7ff00000, PT ;  /* 0x7ff000001b00780c */ /* 0x000fe20003f25270 */
[----:B0-----:R-:W-:Y:S02]  /*30ac0*/  DFMA R6, -R20, R4, 1 ;  /* 0x3ff000001406742b */ /* 0x001fe40000000104 */
[----:B------:R-:W-:-:S06]  /*30ad0*/  IMAD.MOV.U32 R3, RZ, RZ, R53 ;  /* 0x000000ffff037224 */ /* 0x000fcc00078e0035 */
[----:B------:R-:W-:-:S08]  /*30ae0*/  DFMA R6, R6, R6, R6 ;  /* 0x000000060606722b */ /* 0x000fd00000000006 */
[----:B------:R-:W-:Y:S01]  /*30af0*/  DFMA R6, R4, R6, R4 ;  /* 0x000000060406722b */ /* 0x000fe20000000004 */
[----:B------:R-:W-:Y:S10]  /*30b00*/  @P1 BRA `(.L_x_571) ;  /* 0x0000000000201947 */ /* 0x000ff40003800000 */
        /* <DEDUP_REMOVED lines=8> */
.L_x_571:
[----:B------:R-:W-:Y:S05]  /*30b90*/  BSYNC.RECONVERGENT B0 ;  /* 0x0000000000007941 */ /* 0x000fea0003800200 */
.L_x_570:
        /* <DEDUP_REMOVED lines=18> */
.L_x_573:
[----:B------:R-:W-:Y:S05]  /*30cc0*/  BSYNC.RECONVERGENT B1 ;  /* 0x0000000000017941 */ /* 0x000fea0003800200 */
.L_x_572:
        /* <DEDUP_REMOVED lines=58> */
.L_x_575:
[----:B------:R-:W-:Y:S05]  /*31070*/  BSYNC.RECONVERGENT B0 ;  /* 0x0000000000007941 */ /* 0x000fea0003800200 */
.L_x_574:
        /* <DEDUP_REMOVED lines=29> */
.L_x_579:
[----:B------:R-:W-:Y:S05]  /*31250*/  BSYNC.RECONVERGENT B3 ;  /* 0x0000000000037941 */ /* 0x000fea0003800200 */
.L_x_578:
[----:B------:R-:W-:-:S07]  /*31260*/  VIADD R0, R2, 0x1 ;  /* 0x0000000102007836 */ /* 0x000fce0000000000 */
.L_x_577:
[----:B------:R-:W-:Y:S05]  /*31270*/  BSYNC.RECONVERGENT B2 ;  /* 0x0000000000027941 */ /* 0x000fea0003800200 */
.L_x_576:
        /* <DEDUP_REMOVED lines=55> */
.L_x_583:
[----:B------:R-:W-:Y:S05]  /*315f0*/  BSYNC.RECONVERGENT B3 ;  /* 0x0000000000037941 */ /* 0x000fea0003800200 */
.L_x_582:
[----:B------:R-:W-:-:S07]  /*31600*/  VIADD R0, R2, 0x1 ;  /* 0x0000000102007836 */ /* 0x000fce0000000000 */
.L_x_581:
[----:B------:R-:W-:Y:S05]  /*31610*/  BSYNC.RECONVERGENT B2 ;  /* 0x0000000000027941 */ /* 0x000fea0003800200 */
.L_x_580:
        /* <DEDUP_REMOVED lines=16> */
[----:B------:R-:W-:Y:S01]  /*31720*/  FSEL R63, -R63, 0.11223486810922622681, !P0 ;  /* 0x3de5db653f3f7808 */ /* 0x000fe20004000100 */
[----:B0-----:R-:W-:-:S05]  /*31730*/  DMUL R56, R56, UR6 ;  /* 0x0000000638387c28 */ /* 0x001fca0008000000 */
        /* <DEDUP_REMOVED lines=35> */
.L_x_585:
[----:B------:R-:W-:Y:S05]  /*31970*/  BSYNC.RECONVERGENT B1 ;  /* 0x0000000000017941 */ /* 0x000fea0003800200 */
.L_x_584:
[----:B------:R-:W-:Y:S01]  /*31980*/  DADD R60, R60, R4 ;  /* 0x000000003c3c7229 */ /* 0x000fe20000000004 */
[----:B------:R-:W0:Y:S01]  /*31990*/  LDCU.64 UR6, c[0x3][0x108] ;  /* 0x00c02100ff0677ac */ /* 0x000e220008000a00 */
[----:B------:R-:W1:Y:S01]  /*319a0*/  MUFU.RCP64H R5, R21 ;  /* 0x0000001500057308 */ /* 0x000e620000001800 */
[----:B------:R-:W-:Y:S01]  /*319b0*/  IMAD.MOV.U32 R4, RZ, RZ, 0x1 ;  /* 0x00000001ff047424 */ /* 0x000fe200078e00ff */
[----:B------:R-:W-:Y:S01]  /*319c0*/  ISETP.NE.AND P0, PT, R27, 0x7ff00000, PT ;  /* 0x7ff000001b00780c */ /* 0x000fe20003f05270 */
[----:B------:R-:W-:Y:S02]  /*319d0*/  BSSY.RECONVERGENT B0, `(.L_x_586) ;  /* 0x0000013000007945 */ /* 0x000fe40003800200 */
[----:B------:R-:W-:Y:S01]  /*319e0*/  STS.64 [R22], R60 ;  /* 0x0000003c16007388 */ /* 0x000fe20000000a00 */
[----:B------:R-:W-:Y:S06]  /*319f0*/  BAR.SYNC.DEFER_BLOCKING 0x0 ;  /* 0x0000000000007b1d */ /* 0x000fec0000010000 */
[----:B-1----:R-:W-:-:S08]  /*31a00*/  DFMA R6, -R20, R4, 1 ;  /* 0x3ff000001406742b */ /* 0x002fd00000000104 */
[----:B------:R-:W-:Y:S01]  /*31a10*/  DFMA R6, R6, R6, R6 ;  /* 0x000000060606722b */ /* 0x000fe20000000006 */
[----:B------:R-:W0:Y:S07]  /*31a20*/  LDS.64 R2, [R25] ;  /* 0x0000000019027984 */ /* 0x000e2e0000000a00 */
[----:B------:R-:W-:Y:S01]  /*31a30*/  DFMA R6, R4, R6, R4 ;  /* 0x000000060406722b */ /* 0x000fe20000000004 */
[----:B------:R1:W2:Y:S01]  /*31a40*/  LDS.64 R54, [R19] ;  /* 0x0000000013367984 */ /* 0x0002a20000000a00 */
[----:B0-----:R-:W-:Y:S01]  /*31a50*/  DMUL R2, R2, UR6 ;  /* 0x0000000602027c28 */ /* 0x001fe20008000000 */
[----:B------:R-:W-:Y:S08]  /*31a60*/  BAR.SYNC.DEFER_BLOCKING 0x0 ;  /* 0x0000000000007b1d */ /* 0x000ff00000010000 */
[----:B------:R-:W-:Y:S08]  /*31a70*/  BAR.SYNC.DEFER_BLOCKING 0x0 ;  /* 0x0000000000007b1d */ /* 0x000ff00000010000 */
[----:B------:R-:W-:Y:S06]  /*31a80*/  BAR.SYNC.DEFER_BLOCKING 0x0 ;  /* 0x0000000000007b1d */ /* 0x000fec0000010000 */
[----:B-12---:R-:W-:Y:S05]  /*31a90*/  @P0 BRA `(.L_x_587) ;  /* 0x0000000000180947 */ /* 0x006fea0003800000 */
[----:B------:R-:W-:-:S14]  /*31aa0*/  DSETP.NAN.AND P0, PT, R48, R48, PT ;  /* 0x000000303000722a */ /* 0x000fdc0003f08000 */
[----:B------:R-:W-:Y:S01]  /*31ab0*/  @P0 DADD R52, R48, 2 ;  /* 0x4000000030340429 */ /* 0x000fe20000000000 */
[----:B------:R-:W-:Y:S10]  /*31ac0*/  @P0 BRA `(.L_x_587) ;  /* 0x00000000000c0947 */ /* 0x000ff40003800000 */
[----:B------:R-:W-:-:S14]  /*31ad0*/  DSETP.NEU.AND P0, PT, |R48|, +INF , PT ;  /* 0x7ff000003000742a */ /* 0x000fdc0003f0d200 */
[----:B------:R-:W-:Y:S02]  /*31ae0*/  @!P0 IMAD.MOV.U32 R52, RZ, RZ, 0x0 ;  /* 0x00000000ff348424 */ /* 0x000fe400078e00ff */
[----:B------:R-:W-:-:S07]  /*31af0*/  @!P0 IMAD.MOV.U32 R53, RZ, RZ, 0x7ff00000 ;  /* 0x7ff00000ff358424 */ /* 0x000fce00078e00ff */
.L_x_587:
[----:B------:R-:W-:Y:S05]  /*31b00*/  BSYNC.RECONVERGENT B0 ;  /* 0x0000000000007941 */ /* 0x000fea0003800200 */
.L_x_586:
[----:B------:R-:W-:Y:S01]  /*31b10*/  DADD R52, -RZ, -R52 ;  /* 0x00000000ff347229 */ /* 0x000fe20000000934 */
[----:B------:R-:W-:Y:S01]  /*31b20*/  BSSY.RECONVERGENT B1, `(.L_x_588) ;  /* 0x0000012000017945 */ /* 0x000fe20003800200 */
[----:B------:R-:W-:Y:S02]  /*31b30*/  DFMA R4, -R20, R6, 1 ;  /* 0x3ff000001404742b */ /* 0x000fe40000000106 */
[----:B------:R-:W-:-:S06]  /*31b40*/  DSETP.NEU.AND P0, PT, R48, 1, PT ;  /* 0x3ff000003000742a */ /* 0x000fcc0003f0d000 */
[----:B------:R-:W-:Y:S01]  /*31b50*/  DFMA R10, R6, R4, R6 ;  /* 0x00000004060a722b */ /* 0x000fe20000000006 */
[----:B------:R-:W-:Y:S02]  /*31b60*/  FSEL R8, R52, RZ, P0 ;  /* 0x000000ff34087208 */ /* 0x000fe40000000000 */
[----:B------:R-:W-:Y:S01]  /*31b70*/  FSEL R9, R53, -1.875, P0 ;  /* 0xbff0000035097808 */ /* 0x000fe20000000000 */
[----:B------:R-:W-:-:S03]  /*31b80*/  DFMA R52, R2, 0.5, R30 ;  /* 0x3fe000000234782b */ /* 0x000fc6000000001e */
        /* <DEDUP_REMOVED lines=11> */
.L_x_589:
[----:B------:R-:W-:Y:S05]  /*31c40*/  BSYNC.RECONVERGENT B1 ;  /* 0x0000000000017941 */ /* 0x000fea0003800200 */
.L_x_588:
        /* <DEDUP_REMOVED lines=58> */
.L_x_591:
[----:B------:R-:W-:Y:S05]  /*31ff0*/  BSYNC.RECONVERGENT B0 ;  /* 0x0000000000007941 */ /* 0x000fea0003800200 */
.L_x_590:
        /* <DEDUP_REMOVED lines=29> */
.L_x_595:
[----:B------:R-:W-:Y:S05]  /*321d0*/  BSYNC.RECONVERGENT B3 ;  /* 0x0000000000037941 */ /* 0x000fea0003800200 */
.L_x_594:
[----:B------:R-:W-:-:S07]  /*321e0*/  VIADD R0, R2, 0x1 ;  /* 0x0000000102007836 */ /* 0x000fce0000000000 */
.L_x_593:
[----:B------:R-:W-:Y:S05]  /*321f0*/  BSYNC.RECONVERGENT B2 ;  /* 0x0000000000027941 */ /* 0x000fea0003800200 */
.L_x_592:
        /* <DEDUP_REMOVED lines=55> */
.L_x_599:
[----:B------:R-:W-:Y:S05]  /*32570*/  BSYNC.RECONVERGENT B3 ;  /* 0x0000000000037941 */ /* 0x000fea0003800200 */
.L_x_598:
[----:B------:R-:W-:-:S07]  /*32580*/  VIADD R0, R2, 0x1 ;  /* 0x0000000102007836 */ /* 0x000fce0000000000 */
.L_x_597:
[----:B------:R-:W-:Y:S05]  /*32590*/  BSYNC.RECONVERGENT B2 ;  /* 0x0000000000027941 */ /* 0x000fea0003800200 */
.L_x_596:
[----:B------:R-:W0:Y:S01]  /*325a0*/  LDCU.64 UR6, c[0x4][0x68] ;  /* 0x01000d00ff0677ac */ /* 0x000e220008000a00 */
[----:B------:R-:W-:-:S05]  /*325b0*/  IMAD.SHL.U32 R2, R0, 0x40, RZ ;  /* 0x0000004000027824 */ /* 0x000fca00078e00ff */
[----:B------:R-:W-:-:S04]  /*325c0*/  LOP3.LUT R2, R2, 0x40, RZ, 0xc0, !PT ;  /* 0x0000004002027812 */ /* 0x000fc800078ec0ff */
[----:B0-----:R-:W-:Y:S02]  /*325d0*/  IADD3 R2, P0, PT, R2, UR6, RZ ;  /* 0x0000000602027c10 */ /* 0x001fe4000ff1e0ff */
[----:B------:R-:W-:Y:S01]  /*325e0*/  LOP3.LUT R6, R0, 0x1, RZ, 0xc0, !PT ;  /* 0x0000000100067812 */ /* 0x000fe200078ec0ff */
[----:B------:R-:W-:Y:S01]  /*325f0*/  IMAD.MOV.U32 R50, RZ, RZ, 0x20fd8164 ;  /* 0x20fd8164ff327424 */ /* 0x000fe200078e00ff */
[----:B------:R-:W0:Y:S01]  /*32600*/  LDCU UR6, c[0x3][0x5c] ;  /* 0x00c00b80ff0677ac */ /* 0x000e220008000800 */
        /* <DEDUP_REMOVED lines=10> */
[C---:B--2---:R-:W-:Y:S01]  /*326b0*/  DFMA R8, R6.reuse, R50, R8 ;  /* 0x000000320608722b */ /* 0x044fe20000000008 */
[----:B------:R-:W1:Y:S07]  /*326c0*/  LDC.64 R50, c[0x3][0x50] ;  /* 0x00c01400ff327b82 */ /* 0x000e6e0000000a00 */
[----:B------:R-:W-:Y:S01]  /*326d0*/  DFMA R8, R6, R8, R10 ;  /* 0x000000080608722b */ /* 0x000fe2000000000a */
[----:B0-----:R-:W0:Y:S01]  /*326e0*/  MUFU.RCP64H R11, UR6 ;  /* 0x00000006000b7d08 */ /* 0x001e220008001800 */
[----:B------:R-:W-:-:S06]  /*326f0*/  IMAD.MOV.U32 R10, RZ, RZ, 0x1 ;  /* 0x00000001ff0a7424 */ /* 0x000fcc00078e00ff */
[C---:B---3--:R-:W-:Y:S01]  /*32700*/  DFMA R8, R6.reuse, R8, R12 ;  /* 0x000000080608722b */ /* 0x048fe2000000000c */
[----:B------:R-:W0:Y:S07]  /*32710*/  LDC.64 R12, c[0x3][0x58] ;  /* 0x00c01600ff0c7b82 */ /* 0x000e2e0000000a00 */
[----:B------:R-:W-:Y:S02]  /*32720*/  DFMA R8, R6, R8, R14 ;  /* 0x000000080608722b */ /* 0x000fe4000000000e */
[----:B-1----:R-:W-:-:S06]  /*32730*/  DMUL R50, R48, R50 ;  /* 0x0000003230327228 */ /* 0x002fcc0000000000 */
[----:B----4-:R-:W-:-:S08]  /*32740*/  DFMA R8, R6, R8, R56 ;  /* 0x000000080608722b */ /* 0x010fd00000000038 */
[----:B------:R-:W-:Y:S02]  /*32750*/  DFMA R8, R6, R8, R58 ;  /* 0x000000080608722b */ /* 0x000fe4000000003a */
[----:B0-----:R-:W-:-:S06]  /*32760*/  DFMA R2, R10, -R12, 1 ;  /* 0x3ff000000a02742b */ /* 0x001fcc000000080c */
[----:B------:R-:W-:Y:S02]  /*32770*/  DFMA R4, R8, R4, R4 ;  /* 0x000000040804722b */ /* 0x000fe40000000004 */
[----:B------:R-:W-:-:S10]  /*32780*/  DFMA R6, R6, R8, 1 ;  /* 0x3ff000000606742b */ /* 0x000fd40000000008 */
[----:B------:R-:W-:Y:S02]  /*32790*/  FSEL R4, R6, R4, !P0 ;  /* 0x0000000406047208 */ /* 0x000fe40004000000 */
[----:B------:R-:W-:Y:S01]  /*327a0*/  FSEL R5, R7, R5, !P0 ;  /* 0x0000000507057208 */ /* 0x000fe20004000000 */
[----:B------:R-:W-:Y:S01]  /*327b0*/  DFMA R6, R2, R2, R2 ;  /* 0x000000020206722b */ /* 0x000fe20000000002 */
[----:B------:R-:W-:-:S04]  /*327c0*/  LOP3.LUT P0, RZ, R0, 0x2, RZ, 0xc0, !PT ;  /* 0x0000000200ff7812 */ /* 0x000fc8000780c0ff */
[----:B------:R-:W-:-:S03]  /*327d0*/  DADD R2, RZ, -R4 ;  /* 0x00000000ff027229 */ /* 0x000fc60000000804 */
[----:B------:R-:W-:-:S07]  /*327e0*/  DFMA R6, R10, R6, R10 ;  /* 0x000000060a06722b */ /* 0x000fce000000000a */
        /* <DEDUP_REMOVED lines=13> */
[----:B------:R-:W0:Y:S01]  /*328c0*/  LDCU.64 UR6, c[0x3][0x58] ;  /* 0x00c00b00ff0677ac */ /* 0x000e220008000a00 */
[----:B------:R-:W-:Y:S01]  /*328d0*/  MOV R0, 0x32910 ;  /* 0x0003291000007802 */ /* 0x000fe20000000f00 */
[----:B0-----:R-:W-:Y:S02]  /*328e0*/  IMAD.U32 R6, RZ, RZ, UR6 ;  /* 0x00000006ff067e24 */ /* 0x001fe4000f8e00ff */
[----:B------:R-:W-:-:S07]  /*328f0*/  IMAD.U32 R7, RZ, RZ, UR7 ;  /* 0x00000007ff077e24 */ /* 0x000fce000f8e00ff */
[----:B------:R-:W-:Y:S05]  /*32900*/  CALL.REL.NOINC `($__internal_0_$__cuda_sm20_div_rn_f64_full) ;  /* 0x0000033000007944 */ /* 0x000fea0003c00000 */
[----:B------:R-:W-:Y:S02]  /*32910*/  IMAD.MOV.U32 R48, RZ, RZ, R4 ;  /* 0x000000ffff307224 */ /* 0x000fe400078e0004 */
[----:B------:R-:W-:-:S07]  /*32920*/  IMAD.MOV.U32 R49, RZ, RZ, R5 ;  /* 0x000000ffff317224 */ /* 0x000fce00078e0005 */
.L_x_601:
[----:B------:R-:W-:Y:S05]  /*32930*/  BSYNC.RECONVERGENT B1 ;  /* 0x0000000000017941 */ /* 0x000fea0003800200 */
.L_x_600:
[----:B------:R-:W0:Y:S01]  /*32940*/  MUFU.RCP64H R3, R45 ;  /* 0x0000002d00037308 */ /* 0x000e220000001800 */
[----:B------:R-:W-:Y:S01]  /*32950*/  IMAD.MOV.U32 R2, RZ, RZ, 0x1 ;  /* 0x00000001ff027424 */ /* 0x000fe200078e00ff */
[----:B------:R-:W-:Y:S01]  /*32960*/  DADD R46, R46, -R56 ;  /* 0x000000002e2e7229 */ /* 0x000fe20000000838 */
[----:B------:R-:W-:Y:S07]  /*32970*/  BSSY.RECONVERGENT B1, `(.L_x_602) ;  /* 0x0000013000017945 */ /* 0x000fee0003800200 */
[----:B------:R-:W-:-:S02]  /*32980*/  DMUL R46, R50, R46 ;  /* 0x0000002e322e7228 */ /* 0x000fc40000000000 */
[----:B0-----:R-:W-:-:S06]  /*32990*/  DFMA R4, -R44, R2, 1 ;  /* 0x3ff000002c04742b */ /* 0x001fcc0000000102 */
        /* <DEDUP_REMOVED lines=16> */
.L_x_603:
[----:B------:R-:W-:Y:S05]  /*32aa0*/  BSYNC.RECONVERGENT B1 ;  /* 0x0000000000017941 */ /* 0x000fea0003800200 */
.L_x_602:
[----:B------:R-:W-:Y:S01]  /*32ab0*/  DADD R4, -R4, R48 ;  /* 0x0000000004047229 */ /* 0x000fe20000000130 */
[----:B------:R-:W0:Y:S01]  /*32ac0*/  LDCU.64 UR12, c[0x3][0x108] ;  /* 0x00c02100ff0c77ac */ /* 0x000e220008000a00 */
[----:B------:R-:W-:Y:S01]  /*32ad0*/  IMAD.MOV.U32 R27, RZ, RZ, RZ ;  /* 0x000000ffff1b7224 */ /* 0x000fe200078e00ff */
[----:B------:R-:W1:Y:S05]  /*32ae0*/  LDCU.64 UR6, c[0x3][0x108] ;  /* 0x00c02100ff0677ac */ /* 0x000e6a0008000a00 */
[----:B------:R-:W-:Y:S01]  /*32af0*/  DADD R4, R54, R4 ;  /* 0x0000000036047229 */ /* 0x000fe20000000004 */
[----:B------:R-:W2:Y:S01]  /*32b00*/  LDCU.64 UR8, c[0x3][0x68] ;  /* 0x00c00d00ff0877ac */ /* 0x000ea20008000a00 */
[----:B------:R-:W3:Y:S05]  /*32b10*/  LDCU.64 UR10, c[0x3][0x60] ;  /* 0x00c00c00ff0a77ac */ /* 0x000eea0008000a00 */
[----:B------:R-:W-:Y:S01]  /*32b20*/  STS.64 [R19], R4 ;  /* 0x0000000413007388 */ /* 0x000fe20000000a00 */
[----:B------:R-:W-:Y:S06]  /*32b30*/  BAR.SYNC.DEFER_BLOCKING 0x0 ;  /* 0x0000000000007b1d */ /* 0x000fec0000010000 */
[----:B------:R-:W0:Y:S02]  /*32b40*/  LDS.64 R2, [R26] ;  /* 0x000000001a027984 */ /* 0x000e240000000a00 */
[----:B------:R-:W-:Y:S06]  /*32b50*/  BAR.SYNC.DEFER_BLOCKING 0x0 ;  /* 0x0000000000007b1d */ /* 0x000fec0000010000 */
[----:B------:R-:W4:Y:S02]  /*32b60*/  LDS.64 R6, [R25] ;  /* 0x0000000019067984 */ /* 0x000f240000000a00 */
[----:B------:R-:W-:Y:S06]  /*32b70*/  BAR.SYNC.DEFER_BLOCKING 0x0 ;  /* 0x0000000000007b1d */ /* 0x000fec0000010000 */
[----:B0-----:R-:W-:-:S08]  /*32b80*/  DMUL R2, R2, UR12 ;  /* 0x0000000c02027c28 */ /* 0x001fd00008000000 */
[----:B------:R-:W-:Y:S01]  /*32b90*/  DFMA R104, R2, 0.5, R40 ;  /* 0x3fe000000268782b */ /* 0x000fe20000000028 */
[----:B------:R-:W0:Y:S07]  /*32ba0*/  LDS.64 R8, [R24] ;  /* 0x0000000018087984 */ /* 0x000e2e0000000a00 */
[----:B------:R-:W-:-:S08]  /*32bb0*/  DMUL R52, R104, UR12 ;  /* 0x0000000c68347c28 */ /* 0x000fd00008000000 */
[----:B------:R-:W-:Y:S02]  /*32bc0*/  DFMA R52, R52, 0.5, R36 ;  /* 0x3fe000003434782b */ /* 0x000fe40000000024 */
[----:B----4-:R-:W-:-:S08]  /*32bd0*/  DMUL R6, R6, UR12 ;  /* 0x0000000c06067c28 */ /* 0x010fd00008000000 */
[----:B------:R-:W-:-:S08]  /*32be0*/  DFMA R102, R6, 0.5, R30 ;  /* 0x3fe000000666782b */ /* 0x000fd0000000001e */
[----:B------:R-:W-:-:S08]  /*32bf0*/  DMUL R50, R102, UR12 ;  /* 0x0000000c66327c28 */ /* 0x000fd00008000000 */
[----:B------:R-:W-:Y:S02]  /*32c00*/  DFMA R50, R50, 0.5, R28 ;  /* 0x3fe000003232782b */ /* 0x000fe4000000001c */
[----:B0-----:R-:W-:-:S08]  /*32c10*/  DMUL R8, R8, UR12 ;  /* 0x0000000c08087c28 */ /* 0x001fd00008000000 */
[----:B------:R-:W-:-:S08]  /*32c20*/  DFMA R100, R8, 0.5, R32 ;  /* 0x3fe000000864782b */ /* 0x000fd00000000020 */
[----:B------:R-:W-:Y:S01]  /*32c30*/  DMUL R48, R100, UR12 ;  /* 0x0000000c64307c28 */ /* 0x000fe20008000000 */
[----:B------:R-:W0:Y:S07]  /*32c40*/  LDCU.64 UR12, c[0x4][0x68] ;  /* 0x01000d00ff0c77ac */ /* 0x000e2e0008000a00 */
[----:B-123--:R-:W-:-:S11]  /*32c50*/  DFMA R48, R48, 0.5, R38 ;  /* 0x3fe000003030782b */ /* 0x00efd60000000026 */
.L_x_823:
[----:B------:R-:W-:Y:S08]  /*32c60*/  BAR.SYNC.DEFER_BLOCKING 0x0 ;  /* 0x0000000000007b1d */ /* 0x000ff00000010000 */
[----:B-1----:R-:W1:Y:S08]  /*32c70*/  LDC.64 R56, c[0x0][0x380] ;  /* 0x0000e000ff387b82 */ /* 0x002e700000000a00 */
[----:B------:R-:W2:Y:S01]  /*32c80*/  LDC.64 R46, c[0x0][0x388] ;  /* 0x0000e200ff2e7b82 */ /* 0x000ea20000000a00 */
[----:B------:R-:W-:Y:S04]  /*32c90*/  LDS.64 R2, [R22] ;  /* 0x0000000016027984 */ /* 0x000fe80000000a00 */
[----:B------:R-:W3:Y:S01]  /*32ca0*/  LDS.64 R4, [R19] ;  /* 0x0000000013047984 */ /* 0x000ee20000000a00 */
[----:B-1----:R-:W-:-:S03]  /*32cb0*/  IMAD.WIDE.U32 R56, R27, 0x8, R56 ;  /* 0x000000081b387825 */ /* 0x002fc600078e0038 */
[----:B------:R1:W4:Y:S01]  /*32cc0*/  LDS.64 R58, [R18] ;  /* 0x00000000123a7984 */ /* 0x0003220000000a00 */
[----:B------:R-:W-:Y:S01]  /*32cd0*/  BAR.SYNC.DEFER_BLOCKING 0x0 ;  /* 0x0000000000007b1d */ /* 0x000fe20000010000 */
[----:B--2---:R-:W-:-:S05]  /*32ce0*/  IMAD.WIDE.U32 R46, R27, 0x8, R46 ;  /* 0x000000081b2e7825 */ /* 0x004fca00078e002e */
[----:B------:R-:W2:Y:S02]  /*32cf0*/  LDG.E.64 R54, desc[UR40][R56.64] ;  /* 0x0000002838367981 */ /* 0x000ea4000c1e1b00 */
[----:B------:R-:W-:Y:S06]  /*32d00*/  BAR.SYNC.DEFER_BLOCKING 0x0 ;  /* 0x0000000000007b1d */ /* 0x000fec0000010000 */
[----:B------:R-:W4:Y:S04]  /*32d10*/  LDG.E.64 R64, desc[UR40][R46.64] ;  /* 0x000000282e407981 */ /* 0x000f28000c1e1b00 */
[----:B------:R1:W5:Y:S01]  /*32d20*/  LDG.E.64 R66, desc[UR40][R56.64] ;  /* 0x0000002838427981 */ /* 0x000362000c1e1b00 */
[----:B---3--:R-:W-:Y:S01]  /*32d30*/  DMUL R4, R4, UR6 ;  /* 0x0000000604047c28 */ /* 0x008fe20008000000 */
[----:B------:R-:W-:Y:S01]  /*32d40*/  IMAD.MOV.U32 R80, RZ, RZ, R27 ;  /* 0x000000ffff507224 */ /* 0x000fe200078e001b */
[----:B------:R-:W-:Y:S01]  /*32d50*/  DMUL R2, R2, UR6 ;  /* 0x0000000602027c28 */ /* 0x000fe20008000000 */
[----:B------:R-:W-:-:S05]  /*32d60*/  VIADD R27, R27, 0x1 ;  /* 0x000000011b1b7836 */ /* 0x000fca0000000000 */
[----:B------:R-:W-:Y:S01]  /*32d70*/  DFMA R62, R4, 0.5, R32 ;  /* 0x3fe00000043e782b */ /* 0x000fe20000000020 */
[----:B------:R-:W-:Y:S01]  /*32d80*/  ISETP.NE.AND P6, PT, R27, 0x1388, PT ;  /* 0x000013881b00780c */ /* 0x000fe20003fc5270 */
[----:B------:R-:W-:Y:S02]  /*32d90*/  DFMA R60, R2, 0.5, R30 ;  /* 0x3fe00000023c782b */ /* 0x000fe4000000001e */
[----:B--2---:R-:W-:Y:S02]  /*32da0*/  DMUL R54, R54, UR8 ;  /* 0x0000000836367c28 */ /* 0x004fe40008000000 */
[----:B----4-:R-:W-:-:S14]  /*32db0*/  DSETP.NEU.AND P0, PT, |R64|, +INF , PT ;  /* 0x7ff000004000742a */ /* 0x010fdc0003f0d200 */
[----:B------:R-:W-:Y:S01]  /*32dc0*/  @!P0 DMUL R4, RZ, R64 ;  /* 0x00000040ff048228 */ /* 0x000fe20000000000 */
[----:B------:R-:W-:Y:S01]  /*32dd0*/  @!P0 IMAD.MOV.U32 R0, RZ, RZ, RZ ;  /* 0x000000ffff008224 */ /* 0x000fe200078e00ff */
[----:B-1----:R-:W-:Y:S09]  /*32de0*/  @!P0 BRA `(.L_x_604) ;  /* 0x00000000005c8947 */ /* 0x002ff20003800000 */
        /* <DEDUP_REMOVED lines=20> */
[----:B0----5:R-:W-:Y:S05]  /*32f30*/  CALL.REL.NOINC `($_Z9paths_rk4PdS_S_$__internal_trig_reduction_slowpathd) ;  /* 0x0000033c00807944 */ /* 0x021fea0003c00000 */
[----:B------:R-:W-:Y:S05]  /*32f40*/  BSYNC.RECONVERGENT B2 ;  /* 0x0000000000027941 */ /* 0x000fea0003800200 */
.L_x_605:
[----:B------:R-:W-:-:S07]  /*32f50*/  IMAD.MOV.U32 R0, RZ, RZ, R2 ;  /* 0x000000ffff007224 */ /* 0x000fce00078e0002 */
.L_x_604:
[----:B------:R-:W-:Y:S01]  /*32f60*/  IMAD.SHL.U32 R2, R0, 0x40, RZ ;  /* 0x0000004000027824 */ /* 0x000fe200078e00ff */
[----:B------:R-:W2:Y:S04]  /*32f70*/  LDG.E.64 R68, desc[UR40][R46.64+0x9c40] ;  /* 0x009c40282e447981 */ /* 0x000ea8000c1e1b00 */
[----:B------:R-:W-:-:S04]  /*32f80*/  LOP3.LUT R2, R2, 0x40, RZ, 0xc0, !PT ;  /* 0x0000004002027812 */ /* 0x000fc800078ec0ff */
[----:B0-----:R-:W-:-:S05]  /*32f90*/  IADD3 R2, P0, PT, R2, UR12, RZ ;  /* 0x0000000c02027c10 */ /* 0x001fca000ff1e0ff */
        /* <DEDUP_REMOVED lines=51> */
.L_x_607:
[----:B------:R-:W-:-:S07]  /*332d0*/  VIADD R0, R2, 0x1 ;  /* 0x0000000102007836 */ /* 0x000fce0000000000 */
.L_x_606:
        /* <DEDUP_REMOVED lines=54> */
.L_x_609:
[----:B------:R-:W-:-:S07]  /*33640*/  IMAD.MOV.U32 R0, RZ, RZ, R2 ;  /* 0x000000ffff007224 */ /* 0x000fce00078e0002 */
.L_x_608:
        /* <DEDUP_REMOVED lines=57> */
.L_x_611:
[----:B------:R-:W-:-:S07]  /*339e0*/  VIADD R0, R2, 0x1 ;  /* 0x0000000102007836 */ /* 0x000fce0000000000 */
.L_x_610:
        /* <DEDUP_REMOVED lines=52> */
.L_x_612:
        /* <DEDUP_REMOVED lines=27> */
.L_x_614:
[----:B------:R-:W-:Y:S05]  /*33ee0*/  BSYNC.RECONVERGENT B1 ;  /* 0x0000000000017941 */ /* 0x000fea0003800200 */
.L_x_613:
        /* <DEDUP_REMOVED lines=28> */
.L_x_618:
[----:B------:R-:W-:Y:S05]  /*340b0*/  BSYNC.RECONVERGENT B3 ;  /* 0x0000000000037941 */ /* 0x000fea0003800200 */
.L_x_617:
[----:B------:R-:W-:-:S07]  /*340c0*/  VIADD R0, R2, 0x1 ;  /* 0x0000000102007836 */ /* 0x000fce0000000000 */
.L_x_616:
[----:B------:R-:W-:Y:S05]  /*340d0*/  BSYNC.RECONVERGENT B2 ;  /* 0x0000000000027941 */ /* 0x000fea0003800200 */
.L_x_615:
        /* <DEDUP_REMOVED lines=55> */
.L_x_620:
[----:B------:R-:W-:-:S07]  /*34450*/  VIADD R0, R2, 0x1 ;  /* 0x0000000102007836 */ /* 0x000fce0000000000 */
.L_x_619:
        /* <DEDUP_REMOVED lines=55> */
.L_x_622:
[----:B------:R-:W-:-:S07]  /*347d0*/  VIADD R0, R2, 0x1 ;  /* 0x0000000102007836 */ /* 0x000fce0000000000 */
.L_x_621:
        /* <DEDUP_REMOVED lines=58> */
.L_x_624:
[----:B------:R-:W-:-:S07]  /*34b80*/  VIADD R0, R2, 0x1 ;  /* 0x0000000102007836 */ /* 0x000fce0000000000 */
.L_x_623:
        /* <DEDUP_REMOVED lines=56> */
.L_x_626:
[----:B------:R-:W-:-:S07]  /*34f10*/  VIADD R0, R2, 0x1 ;  /* 0x0000000102007836 */ /* 0x000fce0000000000 */
.L_x_625:
        /* <DEDUP_REMOVED lines=57> */
.L_x_628:
[----:B------:R-:W-:-:S07]  /*352b0*/  VIADD R0, R2, 0x1 ;  /* 0x0000000102007836 */ /* 0x000fce0000000000 */
.L_x_627:
        /* <DEDUP_REMOVED lines=53> */
.L_x_630:
[----:B------:R-:W-:-:S07]  /*35610*/  IMAD.MOV.U32 R0, RZ, RZ, R2 ;  /* 0x000000ffff007224 */ /* 0x000fce00078e0002 */
.L_x_629:
        /* <DEDUP_REMOVED lines=55> */
.L_x_632:
[----:B------:R-:W-:-:S07]  /*35990*/  IMAD.MOV.U32 R0, RZ, RZ, R2 ;  /* 0x000000ffff007224 */ /* 0x000fce00078e0002 */
.L_x_631:
        /* <DEDUP_REMOVED lines=53> */
.L_x_634:
[----:B------:R-:W-:-:S07]  /*35cf0*/  VIADD R0, R2, 0x1 ;  /* 0x0000000102007836 */ /* 0x000fce0000000000 */
.L_x_633:
        /* <DEDUP_REMOVED lines=54> */
.L_x_636:
[----:B------:R-:W-:-:S07]  /*36060*/  IMAD.MOV.U32 R0, RZ, RZ, R2 ;  /* 0x000000ffff007224 */ /* 0x000fce00078e0002 */
.L_x_635:
        /* <DEDUP_REMOVED lines=55> */
.L_x_638:
[----:B------:R-:W-:-:S07]  /*363e0*/  VIADD R0, R2, 0x1 ;  /* 0x0000000102007836 */ /* 0x000fce0000000000 */
.L_x_637:
        /* <DEDUP_REMOVED lines=53> */
.L_x_640:
[----:B------:R-:W-:-:S07]  /*36740*/  VIADD R0, R2, 0x1 ;  /* 0x0000000102007836 */ /* 0x000fce0000000000 */
.L_x_639:
        /* <DEDUP_REMOVED lines=58> */
.L_x_642:
[----:B------:R-:W-:Y:S05]  /*36af0*/  BSYNC.RECONVERGENT B2 ;  /* 0x0000000000027941 */ /* 0x000fea0003800200 */
.L_x_641:
        /* <DEDUP_REMOVED lines=55> */
.L_x_644:
[----:B------:R-:W-:-:S07]  /*36e70*/  IMAD.MOV.U32 R0, RZ, RZ, R2 ;  /* 0x000000ffff007224 */ /* 0x000fce00078e0002 */
.L_x_643:
        /* <DEDUP_REMOVED lines=54> */
.L_x_646:
[----:B------:R-:W-:-:S07]  /*371e0*/  IMAD.MOV.U32 R0, RZ, RZ, R2 ;  /* 0x000000ffff007224 */ /* 0x000fce00078e0002 */
.L_x_645:
        /* <DEDUP_REMOVED lines=53> */
.L_x_648:
[----:B------:R-:W-:-:S07]  /*37540*/  IMAD.MOV.U32 R0, RZ, RZ, R2 ;  /* 0x000000ffff007224 */ /* 0x000fce00078e0002 */
.L_x_647:
        /* <DEDUP_REMOVED lines=54> */
.L_x_650:
[----:B------:R-:W-:-:S07]  /*378b0*/  IMAD.MOV.U32 R0, RZ, RZ, R2 ;  /* 0x000000ffff007224 */ /* 0x000fce00078e0002 */
.L_x_649:
        /* <DEDUP_REMOVED lines=53> */
.L_x_652:
[----:B------:R-:W-:-:S07]  /*37c10*/  VIADD R0, R2, 0x1 ;  /* 0x0000000102007836 */ /* 0x000fce0000000000 */
.L_x_651:
        /* <DEDUP_REMOVED lines=56> */
.L_x_654:
[----:B------:R-:W-:-:S07]  /*37fa0*/  VIADD R0, R2, 0x1 ;  /* 0x0000000102007836 */ /* 0x000fce0000000000 */
.L_x_653:
        /* <DEDUP_REMOVED lines=54> */
.L_x_656:
[----:B------:R-:W-:-:S07]  /*38310*/  IMAD.MOV.U32 R0, RZ, RZ, R2 ;  /* 0x000000ffff007224 */ /* 0x000fce00078e0002 */
.L_x_655:
        /* <DEDUP_REMOVED lines=55> */
.L_x_658:
[----:B------:R-:W-:-:S07]  /*38690*/  IMAD.MOV.U32 R0, RZ, RZ, R2 ;  /* 0x000000ffff007224 */ /* 0x000fce00078e0002 */
.L_x_657:
        /* <DEDUP_REMOVED lines=54> */
.L_x_660:
[----:B------:R-:W-:-:S07]  /*38a00*/  IMAD.MOV.U32 R0, RZ, RZ, R2 ;  /* 0x000000ffff007224 */ /* 0x000fce00078e0002 */
.L_x_659:
        /* <DEDUP_REMOVED lines=55> */
.L_x_662:
[----:B------:R-:W-:-:S07]  /*38d80*/  IMAD.MOV.U32 R0, RZ, RZ, R2 ;  /* 0x000000ffff007224 */ /* 0x000fce00078e0002 */
.L_x_661:
        /* <DEDUP_REMOVED lines=53> */
.L_x_664:
[----:B------:R-:W-:-:S07]  /*390e0*/  VIADD R0, R2, 0x1 ;  /* 0x0000000102007836 */ /* 0x000fce0000000000 */
.L_x_663:
        /* <DEDUP_REMOVED lines=56> */
.L_x_666:
[----:B------:R-:W-:-:S07]  /*39470*/  VIADD R0, R2, 0x1 ;  /* 0x0000000102007836 */ /* 0x000fce0000000000 */
.L_x_665:
        /* <DEDUP_REMOVED lines=53> */
.L_x_668:
[----:B------:R-:W-:-:S07]  /*397d0*/  IMAD.MOV.U32 R0, RZ, RZ, R2 ;  /* 0x000000ffff007224 */ /* 0x000fce00078e0002 */
.L_x_667:
        /* <DEDUP_REMOVED lines=54> */
.L_x_670:
[----:B------:R-:W-:-:S07]  /*39b40*/  VIADD R0, R2, 0x1 ;  /* 0x0000000102007836 */ /* 0x000fce0000000000 */
.L_x_669:
        /* <DEDUP_REMOVED lines=55> */
.L_x_672:
[----:B------:R-:W-:-:S07]  /*39ec0*/  IMAD.MOV.U32 R0, RZ, RZ, R2 ;  /* 0x000000ffff007224 */ /* 0x000fce00078e0002 */
.L_x_671:
        /* <DEDUP_REMOVED lines=54> */
.L_x_674:
[----:B------:R-:W-:-:S07]  /*3a230*/  IMAD.MOV.U32 R0, RZ, RZ, R2 ;  /* 0x000000ffff007224 */ /* 0x000fce00078e0002 */
.L_x_673:
        /* <DEDUP_REMOVED lines=51> */
.L_x_676:
[----:B------:R-:W-:Y:S05]  /*3a570*/  BSYNC.RECONVERGENT B1 ;  /* 0x0000000000017941 */ /* 0x000fea0003800200 */
.L_x_675:
        /* <DEDUP_REMOVED lines=43> */
.L_x_678:
[----:B------:R-:W-:-:S07]  /*3a830*/  IMAD.MOV.U32 R0, RZ, RZ, R2 ;  /* 0x000000ffff007224 */ /* 0x000fce00078e0002 */
.L_x_677:
        /* <DEDUP_REMOVED lines=55> */
.L_x_680:
[----:B------:R-:W-:-:S07]  /*3abb0*/  VIADD R0, R2, 0x1 ;  /* 0x0000000102007836 */ /* 0x000fce0000000000 */
.L_x_679:
        /* <DEDUP_REMOVED lines=54> */
.L_x_682:
[----:B------:R-:W-:-:S07]  /*3af20*/  IMAD.MOV.U32 R0, RZ, RZ, R2 ;  /* 0x000000ffff007224 */ /* 0x000fce00078e0002 */
.L_x_681:
        /* <DEDUP_REMOVED lines=57> */
.L_x_684:
[----:B------:R-:W-:-:S07]  /*3b2c0*/  VIADD R0, R2, 0x1 ;  /* 0x0000000102007836 */ /* 0x000fce0000000000 */
.L_x_683:
        /* <DEDUP_REMOVED lines=52> */
.L_x_685:
        /* <DEDUP_REMOVED lines=27> */
.L_x_687:
[----:B------:R-:W-:Y:S05]  /*3b7c0*/  BSYNC.RECONVERGENT B1 ;  /* 0x0000000000017941 */ /* 0x000fea0003800200 */
.L_x_686:
        /* <DEDUP_REMOVED lines=28> */
.L_x_691:
[----:B------:R-:W-:Y:S05]  /*3b990*/  BSYNC.RECONVERGENT B3 ;  /* 0x0000000000037941 */ /* 0x000fea0003800200 */
.L_x_690:
[----:B------:R-:W-:-:S07]  /*3b9a0*/  VIADD R0, R2, 0x1 ;  /* 0x0000000102007836 */ /* 0x000fce0000000000 */
.L_x_689:
[----:B------:R-:W-:Y:S05]  /*3b9b0*/  BSYNC.RECONVERGENT B2 ;  /* 0x0000000000027941 */ /* 0x000fea0003800200 */
.L_x_688:
        /* <DEDUP_REMOVED lines=55> */
.L_x_693:
[----:B------:R-:W-:-:S07]  /*3bd30*/  VIADD R0, R2, 0x1 ;  /* 0x0000000102007836 */ /* 0x000fce0000000000 */
.L_x_692:
        /* <DEDUP_REMOVED lines=55> */
.L_x_695:
[----:B------:R-:W-:-:S07]  /*3c0b0*/  IMAD.MOV.U32 R0, RZ, RZ, R2 ;  /* 0x000000ffff007224 */ /* 0x000fce00078e0002 */
.L_x_694:
        /* <DEDUP_REMOVED lines=58> */
.L_x_697:
[----:B------:R-:W-:-:S07]  /*3c460*/  VIADD R0, R2, 0x1 ;  /* 0x0000000102007836 */ /* 0x000fce0000000000 */
.L_x_696:
        /* <DEDUP_REMOVED lines=54> */
.L_x_699:
[----:B------:R-:W-:-:S07]  /*3c7d0*/  VIADD R0, R2, 0x1 ;  /* 0x0000000102007836 */ /* 0x000fce0000000000 */
.L_x_698:
        /* <DEDUP_REMOVED lines=57> */
.L_x_701:
[----:B------:R-:W-:-:S07]  /*3cb70*/  VIADD R0, R2, 0x1 ;  /* 0x0000000102007836 */ /* 0x000fce0000000000 */
.L_x_700:
        /* <DEDUP_REMOVED lines=53> */
.L_x_703:
[----:B------:R-:W-:-:S07]  /*3ced0*/  IMAD.MOV.U32 R0, RZ, RZ, R2 ;  /* 0x000000ffff007224 */ /* 0x000fce00078e0002 */
.L_x_702:
        /* <DEDUP_REMOVED lines=55> */
.L_x_705:
[----:B------:R-:W-:-:S07]  /*3d250*/  VIADD R0, R2, 0x1 ;  /* 0x0000000102007836 */ /* 0x000fce0000000000 */
.L_x_704:
        /* <DEDUP_REMOVED lines=53> */
.L_x_707:
[----:B------:R-:W-:-:S07]  /*3d5b0*/  VIADD R0, R2, 0x1 ;  /* 0x0000000102007836 */ /* 0x000fce0000000000 */
.L_x_706:
        /* <DEDUP_REMOVED lines=54> */
.L_x_709:
[----:B------:R-:W-:-:S07]  /*3d920*/  IMAD.MOV.U32 R0, RZ, RZ, R2 ;  /* 0x000000ffff007224 */ /* 0x000fce00078e0002 */
.L_x_708:
        /* <DEDUP_REMOVED lines=55> */
.L_x_711:
[----:B------:R-:W-:-:S07]  /*3dca0*/  VIADD R0, R2, 0x1 ;  /* 0x0000000102007836 */ /* 0x000fce0000000000 */
.L_x_710:
        /* <DEDUP_REMOVED lines=53> */
.L_x_713:
[----:B------:R-:W-:-:S07]  /*3e000*/  VIADD R0, R2, 0x1 ;  /* 0x0000000102007836 */ /* 0x000fce0000000000 */
.L_x_712:
        /* <DEDUP_REMOVED lines=58> */
.L_x_715:
[----:B------:R-:W-:Y:S05]  /*3e3b0*/  BSYNC.RECONVERGENT B2 ;  /* 0x0000000000027941 */ /* 0x000fea0003800200 */
.L_x_714:
        /* <DEDUP_REMOVED lines=55> */
.L_x_717:
[----:B------:R-:W-:-:S07]  /*3e730*/  IMAD.MOV.U32 R0, RZ, RZ, R2 ;  /* 0x000000ffff007224 */ /* 0x000fce00078e0002 */
.L_x_716:
        /* <DEDUP_REMOVED lines=54> */
.L_x_719:
[----:B------:R-:W-:-:S07]  /*3eaa0*/  IMAD.MOV.U32 R0, RZ, RZ, R2 ;  /* 0x000000ffff007224 */ /* 0x000fce00078e0002 */
.L_x_718:
        /* <DEDUP_REMOVED lines=53> */
.L_x_721:
[----:B------:R-:W-:-:S07]  /*3ee00*/  IMAD.MOV.U32 R0, RZ, RZ, R2 ;  /* 0x000000ffff007224 */ /* 0x000fce00078e0002 */
.L_x_720:
        /* <DEDUP_REMOVED lines=54> */
.L_x_723:
[----:B------:R-:W-:-:S07]  /*3f170*/  IMAD.MOV.U32 R0, RZ, RZ, R2 ;  /* 0x000000ffff007224 */ /* 0x000fce00078e0002 */
.L_x_722:
        /* <DEDUP_REMOVED lines=53> */
.L_x_725:
[----:B------:R-:W-:-:S07]  /*3f4d0*/  VIADD R0, R2, 0x1 ;  /* 0x0000000102007836 */ /* 0x000fce0000000000 */
.L_x_724:
        /* <DEDUP_REMOVED lines=56> */
.L_x_727:
[----:B------:R-:W-:-:S07]  /*3f860*/  VIADD R0, R2, 0x1 ;  /* 0x0000000102007836 */ /* 0x000fce0000000000 */
.L_x_726:
        /* <DEDUP_REMOVED lines=54> */
.L_x_729:
[----:B------:R-:W-:-:S07]  /*3fbd0*/  VIADD R0, R2, 0x1 ;  /* 0x0000000102007836 */ /* 0x000fce0000000000 */
.L_x_728:
        /* <DEDUP_REMOVED lines=55> */
.L_x_731:
[----:B------:R-:W-:-:S07]  /*3ff50*/  IMAD.MOV.U32 R0, RZ, RZ, R2 ;  /* 0x000000ffff007224 */ /* 0x000fce00078e0002 */
.L_x_730:
        /* <DEDUP_REMOVED lines=54> */
.L_x_733:
[----:B------:R-:W-:-:S07]  /*402c0*/  IMAD.MOV.U32 R0, RZ, RZ, R2 ;  /* 0x000000ffff007224 */ /* 0x000fce00078e0002 */
.L_x_732:
        /* <DEDUP_REMOVED lines=55> */
.L_x_735:
[----:B------:R-:W-:-:S07]  /*40640*/  IMAD.MOV.U32 R0, RZ, RZ, R2 ;  /* 0x000000ffff007224 */ /* 0x000fce00078e0002 */
.L_x_734:
        /* <DEDUP_REMOVED lines=53> */
.L_x_737:
[----:B------:R-:W-:-:S07]  /*409a0*/  VIADD R0, R2, 0x1 ;  /* 0x0000000102007836 */ /* 0x000fce0000000000 */
.L_x_736:
        /* <DEDUP_REMOVED lines=56> */
.L_x_739:
[----:B------:R-:W-:-:S07]  /*40d30*/  IMAD.MOV.U32 R0, RZ, RZ, R2 ;  /* 0x000000ffff007224 */ /* 0x000fce00078e0002 */
.L_x_738:
        /* <DEDUP_REMOVED lines=53> */
.L_x_741:
[----:B------:R-:W-:-:S07]  /*41090*/  IMAD.MOV.U32 R0, RZ, RZ, R2 ;  /* 0x000000ffff007224 */ /* 0x000fce00078e0002 */
.L_x_740:
        /* <DEDUP_REMOVED lines=54> */
.L_x_743:
[----:B------:R-:W-:-:S07]  /*41400*/  VIADD R0, R2, 0x1 ;  /* 0x0000000102007836 */ /* 0x000fce0000000000 */
.L_x_742:
        /* <DEDUP_REMOVED lines=55> */
.L_x_745:
[----:B------:R-:W-:-:S07]  /*41780*/  IMAD.MOV.U32 R0, RZ, RZ, R2 ;  /* 0x000000ffff007224 */ /* 0x000fce00078e0002 */
.L_x_744:
        /* <DEDUP_REMOVED lines=54> */
.L_x_747:
[----:B------:R-:W-:-:S07]  /*41af0*/  IMAD.MOV.U32 R0, RZ, RZ, R2 ;  /* 0x000000ffff007224 */ /* 0x000fce00078e0002 */
.L_x_746:
        /* <DEDUP_REMOVED lines=51> */
.L_x_749:
[----:B------:R-:W-:Y:S05]  /*41e30*/  BSYNC.RECONVERGENT B1 ;  /* 0x0000000000017941 */ /* 0x000fea0003800200 */
.L_x_748:
        /* <DEDUP_REMOVED lines=43> */
.L_x_751:
[----:B------:R-:W-:-:S07]  /*420f0*/  IMAD.MOV.U32 R0, RZ, RZ, R2 ;  /* 0x000000ffff007224 */ /* 0x000fce00078e0002 */
.L_x_750:
        /* <DEDUP_REMOVED lines=55> */
.L_x_753:
[----:B------:R-:W-:-:S07]  /*42470*/  VIADD R0, R2, 0x1 ;  /* 0x0000000102007836 */ /* 0x000fce0000000000 */
.L_x_752:
        /* <DEDUP_REMOVED lines=54> */
.L_x_755:
[----:B------:R-:W-:-:S07]  /*427e0*/  IMAD.MOV.U32 R0, RZ, RZ, R2 ;  /* 0x000000ffff007224 */ /* 0x000fce00078e0002 */
.L_x_754:
        /* <DEDUP_REMOVED lines=57> */
.L_x_757:
[----:B------:R-:W-:-:S07]  /*42b80*/  VIADD R0, R2, 0x1 ;  /* 0x0000000102007836 */ /* 0x000fce0000000000 */
.L_x_756:
        /* <DEDUP_REMOVED lines=52> */
.L_x_758:
        /* <DEDUP_REMOVED lines=29> */
.L_x_760:
[----:B------:R-:W-:Y:S05]  /*430a0*/  BSYNC.RECONVERGENT B1 ;  /* 0x0000000000017941 */ /* 0x000fea0003800200 */
.L_x_759:
        /* <DEDUP_REMOVED lines=28> */
.L_x_764:
[----:B------:R-:W-:Y:S05]  /*43270*/  BSYNC.RECONVERGENT B3 ;  /* 0x0000000000037941 */ /* 0x000fea0003800200 */
.L_x_763:
[----:B------:R-:W-:-:S07]  /*43280*/  VIADD R0, R2, 0x1 ;  /* 0x0000000102007836 */ /* 0x000fce0000000000 */
.L_x_762:
[----:B------:R-:W-:Y:S05]  /*43290*/  BSYNC.RECONVERGENT B2 ;  /* 0x0000000000027941 */ /* 0x000fea0003800200 */
.L_x_761:
        /* <DEDUP_REMOVED lines=55> */
.L_x_766:
[----:B------:R-:W-:-:S07]  /*43610*/  IMAD.MOV.U32 R0, RZ, RZ, R2 ;  /* 0x000000ffff007224 */ /* 0x000fce00078e0002 */
.L_x_765:
        /* <DEDUP_REMOVED lines=57> */
.L_x_768:
[----:B------:R-:W-:-:S07]  /*439b0*/  VIADD R0, R2, 0x1 ;  /* 0x0000000102007836 */ /* 0x000fce0000000000 */
.L_x_767:
        /* <DEDUP_REMOVED lines=54> */
.L_x_770:
[----:B------:R-:W-:-:S07]  /*43d20*/  VIADD R0, R2, 0x1 ;  /* 0x0000000102007836 */ /* 0x000fce0000000000 */
.L_x_769:
        /* <DEDUP_REMOVED lines=56> */
.L_x_772:
[----:B------:R-:W-:-:S07]  /*440b0*/  VIADD R0, R2, 0x1 ;  /* 0x0000000102007836 */ /* 0x000fce0000000000 */
.L_x_771:
        /* <DEDUP_REMOVED lines=53> */
.L_x_774:
[----:B------:R-:W-:-:S07]  /*44410*/  IMAD.MOV.U32 R0, RZ, RZ, R2 ;  /* 0x000000ffff007224 */ /* 0x000fce00078e0002 */
.L_x_773:
        /* <DEDUP_REMOVED lines=59> */
.L_x_776:
[----:B------:R-:W-:Y:S05]  /*447d0*/  BSYNC.RECONVERGENT B2 ;  /* 0x0000000000027941 */ /* 0x000fea0003800200 */
.L_x_775:
        /* <DEDUP_REMOVED lines=54> */
.L_x_778:
[----:B------:R-:W-:-:S07]  /*44b40*/  VIADD R0, R2, 0x1 ;  /* 0x0000000102007836 */ /* 0x000fce0000000000 */
.L_x_777:
        /* <DEDUP_REMOVED lines=55> */
.L_x_780:
[----:B------:R-:W-:-:S07]  /*44ec0*/  IMAD.MOV.U32 R0, RZ, RZ, R2 ;  /* 0x000000ffff007224 */ /* 0x000fce00078e0002 */
.L_x_779:
        /* <DEDUP_REMOVED lines=54> */
.L_x_782:
[----:B------:R-:W-:-:S07]  /*45230*/  IMAD.MOV.U32 R0, RZ, RZ, R2 ;  /* 0x000000ffff007224 */ /* 0x000fce00078e0002 */
.L_x_781:
        /* <DEDUP_REMOVED lines=54> */
.L_x_784:
[----:B------:R-:W-:-:S07]  /*455a0*/  IMAD.MOV.U32 R0, RZ, RZ, R2 ;  /* 0x000000ffff007224 */ /* 0x000fce00078e0002 */
.L_x_783:
        /* <DEDUP_REMOVED lines=55> */
.L_x_786:
[----:B------:R-:W-:-:S07]  /*45920*/  IMAD.MOV.U32 R0, RZ, RZ, R2 ;  /* 0x000000ffff007224 */ /* 0x000fce00078e0002 */
.L_x_785:
        /* <DEDUP_REMOVED lines=53> */
.L_x_788:
[----:B------:R-:W-:-:S07]  /*45c80*/  VIADD R0, R2, 0x1 ;  /* 0x0000000102007836 */ /* 0x000fce0000000000 */
.L_x_787:
        /* <DEDUP_REMOVED lines=55> */
.L_x_790:
[----:B------:R-:W-:-:S07]  /*46000*/  VIADD R0, R2, 0x1 ;  /* 0x0000000102007836 */ /* 0x000fce0000000000 */
.L_x_789:
        /* <DEDUP_REMOVED lines=54> */
.L_x_792:
[----:B------:R-:W-:-:S07]  /*46370*/  IMAD.MOV.U32 R0, RZ, RZ, R2 ;  /* 0x000000ffff007224 */ /* 0x000fce00078e0002 */
.L_x_791:
        /* <DEDUP_REMOVED lines=53> */
.L_x_794:
[----:B------:R-:W-:-:S07]  /*466d0*/  VIADD R0, R2, 0x1 ;  /* 0x0000000102007836 */ /* 0x000fce0000000000 */
.L_x_793:
        /* <DEDUP_REMOVED lines=54> */
.L_x_796:
[----:B------:R-:W-:-:S07]  /*46a40*/  IMAD.MOV.U32 R0, RZ, RZ, R2 ;  /* 0x000000ffff007224 */ /* 0x000fce00078e0002 */
.L_x_795:
        /* <DEDUP_REMOVED lines=54> */
.L_x_798:
[----:B------:R-:W-:-:S07]  /*46db0*/  IMAD.MOV.U32 R0, RZ, RZ, R2 ;  /* 0x000000ffff007224 */ /* 0x000fce00078e0002 */
.L_x_797:
        /* <DEDUP_REMOVED lines=58> */
.L_x_800:
[----:B------:R-:W-:-:S07]  /*47160*/  VIADD R0, R2, 0x1 ;  /* 0x0000000102007836 */ /* 0x000fce0000000000 */
.L_x_799:
        /* <DEDUP_REMOVED lines=54> */
.L_x_802:
[----:B------:R-:W-:-:S07]  /*474d0*/  VIADD R0, R2, 0x1 ;  /* 0x0000000102007836 */ /* 0x000fce0000000000 */
.L_x_801:
        /* <DEDUP_REMOVED lines=54> */
.L_x_804:
[----:B------:R-:W-:-:S07]  /*47840*/  IMAD.MOV.U32 R0, RZ, RZ, R2 ;  /* 0x000000ffff007224 */ /* 0x000fce00078e0002 */
.L_x_803:
        /* <DEDUP_REMOVED lines=53> */
.L_x_806:
[----:B------:R-:W-:-:S07]  /*47ba0*/  IMAD.MOV.U32 R0, RZ, RZ, R2 ;  /* 0x000000ffff007224 */ /* 0x000fce00078e0002 */
.L_x_805:
        /* <DEDUP_REMOVED lines=55> */
.L_x_808:
[----:B------:R-:W-:-:S07]  /*47f20*/  IMAD.MOV.U32 R0, RZ, RZ, R2 ;  /* 0x000000ffff007224 */ /* 0x000fce00078e0002 */
.L_x_807:
        /* <DEDUP_REMOVED lines=53> */
.L_x_810:
[----:B------:R-:W-:-:S07]  /*48280*/  VIADD R0, R2, 0x1 ;  /* 0x0000000102007836 */ /* 0x000fce0000000000 */
.L_x_809:
        /* <DEDUP_REMOVED lines=56> */
.L_x_812:
[----:B------:R-:W-:-:S07]  /*48610*/  IMAD.MOV.U32 R0, RZ, RZ, R2 ;  /* 0x000000ffff007224 */ /* 0x000fce00078e0002 */
.L_x_811:
        /* <DEDUP_REMOVED lines=54> */
.L_x_814:
[----:B------:R-:W-:-:S07]  /*48980*/  IMAD.MOV.U32 R0, RZ, RZ, R2 ;  /* 0x000000ffff007224 */ /* 0x000fce00078e0002 */
.L_x_813:
        /* <DEDUP_REMOVED lines=54> */
.L_x_816:
[----:B------:R-:W-:-:S07]  /*48cf0*/  VIADD R0, R2, 0x1 ;  /* 0x0000000102007836 */ /* 0x000fce0000000000 */
.L_x_815:
        /* <DEDUP_REMOVED lines=55> */
.L_x_818:
[----:B------:R-:W-:-:S07]  /*49070*/  IMAD.MOV.U32 R0, RZ, RZ, R2 ;  /* 0x000000ffff007224 */ /* 0x000fce00078e0002 */
.L_x_817:
        /* <DEDUP_REMOVED lines=54> */
.L_x_820:
[----:B------:R-:W-:-:S07]  /*493e0*/  IMAD.MOV.U32 R0, RZ, RZ, R2 ;  /* 0x000000ffff007224 */ /* 0x000fce00078e0002 */
.L_x_819:
        /* <DEDUP_REMOVED lines=51> */
.L_x_822:
[----:B------:R-:W-:Y:S05]  /*49720*/  BSYNC.RECONVERGENT B1 ;  /* 0x0000000000017941 */ /* 0x000fea0003800200 */
.L_x_821:
[----:B------:R-:W-:-:S08]  /*49730*/  DADD R64, R64, R4 ;  /* 0x0000000040407229 */ /* 0x000fd00000000004 */
[----:B------:R-:W-:-:S07]  /*49740*/  DADD R58, R58, R64 ;  /* 0x000000003a3a7229 */ /* 0x000fce0000000040 */
[----:B------:R1:W-:Y:S01]  /*49750*/  STS.64 [R16], R58 ;  /* 0x0000003a10007388 */ /* 0x0003e20000000a00 */
[----:B------:R-:W-:Y:S05]  /*49760*/  @P6 BRA `(.L_x_823) ;  /* 0xfffffe94003c6947 */ /* 0x000fea000383ffff */
[----:B------:R-:W-:Y:S01]  /*49770*/  BAR.SYNC.DEFER_BLOCKING 0x0 ;  /* 0x0000000000007b1d */ /* 0x000fe20000010000 */
[----:B------:R-:W-:-:S07]  /*49780*/  MOV R0, 0x498b0 ;  /* 0x000498b000007802 */ /* 0x000fce0000000f00 */
[----:B------:R-:W0:Y:S01]  /*49790*/  LDC.64 R4, c[0x3][0xc8] ;  /* 0x00c03200ff047b82 */ /* 0x000e220000000a00 */
[----:B------:R-:W2:Y:S01]  /*497a0*/  LDCU.128 UR8, c[0x3][0x90] ;  /* 0x00c01200ff0877ac */ /* 0x000ea20008000c00 */
[----:B------:R-:W-:Y:S01]  /*497b0*/  BSSY.RECONVERGENT B0, `(.L_x_824) ;  /* 0x0000010000007945 */ /* 0x000fe20003800200 */
[----:B------:R-:W3:Y:S01]  /*497c0*/  LDCU.64 UR6, c[0x3][0x108] ;  /* 0x00c02100ff0677ac */ /* 0x000ee20008000a00 */
[----:B------:R-:W3:Y:S01]  /*497d0*/  LDS.64 R2, [R19] ;  /* 0x0000000013027984 */ /* 0x000ee20000000a00 */
[----:B--2---:R-:W-:-:S03]  /*497e0*/  DMUL R50, R50, UR10 ;  /* 0x0000000a32327c28 */ /* 0x004fc60008000000 */
[----:B------:R2:W4:Y:S01]  /*497f0*/  LDS.64 R60, [R17] ;  /* 0x00000000113c7984 */ /* 0x0005220000000a00 */
[----:B0-----:R-:W-:-:S04]  /*49800*/  DFMA R48, R4, -0.5, R48 ;  /* 0xbfe000000430782b */ /* 0x001fc80000000030 */
[C-C-:B------:R-:W-:Y:S02]  /*49810*/  DFMA R46, R34.reuse, UR8, -R50.reuse ;  /* 0x00000008222e7c2b */ /* 0x140fe40008000832 */
[----:B------:R-:W-:Y:S02]  /*49820*/  DFMA R50, R34, UR8, R50 ;  /* 0x0000000822327c2b */ /* 0x000fe40008000032 */
[----:B------:R-:W-:-:S10]  /*49830*/  DADD R4, -RZ, |R48| ;  /* 0x00000000ff047229 */ /* 0x000fd40000000530 */
[----:B------:R-:W-:Y:S01]  /*49840*/  IMAD.MOV.U32 R73, RZ, RZ, R5 ;  /* 0x000000ffff497224 */ /* 0x000fe200078e0005 */
[----:B---3--:R-:W-:-:S08]  /*49850*/  DMUL R2, R2, UR6 ;  /* 0x0000000602027c28 */ /* 0x008fd00008000000 */
[----:B-1----:R-:W-:Y:S01]  /*49860*/  DFMA R58, R2, 0.5, R32 ;  /* 0x3fe00000023a782b */ /* 0x002fe20000000020 */
[----:B------:R-:W-:Y:S08]  /*49870*/  BAR.SYNC.DEFER_BLOCKING 0x0 ;  /* 0x0000000000007b1d */ /* 0x000ff00000010000 */
[----:B------:R-:W-:Y:S08]  /*49880*/  BAR.SYNC.DEFER_BLOCKING 0x0 ;  /* 0x0000000000007b1d */ /* 0x000ff00000010000 */
[----:B--2-4-:R-:W-:Y:S06]  /*49890*/  BAR.SYNC.DEFER_BLOCKING 0x0 ;  /* 0x0000000000007b1d */ /* 0x014fec0000010000 */
[----:B------:R-:W-:Y:S05]  /*498a0*/  CALL.REL.NOINC `($_Z9paths_rk4PdS_S_$__internal_accurate_pow) ;  /* 0x000001c800587944 */ /* 0x000fea0003c00000 */
[----:B------:R-:W-:Y:S05]  /*498b0*/  BSYNC.RECONVERGENT B0 ;  /* 0x0000000000007941 */ /* 0x000fea0003800200 */
.L_x_824:
        /* <DEDUP_REMOVED lines=23> */
.L_x_826:
[----:B------:R-:W-:Y:S05]  /*49a30*/  BSYNC.RECONVERGENT B0 ;  /* 0x0000000000007941 */ /* 0x000fea0003800200 */
.L_x_825:
        /* <DEDUP_REMOVED lines=18> */
.L_x_828:
[----:B------:R-:W-:Y:S05]  /*49b60*/  BSYNC.RECONVERGENT B1 ;  /* 0x0000000000017941 */ /* 0x000fea0003800200 */
.L_x_827:
        /* <DEDUP_REMOVED lines=58> */
.L_x_830:
[----:B------:R-:W-:Y:S05]  /*49f10*/  BSYNC.RECONVERGENT B0 ;  /* 0x0000000000007941 */ /* 0x000fea0003800200 */
.L_x_829:
        /* <DEDUP_REMOVED lines=29> */
.L_x_834:
[----:B------:R-:W-:Y:S05]  /*4a0f0*/  BSYNC.RECONVERGENT B3 ;  /* 0x0000000000037941 */ /* 0x000fea0003800200 */
.L_x_833:
[----:B------:R-:W-:-:S07]  /*4a100*/  VIADD R0, R2, 0x1 ;  /* 0x0000000102007836 */ /* 0x000fce0000000000 */
.L_x_832:
[----:B------:R-:W-:Y:S05]  /*4a110*/  BSYNC.RECONVERGENT B2 ;  /* 0x0000000000027941 */ /* 0x000fea0003800200 */
.L_x_831:
        /* <DEDUP_REMOVED lines=55> */
.L_x_838:
[----:B------:R-:W-:Y:S05]  /*4a490*/  BSYNC.RECONVERGENT B3 ;  /* 0x0000000000037941 */ /* 0x000fea0003800200 */
.L_x_837:
[----:B------:R-:W-:-:S07]  /*4a4a0*/  VIADD R0, R2, 0x1 ;  /* 0x0000000102007836 */ /* 0x000fce0000000000 */
.L_x_836:
[----:B------:R-:W-:Y:S05]  /*4a4b0*/  BSYNC.RECONVERGENT B2 ;  /* 0x0000000000027941 */ /* 0x000fea0003800200 */
.L_x_835:
        /* <DEDUP_REMOVED lines=53> */
.L_x_840:
[----:B------:R-:W-:Y:S05]  /*4a810*/  BSYNC.RECONVERGENT B1 ;  /* 0x0000000000017941 */ /* 0x000fea0003800200 */
.L_x_839:
        /* <DEDUP_REMOVED lines=24> */
.L_x_842:
[----:B------:R-:W-:Y:S05]  /*4a9a0*/  BSYNC.RECONVERGENT B0 ;  /* 0x0000000000007941 */ /* 0x000fea0003800200 */
.L_x_841:
[----:B------:R-:W-:Y:S01]  /*4a9b0*/  DADD R52, -RZ, -R52 ;  /* 0x00000000ff347229 */ /* 0x000fe20000000934 */
[----:B------:R-:W-:Y:S01]  /*4a9c0*/  BSSY.RECONVERGENT B1, `(.L_x_843) ;  /* 0x0000012000017945 */ /* 0x000fe20003800200 */
[----:B------:R-:W-:Y:S02]  /*4a9d0*/  DFMA R4, -R20, R6, 1 ;  /* 0x3ff000001404742b */ /* 0x000fe40000000106 */
[----:B------:R-:W-:Y:S02]  /*4a9e0*/  DSETP.NEU.AND P0, PT, R48, 1, PT ;  /* 0x3ff000003000742a */ /* 0x000fe40003f0d000 */
[----:B------:R-:W-:-:S04]  /*4a9f0*/  DFMA R54, R2, 0.5, R30 ;  /* 0x3fe000000236782b */ /* 0x000fc8000000001e */
        /* <DEDUP_REMOVED lines=14> */
.L_x_844:
[----:B------:R-:W-:Y:S05]  /*4aae0*/  BSYNC.RECONVERGENT B1 ;  /* 0x0000000000017941 */ /* 0x000fea0003800200 */
.L_x_843:
        /* <DEDUP_REMOVED lines=58> */
.L_x_846:
[----:B------:R-:W-:Y:S05]  /*4ae90*/  BSYNC.RECONVERGENT B0 ;  /* 0x0000000000007941 */ /* 0x000fea0003800200 */
.L_x_845:
        /* <DEDUP_REMOVED lines=29> */
.L_x_850:
[----:B------:R-:W-:Y:S05]  /*4b070*/  BSYNC.RECONVERGENT B3 ;  /* 0x0000000000037941 */ /* 0x000fea0003800200 */
.L_x_849:
[----:B------:R-:W-:-:S07]  /*4b080*/  VIADD R0, R2, 0x1 ;  /* 0x0000000102007836 */ /* 0x000fce0000000000 */
.L_x_848:
[----:B------:R-:W-:Y:S05]  /*4b090*/  BSYNC.RECONVERGENT B2 ;  /* 0x0000000000027941 */ /* 0x000fea0003800200 */
.L_x_847:
        /* <DEDUP_REMOVED lines=55> */
.L_x_854:
[----:B------:R-:W-:Y:S05]  /*4b410*/  BSYNC.RECONVERGENT B3 ;  /* 0x0000000000037941 */ /* 0x000fea0003800200 */
.L_x_853:
[----:B------:R-:W-:-:S07]  /*4b420*/  VIADD R0, R2, 0x1 ;  /* 0x0000000102007836 */ /* 0x000fce0000000000 */
.L_x_852:
[----:B------:R-:W-:Y:S05]  /*4b430*/  BSYNC.RECONVERGENT B2 ;  /* 0x0000000000027941 */ /* 0x000fea0003800200 */
.L_x_851:
        /* <DEDUP_REMOVED lines=17> */
[----:B--2---:R-:W-:Y:S01]  /*4b550*/  DFMA R8, R6, R46, R8 ;  /* 0x0000002e0608722b */ /* 0x004fe20000000008 */
[----:B------:R-:W-:-:S07]  /*4b560*/  CS2R R46, SRZ ;  /* 0x00000000002e7805 */ /* 0x000fce000001ff00 */
[----:B------:R-:W-:Y:S01]  /*4b570*/  DFMA R8, R6, R8, R10 ;  /* 0x000000080608722b */ /* 0x000fe2000000000a */
[----:B0-----:R-:W0:Y:S01]  /*4b580*/  MUFU.RCP64H R11, UR6 ;  /* 0x00000006000b7d08 */ /* 0x001e220008001800 */
[----:B------:R-:W-:-:S06]  /*4b590*/  IMAD.MOV.U32 R10, RZ, RZ, 0x1 ;  /* 0x00000001ff0a7424 */ /* 0x000fcc00078e00ff */
[C---:B---3--:R-:W-:Y:S01]  /*4b5a0*/  DFMA R8, R6.reuse, R8, R12 ;  /* 0x000000080608722b */ /* 0x048fe2000000000c */
[----:B------:R-:W0:Y:S07]  /*4b5b0*/  LDC.64 R12, c[0x3][0x58] ;  /* 0x00c01600ff0c7b82 */ /* 0x000e2e0000000a00 */
[----:B------:R-:W-:-:S08]  /*4b5c0*/  DFMA R8, R6, R8, R14 ;  /* 0x000000080608722b */ /* 0x000fd0000000000e */
[----:B----4-:R-:W-:-:S08]  /*4b5d0*/  DFMA R8, R6, R8, R60 ;  /* 0x000000080608722b */ /* 0x010fd0000000003c */
[----:B------:R-:W-:Y:S02]  /*4b5e0*/  DFMA R8, R6, R8, R62 ;  /* 0x000000080608722b */ /* 0x000fe4000000003e */
[----:B0-----:R-:W-:-:S06]  /*4b5f0*/  DFMA R2, R10, -R12, 1 ;  /* 0x3ff000000a02742b */ /* 0x001fcc000000080c */
[----:B------:R-:W-:Y:S02]  /*4b600*/  DFMA R4, R8, R4, R4 ;  /* 0x000000040804722b */ /* 0x000fe40000000004 */
[----:B------:R-:W-:Y:S01]  /*4b610*/  DFMA R6, R6, R8, 1 ;  /* 0x3ff000000606742b */ /* 0x000fe20000000008 */
[----:B------:R-:W0:Y:S09]  /*4b620*/  LDC.64 R8, c[0x3][0x50] ;  /* 0x00c01400ff087b82 */ /* 0x000e320000000a00 */
[----:B------:R-:W-:-:S02]  /*4b630*/  FSEL R4, R6, R4, !P0 ;  /* 0x0000000406047208 */ /* 0x000fc40004000000 */
[----:B------:R-:W-:Y:S01]  /*4b640*/  FSEL R5, R7, R5, !P0 ;  /* 0x0000000507057208 */ /* 0x000fe20004000000 */
[----:B------:R-:W-:Y:S01]  /*4b650*/  DFMA R6, R2, R2, R2 ;  /* 0x000000020206722b */ /* 0x000fe20000000002 */
[----:B------:R-:W-:-:S04]  /*4b660*/  LOP3.LUT P0, RZ, R0, 0x2, RZ, 0xc0, !PT ;  /* 0x0000000200ff7812 */ /* 0x000fc8000780c0ff */
[----:B------:R-:W-:-:S03]  /*4b670*/  DADD R2, RZ, -R4 ;  /* 0x00000000ff027229 */ /* 0x000fc60000000804 */
[----:B------:R-:W-:Y:S02]  /*4b680*/  DFMA R6, R10, R6, R10 ;  /* 0x000000060a06722b */ /* 0x000fe4000000000a */
[----:B0-----:R-:W-:-:S05]  /*4b690*/  DMUL R52, R52, R8 ;  /* 0x0000000834347228 */ /* 0x001fca0000000000 */
        /* <DEDUP_REMOVED lines=20> */
.L_x_856:
[----:B------:R-:W-:Y:S05]  /*4b7e0*/  BSYNC.RECONVERGENT B1 ;  /* 0x0000000000017941 */ /* 0x000fea0003800200 */
.L_x_855:
        /* <DEDUP_REMOVED lines=22> */
.L_x_858:
[----:B------:R-:W-:Y:S05]  /*4b950*/  BSYNC.RECONVERGENT B1 ;  /* 0x0000000000017941 */ /* 0x000fea0003800200 */
.L_x_857:
[----:B------:R-:W-:Y:S01]  /*4b960*/  DADD R4, -R4, R50 ;  /* 0x0000000004047229 */ /* 0x000fe20000000132 */
[----:B------:R-:W0:Y:S01]  /*4b970*/  LDC.64 R52, c[0x3][0x108] ;  /* 0x00c04200ff347b82 */ /* 0x000e220000000a00 */
[----:B------:R-:W-:Y:S01]  /*4b980*/  IMAD.MOV.U32 R27, RZ, RZ, RZ ;  /* 0x000000ffff1b7224 */ /* 0x000fe200078e00ff */
[----:B------:R-:W-:Y:S01]  /*4b990*/  CS2R R54, SRZ ;  /* 0x0000000000367805 */ /* 0x000fe2000001ff00 */
[----:B------:R-:W1:Y:S04]  /*4b9a0*/  LDCU.64 UR6, c[0x3][0x108] ;  /* 0x00c02100ff0677ac */ /* 0x000e680008000a00 */
[----:B------:R-:W-:Y:S01]  /*4b9b0*/  DADD R4, R56, R4 ;  /* 0x0000000038047229 */ /* 0x000fe20000000004 */
[----:B------:R-:W2:Y:S01]  /*4b9c0*/  LDCU.64 UR8, c[0x3][0x68] ;  /* 0x00c00d00ff0877ac */ /* 0x000ea20008000a00 */
[----:B------:R-:W-:Y:S01]  /*4b9d0*/  CS2R R56, SRZ ;  /* 0x0000000000387805 */ /* 0x000fe2000001ff00 */
[----:B------:R-:W3:Y:S04]  /*4b9e0*/  LDCU.64 UR10, c[0x3][0x60] ;  /* 0x00c00c00ff0a77ac */ /* 0x000ee80008000a00 */
[----:B------:R-:W-:Y:S01]  /*4b9f0*/  STS.64 [R16], R4 ;  /* 0x0000000410007388 */ /* 0x000fe20000000a00 */
[----:B------:R-:W4:Y:S01]  /*4ba00*/  LDCU.64 UR12, c[0x4][0x68] ;  /* 0x01000d00ff0c77ac */ /* 0x000f220008000a00 */
[----:B0-----:R-:W-:Y:S01]  /*4ba10*/  DFMA R34, R52, 0.5, R34 ;  /* 0x3fe000003422782b */ /* 0x001fe20000000022 */
[----:B------:R-:W-:Y:S08]  /*4ba20*/  BAR.SYNC.DEFER_BLOCKING 0x0 ;  /* 0x0000000000007b1d */ /* 0x000ff00000010000 */
[----:B------:R-:W-:Y:S06]  /*4ba30*/  BAR.SYNC.DEFER_BLOCKING 0x0 ;  /* 0x0000000000007b1d */ /* 0x000fec0000010000 */
[----:B------:R-:W0:Y:S02]  /*4ba40*/  LDS.64 R2, [R23] ;  /* 0x0000000017027984 */ /* 0x000e240000000a00 */
[----:B------:R-:W-:Y:S06]  /*4ba50*/  BAR.SYNC.DEFER_BLOCKING 0x0 ;  /* 0x0000000000007b1d */ /* 0x000fec0000010000 */
[----:B------:R-:W5:Y:S02]  /*4ba60*/  LDS.64 R6, [R22] ;  /* 0x0000000016067984 */ /* 0x000f640000000a00 */
[----:B------:R-:W-:Y:S06]  /*4ba70*/  BAR.SYNC.DEFER_BLOCKING 0x0 ;  /* 0x0000000000007b1d */ /* 0x000fec0000010000 */
[----:B0-----:R-:W-:-:S08]  /*4ba80*/  DMUL R2, R2, R52 ;  /* 0x0000003402027228 */ /* 0x001fd00000000000 */
[----:B------:R-:W-:Y:S01]  /*4ba90*/  DFMA R98, R2, 0.5, R40 ;  /* 0x3fe000000262782b */ /* 0x000fe20000000028 */
[----:B------:R-:W0:Y:S07]  /*4baa0*/  LDS.64 R8, [R19] ;  /* 0x0000000013087984 */ /* 0x000e2e0000000a00 */
[-C--:B------:R-:W-:Y:S02]  /*4bab0*/  DFMA R48, R98, R52.reuse, R36 ;  /* 0x000000346230722b */ /* 0x080fe40000000024 */
[----:B-----5:R-:W-:-:S08]  /*4bac0*/  DMUL R6, R6, R52 ;  /* 0x0000003406067228 */ /* 0x020fd00000000000 */
[----:B------:R-:W-:-:S08]  /*4bad0*/  DFMA R96, R6, 0.5, R30 ;  /* 0x3fe000000660782b */ /* 0x000fd0000000001e */
[-C--:B------:R-:W-:Y:S02]  /*4bae0*/  DFMA R50, R96, R52.reuse, R28 ;  /* 0x000000346032722b */ /* 0x080fe4000000001c */
[----:B0-----:R-:W-:-:S08]  /*4baf0*/  DMUL R8, R8, R52 ;  /* 0x0000003408087228 */ /* 0x001fd00000000000 */
[----:B------:R-:W-:-:S08]  /*4bb00*/  DFMA R94, R8, 0.5, R32 ;  /* 0x3fe00000085e782b */ /* 0x000fd00000000020 */
[----:B-1234-:R-:W-:-:S11]  /*4bb10*/  DFMA R52, R94, R52, R38 ;  /* 0x000000345e34722b */ /* 0x01efd60000000026 */
.L_x_1084:
[----:B------:R-:W-:Y:S08]  /*4bb20*/  BAR.SYNC.DEFER_BLOCKING 0x0 ;  /* 0x0000000000007b1d */ /* 0x000ff00000010000 */
[----:B------:R-:W0:Y:S08]  /*4bb30*/  LDC.64 R2, c[0x0][0x380] ;  /* 0x0000e000ff027b82 */ /* 0x000e300000000a00 */
[----:B------:R-:W1:Y:S01]  /*4bb40*/  LDC.64 R58, c[0x0][0x388] ;  /* 0x0000e200ff3a7b82 */ /* 0x000e620000000a00 */
[----:B------:R-:W2:Y:S04]  /*4bb50*/  LDS.64 R62, [R17] ;  /* 0x00000000113e7984 */ /* 0x000ea80000000a00 */
[----:B------:R-:W3:Y:S01]  /*4bb60*/  LDS.64 R64, [R16] ;  /* 0x0000000010407984 */ /* 0x000ee20000000a00 */
[----:B0-----:R-:W-:-:S02]  /*4bb70*/  IMAD.WIDE.U32 R2, R27, 0x8, R2 ;  /* 0x000000081b027825 */ /* 0x001fc400078e0002 */
[----:B------:R-:W-:Y:S02]  /*4bb80*/  BAR.SYNC.DEFER_BLOCKING 0x0 ;  /* 0x0000000000007b1d */ /* 0x000fe40000010000 */
[----:B-1----:R-:W-:-:S04]  /*4bb90*/  IMAD.WIDE.U32 R58, R27, 0x8, R58 ;  /* 0x000000081b3a7825 */ /* 0x002fc800078e003a */
[----:B------:R-:W4:Y:S02]  /*4bba0*/  LDG.E.64 R60, desc[UR40][R2.64] ;  /* 0x00000028023c7981 */ /* 0x000f24000c1e1b00 */
[----:B------:R-:W-:Y:S06]  /*4bbb0*/  BAR.SYNC.DEFER_BLOCKING 0x0 ;  /* 0x0000000000007b1d */ /* 0x000fec0000010000 */
[----:B------:R-:W4:Y:S04]  /*4bbc0*/  LDG.E.64 R66, desc[UR40][R58.64] ;  /* 0x000000283a427981 */ /* 0x000f28000c1e1b00 */
[----:B------:R0:W5:Y:S01]  /*4bbd0*/  LDG.E.64 R68, desc[UR40][R2.64] ;  /* 0x0000002802447981 */ /* 0x000162000c1e1b00 */
[----:B--2---:R-:W-:-:S02]  /*4bbe0*/  DFMA R62, R62, UR6, R30 ;  /* 0x000000063e3e7c2b */ /* 0x004fc4000800001e */
[----:B---3--:R-:W-:Y:S02]  /*4bbf0*/  DFMA R64, R64, UR6, R32 ;  /* 0x0000000640407c2b */ /* 0x008fe40008000020 */
[----:B----4-:R-:W-:Y:S02]  /*4bc00*/  DMUL R60, R60, UR8 ;  /* 0x000000083c3c7c28 */ /* 0x010fe40008000000 */
[----:B------:R-:W-:-:S14]  /*4bc10*/  DSETP.NEU.AND P1, PT, |R66|, +INF , PT ;  /* 0x7ff000004200742a */ /* 0x000fdc0003f2d200 */
        /* <DEDUP_REMOVED lines=25> */
.L_x_860:
[----:B------:R-:W-:-:S07]  /*4bdb0*/  IMAD.MOV.U32 R0, RZ, RZ, R2 ;  /* 0x000000ffff007224 */ /* 0x000fce00078e0002 */
.L_x_859:
        /* <DEDUP_REMOVED lines=55> */
.L_x_862:
[----:B------:R-:W-:-:S07]  /*4c130*/  VIADD R0, R2, 0x1 ;  /* 0x0000000102007836 */ /* 0x000fce0000000000 */
.L_x_861:
        /* <DEDUP_REMOVED lines=54> */
.L_x_864:
[----:B------:R-:W-:-:S07]  /*4c4a0*/  IMAD.MOV.U32 R0, RZ, RZ, R2 ;  /* 0x000000ffff007224 */ /* 0x000fce00078e0002 */
.L_x_863:
        /* <DEDUP_REMOVED lines=30> */
[----:B------:R-:W-:-:S08]  /*4c690*/  DMUL R72, R72, R2 ;  /* 0x0000000248487228 */ /* 0x000fd00000000000 */
        /* <DEDUP_REMOVED lines=25> */
.L_x_866:
[----:B------:R-:W-:-:S07]  /*4c830*/  VIADD R0, R2, 0x1 ;  /* 0x0000000102007836 */ /* 0x000fce0000000000 */
.L_x_865:
        /* <DEDUP_REMOVED lines=52> */
.L_x_867:
        /* <DEDUP_REMOVED lines=29> */
.L_x_869:
[----:B------:R-:W-:Y:S05]  /*4cd50*/  BSYNC.RECONVERGENT B1 ;  /* 0x0000000000017941 */ /* 0x000fea0003800200 */
.L_x_868:
        /* <DEDUP_REMOVED lines=28> */
.L_x_873:
[----:B------:R-:W-:Y:S05]  /*4cf20*/  BSYNC.RECONVERGENT B3 ;  /* 0x0000000000037941 */ /* 0x000fea0003800200 */
.L_x_872:
[----:B------:R-:W-:-:S07]  /*4cf30*/  VIADD R0, R2, 0x1 ;  /* 0x0000000102007836 */ /* 0x000fce0000000000 */
.L_x_871:
[----:B------:R-:W-:Y:S05]  /*4cf40*/  BSYNC.RECONVERGENT B2 ;  /* 0x0000000000027941 */ /* 0x000fea0003800200 */
.L_x_870:
        /* <DEDUP_REMOVED lines=55> */
.L_x_875:
[----:B------:R-:W-:-:S07]  /*4d2c0*/  VIADD R0, R2, 0x1 ;  /* 0x0000000102007836 */ /* 0x000fce0000000000 */
.L_x_874:
        /* <DEDUP_REMOVED lines=55> */
.L_x_877:
[----:B------:R-:W-:-:S07]  /*4d640*/  VIADD R0, R2, 0x1 ;  /* 0x0000000102007836 */ /* 0x000fce0000000000 */
.L_x_876:
        /* <DEDUP_REMOVED lines=58> */
.L_x_879:
[----:B------:R-:W-:-:S07]  /*4d9f0*/  VIADD R0, R2, 0x1 ;  /* 0x0000000102007836 */ /* 0x000fce0000000000 */
.L_x_878:
        /* <DEDUP_REMOVED lines=24> */
[----:B------:R-:W-:Y:S02]  /*4db80*/  DFMA R6, R6, R8, 1 ;  /* 0x3ff000000606742b */ /* 0x000fe40000000008 */
[----:B------:R-:W-:-:S08]  /*4db90*/  @!P3 DMUL R8, RZ, R60 ;  /* 0x0000003cff08b228 */ /* 0x000fd00000000000 */
[----:B------:R-:W-:Y:S02]  /*4dba0*/  FSEL R4, R6, R4, !P0 ;  /* 0x0000000406047208 */ /* 0x000fe40004000000 */
[----:B------:R-:W-:Y:S02]  /*4dbb0*/  FSEL R5, R7, R5, !P0 ;  /* 0x0000000507057208 */ /* 0x000fe40004000000 */
        /* <DEDUP_REMOVED lines=28> */
.L_x_882:
[----:B------:R-:W-:Y:S02]  /*4dd80*/  IMAD.MOV.U32 R8, RZ, RZ, R4 ;  /* 0x000000ffff087224 */ /* 0x000fe400078e0004 */
[----:B------:R-:W-:-:S07]  /*4dd90*/  IMAD.MOV.U32 R9, RZ, RZ, R5 ;  /* 0x000000ffff097224 */ /* 0x000fce00078e0005 */
.L_x_881:
[----:B------:R-:W-:-:S07]  /*4dda0*/  VIADD R0, R2, 0x1 ;  /* 0x0000000102007836 */ /* 0x000fce0000000000 */
.L_x_880:
        /* <DEDUP_REMOVED lines=57> */
.L_x_884:
[----:B------:R-:W-:-:S07]  /*4e140*/  VIADD R0, R2, 0x1 ;  /* 0x0000000102007836 */ /* 0x000fce0000000000 */
.L_x_883:
        /* <DEDUP_REMOVED lines=21> */
[----:B------:R-:W-:Y:S02]  /*4e2a0*/  DFMA R6, R6, R8, 1 ;  /* 0x3ff000000606742b */ /* 0x000fe40000000008 */
[----:B------:R-:W-:-:S08]  /*4e2b0*/  @!P3 DMUL R8, RZ, R60 ;  /* 0x0000003cff08b228 */ /* 0x000fd00000000000 */
[----:B------:R-:W-:Y:S02]  /*4e2c0*/  FSEL R4, R6, R4, !P0 ;  /* 0x0000000406047208 */ /* 0x000fe40004000000 */
[----:B------:R-:W-:Y:S02]  /*4e2d0*/  FSEL R5, R7, R5, !P0 ;  /* 0x0000000507057208 */ /* 0x000fe40004000000 */
        /* <DEDUP_REMOVED lines=28> */
.L_x_886:
[----:B------:R-:W-:Y:S02]  /*4e4a0*/  IMAD.MOV.U32 R0, RZ, RZ, R2 ;  /* 0x000000ffff007224 */ /* 0x000fe400078e0002 */
[----:B------:R-:W-:Y:S02]  /*4e4b0*/  IMAD.MOV.U32 R8, RZ, RZ, R4 ;  /* 0x000000ffff087224 */ /* 0x000fe400078e0004 */
[----:B------:R-:W-:-:S07]  /*4e4c0*/  IMAD.MOV.U32 R9, RZ, RZ, R5 ;  /* 0x000000ffff097224 */ /* 0x000fce00078e0005 */
.L_x_885:
        /* <DEDUP_REMOVED lines=55> */
.L_x_888:
[----:B------:R-:W-:-:S07]  /*4e840*/  IMAD.MOV.U32 R0, RZ, RZ, R2 ;  /* 0x000000ffff007224 */ /* 0x000fce00078e0002 */
.L_x_887:
        /* <DEDUP_REMOVED lines=53> */
.L_x_890:
[----:B------:R-:W-:-:S07]  /*4eba0*/  VIADD R0, R2, 0x1 ;  /* 0x0000000102007836 */ /* 0x000fce0000000000 */
.L_x_889:
        /* <DEDUP_REMOVED lines=54> */
.L_x_892:
[----:B------:R-:W-:Y:S02]  /*4ef10*/  IMAD.MOV.U32 R0, RZ, RZ, R2 ;  /* 0x000000ffff007224 */ /* 0x000fe400078e0002 */
[----:B------:R-:W-:Y:S02]  /*4ef20*/  IMAD.MOV.U32 R8, RZ, RZ, R4 ;  /* 0x000000ffff087224 */ /* 0x000fe400078e0004 */
[----:B------:R-:W-:-:S07]  /*4ef30*/  IMAD.MOV.U32 R9, RZ, RZ, R5 ;  /* 0x000000ffff097224 */ /* 0x000fce00078e0005 */
.L_x_891:
        /* <DEDUP_REMOVED lines=55> */
.L_x_895:
[----:B------:R-:W-:Y:S02]  /*4f2b0*/  IMAD.MOV.U32 R0, RZ, RZ, R2 ;  /* 0x000000ffff007224 */ /* 0x000fe400078e0002 */
[----:B------:R-:W-:Y:S02]  /*4f2c0*/  IMAD.MOV.U32 R2, RZ, RZ, R4 ;  /* 0x000000ffff027224 */ /* 0x000fe400078e0004 */
[----:B------:R-:W-:-:S07]  /*4f2d0*/  IMAD.MOV.U32 R3, RZ, RZ, R5 ;  /* 0x000000ffff037224 */ /* 0x000fce00078e0005 */
.L_x_894:
[----:B------:R-:W-:-:S07]  /*4f2e0*/  VIADD R0, R0, 0x1 ;  /* 0x0000000100007836 */ /* 0x000fce0000000000 */
.L_x_893:
        /* <DEDUP_REMOVED lines=18> */
[----:B----4-:R-:W-:Y:S02]  /*4f410*/  DFMA R4, R10, R12, R4 ;  /* 0x0000000c0a04722b */ /* 0x010fe40000000004 */
[----:B------:R-:W-:-:S06]  /*4f420*/  @!P1 DMUL R12, RZ, R60 ;  /* 0x0000003cff0c9228 */ /* 0x000fcc0000000000 */
        /* <DEDUP_REMOVED lines=33> */
.L_x_898:
[----:B------:R-:W-:Y:S02]  /*4f640*/  IMAD.MOV.U32 R12, RZ, RZ, R4 ;  /* 0x000000ffff0c7224 */ /* 0x000fe400078e0004 */
[----:B------:R-:W-:-:S07]  /*4f650*/  IMAD.MOV.U32 R13, RZ, RZ, R5 ;  /* 0x000000ffff0d7224 */ /* 0x000fce00078e0005 */
.L_x_897:
[----:B------:R-:W-:-:S07]  /*4f660*/  VIADD R0, R2, 0x1 ;  /* 0x0000000102007836 */ /* 0x000fce0000000000 */
.L_x_896:
        /* <DEDUP_REMOVED lines=58> */
.L_x_900:
[----:B------:R-:W-:Y:S05]  /*4fa10*/  BSYNC.RECONVERGENT B2 ;  /* 0x0000000000027941 */ /* 0x000fea0003800200 */
.L_x_899:
        /* <DEDUP_REMOVED lines=55> */
.L_x_902:
[----:B------:R-:W-:-:S07]  /*4fd90*/  IMAD.MOV.U32 R0, RZ, RZ, R2 ;  /* 0x000000ffff007224 */ /* 0x000fce00078e0002 */
.L_x_901:
        /* <DEDUP_REMOVED lines=54> */
.L_x_904:
[----:B------:R-:W-:-:S07]  /*50100*/  IMAD.MOV.U32 R0, RZ, RZ, R2 ;  /* 0x000000ffff007224 */ /* 0x000fce00078e0002 */
.L_x_903:
        /* <DEDUP_REMOVED lines=53> */
.L_x_906:
[----:B------:R-:W-:-:S07]  /*50460*/  IMAD.MOV.U32 R0, RZ, RZ, R2 ;  /* 0x000000ffff007224 */ /* 0x000fce00078e0002 */
.L_x_905:
        /* <DEDUP_REMOVED lines=54> */
.L_x_908:
[----:B------:R-:W-:-:S07]  /*507d0*/  IMAD.MOV.U32 R0, RZ, RZ, R2 ;  /* 0x000000ffff007224 */ /* 0x000fce00078e0002 */
.L_x_907:
        /* <DEDUP_REMOVED lines=53> */
.L_x_910:
[----:B------:R-:W-:-:S07]  /*50b30*/  VIADD R0, R2, 0x1 ;  /* 0x0000000102007836 */ /* 0x000fce0000000000 */
.L_x_909:
        /* <DEDUP_REMOVED lines=56> */
.L_x_912:
[----:B------:R-:W-:-:S07]  /*50ec0*/  VIADD R0, R2, 0x1 ;  /* 0x0000000102007836 */ /* 0x000fce0000000000 */
.L_x_911:
        /* <DEDUP_REMOVED lines=54> */
.L_x_914:
[----:B------:R-:W-:-:S07]  /*51230*/  IMAD.MOV.U32 R0, RZ, RZ, R2 ;  /* 0x000000ffff007224 */ /* 0x000fce00078e0002 */
.L_x_913:
        /* <DEDUP_REMOVED lines=55> */
.L_x_916:
[----:B------:R-:W-:-:S07]  /*515b0*/  IMAD.MOV.U32 R0, RZ, RZ, R2 ;  /* 0x000000ffff007224 */ /* 0x000fce00078e0002 */
.L_x_915:
        /* <DEDUP_REMOVED lines=54> */
.L_x_918:
[----:B------:R-:W-:-:S07]  /*51920*/  IMAD.MOV.U32 R0, RZ, RZ, R2 ;  /* 0x000000ffff007224 */ /* 0x000fce00078e0002 */
.L_x_917:
        /* <DEDUP_REMOVED lines=55> */
.L_x_920:
[----:B------:R-:W-:-:S07]  /*51ca0*/  IMAD.MOV.U32 R0, RZ, RZ, R2 ;  /* 0x000000ffff007224 */ /* 0x000fce00078e0002 */
.L_x_919:
        /* <DEDUP_REMOVED lines=53> */
.L_x_922:
[----:B------:R-:W-:-:S07]  /*52000*/  VIADD R0, R2, 0x1 ;  /* 0x0000000102007836 */ /* 0x000fce0000000000 */
.L_x_921:
        /* <DEDUP_REMOVED lines=56> */
.L_x_924:
[----:B------:R-:W-:-:S07]  /*52390*/  VIADD R0, R2, 0x1 ;  /* 0x0000000102007836 */ /* 0x000fce0000000000 */
.L_x_923:
        /* <DEDUP_REMOVED lines=53> */
.L_x_926:
[----:B------:R-:W-:-:S07]  /*526f0*/  IMAD.MOV.U32 R0, RZ, RZ, R2 ;  /* 0x000000ffff007224 */ /* 0x000fce00078e0002 */
.L_x_925:
        /* <DEDUP_REMOVED lines=54> */
.L_x_928:
[----:B------:R-:W-:-:S07]  /*52a60*/  VIADD R0, R2, 0x1 ;  /* 0x0000000102007836 */ /* 0x000fce0000000000 */
.L_x_927:
        /* <DEDUP_REMOVED lines=55> */
.L_x_930:
[----:B------:R-:W-:-:S07]  /*52de0*/  IMAD.MOV.U32 R0, RZ, RZ, R2 ;  /* 0x000000ffff007224 */ /* 0x000fce00078e0002 */
.L_x_929:
        /* <DEDUP_REMOVED lines=53> */
.L_x_932:
[----:B------:R-:W-:-:S07]  /*53140*/  IMAD.MOV.U32 R0, RZ, RZ, R2 ;  /* 0x000000ffff007224 */ /* 0x000fce00078e0002 */
.L_x_931:
        /* <DEDUP_REMOVED lines=51> */
.L_x_934:
[----:B------:R-:W-:Y:S05]  /*53480*/  BSYNC.RECONVERGENT B1 ;  /* 0x0000000000017941 */ /* 0x000fea0003800200 */
.L_x_933:
[----:B------:R-:W-:Y:S08]  /*53490*/  BAR.SYNC.DEFER_BLOCKING 0x0 ;  /* 0x0000000000007b1d */ /* 0x000ff00000010000 */
[----:B------:R-:W0:Y:S01]  /*534a0*/  LDC.64 R2, c[0x0][0x380] ;  /* 0x0000e000ff027b82 */ /* 0x000e220000000a00 */
[----:B------:R-:W1:Y:S04]  /*534b0*/  LDS.64 R62, [R18] ;  /* 0x00000000123e7984 */ /* 0x000e680000000a00 */
[----:B------:R-:W2:Y:S01]  /*534c0*/  LDS.64 R64, [R16] ;  /* 0x0000000010407984 */ /* 0x000ea20000000a00 */
[----:B0-----:R-:W-:-:S02]  /*534d0*/  IMAD.WIDE.U32 R2, R27, 0x8, R2 ;  /* 0x000000081b027825 */ /* 0x001fc400078e0002 */
[----:B------:R-:W-:Y:S06]  /*534e0*/  BAR.SYNC.DEFER_BLOCKING 0x0 ;  /* 0x0000000000007b1d */ /* 0x000fec0000010000 */
[----:B------:R-:W3:Y:S02]  /*534f0*/  LDG.E.64 R76, desc[UR40][R2.64] ;  /* 0x00000028024c7981 */ /* 0x000ee4000c1e1b00 */
[----:B------:R-:W-:Y:S06]  /*53500*/  BAR.SYNC.DEFER_BLOCKING 0x0 ;  /* 0x0000000000007b1d */ /* 0x000fec0000010000 */
[----:B------:R-:W4:Y:S04]  /*53510*/  LDG.E.64 R68, desc[UR40][R58.64] ;  /* 0x000000283a447981 */ /* 0x000f28000c1e1b00 */
[----:B------:R0:W5:Y:S01]  /*53520*/  LDG.E.64 R66, desc[UR40][R2.64] ;  /* 0x0000002802427981 */ /* 0x000162000c1e1b00 */
[----:B------:R-:W-:-:S02]  /*53530*/  DADD R74, R74, R4 ;  /* 0x000000004a4a7229 */ /* 0x000fc40000000004 */
[----:B-1----:R-:W-:Y:S02]  /*53540*/  DFMA R62, R62, UR6, R40 ;  /* 0x000000063e3e7c2b */ /* 0x002fe40008000028 */
[----:B--2---:R-:W-:-:S04]  /*53550*/  DFMA R64, R64, UR6, R32 ;  /* 0x0000000640407c2b */ /* 0x004fc80008000020 */
[----:B------:R-:W-:Y:S02]  /*53560*/  DADD R56, R74, R56 ;  /* 0x000000004a387229 */ /* 0x000fe40000000038 */
[----:B---3--:R-:W-:Y:S02]  /*53570*/  DMUL R76, R76, UR8 ;  /* 0x000000084c4c7c28 */ /* 0x008fe40008000000 */
[----:B----4-:R-:W-:-:S14]  /*53580*/  DSETP.NEU.AND P2, PT, |R68|, +INF , PT ;  /* 0x7ff000004400742a */ /* 0x010fdc0003f4d200 */
        /* <DEDUP_REMOVED lines=25> */
.L_x_936:
[----:B------:R-:W-:-:S07]  /*53720*/  IMAD.MOV.U32 R0, RZ, RZ, R2 ;  /* 0x000000ffff007224 */ /* 0x000fce00078e0002 */
.L_x_935:
        /* <DEDUP_REMOVED lines=55> */
.L_x_938:
[----:B------:R-:W-:-:S07]  /*53aa0*/  VIADD R0, R2, 0x1 ;  /* 0x0000000102007836 */ /* 0x000fce0000000000 */
.L_x_937:
        /* <DEDUP_REMOVED lines=54> */
.L_x_940:
[----:B------:R-:W-:-:S07]  /*53e10*/  IMAD.MOV.U32 R0, RZ, RZ, R2 ;  /* 0x000000ffff007224 */ /* 0x000fce00078e0002 */
.L_x_939:
        /* <DEDUP_REMOVED lines=56> */
.L_x_942:
[----:B------:R-:W-:-:S07]  /*541a0*/  VIADD R0, R2, 0x1 ;  /* 0x0000000102007836 */ /* 0x000fce0000000000 */
.L_x_941:
        /* <DEDUP_REMOVED lines=52> */
.L_x_943:
        /* <DEDUP_REMOVED lines=29> */
.L_x_945:
[----:B------:R-:W-:Y:S05]  /*546c0*/  BSYNC.RECONVERGENT B1 ;  /* 0x0000000000017941 */ /* 0x000fea0003800200 */
.L_x_944:
        /* <DEDUP_REMOVED lines=28> */
.L_x_949:
[----:B------:R-:W-:Y:S05]  /*54890*/  BSYNC.RECONVERGENT B3 ;  /* 0x0000000000037941 */ /* 0x000fea0003800200 */
.L_x_948:
[----:B------:R-:W-:-:S07]  /*548a0*/  VIADD R0, R2, 0x1 ;  /* 0x0000000102007836 */ /* 0x000fce0000000000 */
.L_x_947:
[----:B------:R-:W-:Y:S05]  /*548b0*/  BSYNC.RECONVERGENT B2 ;  /* 0x0000000000027941 */ /* 0x000fea0003800200 */
.L_x_946:
        /* <DEDUP_REMOVED lines=55> */
.L_x_951:
[----:B------:R-:W-:-:S07]  /*54c30*/  VIADD R0, R2, 0x1 ;  /* 0x0000000102007836 */ /* 0x000fce0000000000 */
.L_x_950:
        /* <DEDUP_REMOVED lines=55> */
.L_x_953:
[----:B------:R-:W-:-:S07]  /*54fb0*/  IMAD.MOV.U32 R0, RZ, RZ, R2 ;  /* 0x000000ffff007224 */ /* 0x000fce00078e0002 */
.L_x_952:
        /* <DEDUP_REMOVED lines=58> */
.L_x_955:
[----:B------:R-:W-:-:S07]  /*55360*/  VIADD R0, R2, 0x1 ;  /* 0x0000000102007836 */ /* 0x000fce0000000000 */
.L_x_954:
        /* <DEDUP_REMOVED lines=53> */
.L_x_958:
[----:B------:R-:W-:Y:S02]  /*556c0*/  IMAD.MOV.U32 R8, RZ, RZ, R4 ;  /* 0x000000ffff087224 */ /* 0x000fe400078e0004 */
[----:B------:R-:W-:-:S07]  /*556d0*/  IMAD.MOV.U32 R9, RZ, RZ, R5 ;  /* 0x000000ffff097224 */ /* 0x000fce00078e0005 */
.L_x_957:
[----:B------:R-:W-:-:S07]  /*556e0*/  VIADD R0, R2, 0x1 ;  /* 0x0000000102007836 */ /* 0x000fce0000000000 */
.L_x_956:
        /* <DEDUP_REMOVED lines=57> */
.L_x_960:
[----:B------:R-:W-:-:S07]  /*55a80*/  VIADD R0, R2, 0x1 ;  /* 0x0000000102007836 */ /* 0x000fce0000000000 */
.L_x_959:
        /* <DEDUP_REMOVED lines=54> */
.L_x_962:
[----:B------:R-:W-:Y:S02]  /*55df0*/  IMAD.MOV.U32 R0, RZ, RZ, R2 ;  /* 0x000000ffff007224 */ /* 0x000fe400078e0002 */
[----:B------:R-:W-:Y:S02]  /*55e00*/  IMAD.MOV.U32 R8, RZ, RZ, R4 ;  /* 0x000000ffff087224 */ /* 0x000fe400078e0004 */
[----:B------:R-:W-:-:S07]  /*55e10*/  IMAD.MOV.U32 R9, RZ, RZ, R5 ;  /* 0x000000ffff097224 */ /* 0x000fce00078e0005 */
.L_x_961:
        /* <DEDUP_REMOVED lines=55> */
.L_x_964:
[----:B------:R-:W-:-:S07]  /*56190*/  VIADD R0, R2, 0x1 ;  /* 0x0000000102007836 */ /* 0x000fce0000000000 */
.L_x_963:
        /* <DEDUP_REMOVED lines=53> */
.L_x_966:
[----:B------:R-:W-:-:S07]  /*564f0*/  VIADD R0, R2, 0x1 ;  /* 0x0000000102007836 */ /* 0x000fce0000000000 */
.L_x_965:
        /* <DEDUP_REMOVED lines=53> */
.L_x_968:
[----:B------:R-:W-:Y:S02]  /*56850*/  IMAD.MOV.U32 R0, RZ, RZ, R2 ;  /* 0x000000ffff007224 */ /* 0x000fe400078e0002 */
[----:B------:R-:W-:Y:S02]  /*56860*/  IMAD.MOV.U32 R8, RZ, RZ, R4 ;  /* 0x000000ffff087224 */ /* 0x000fe400078e0004 */
[----:B------:R-:W-:-:S07]  /*56870*/  IMAD.MOV.U32 R9, RZ, RZ, R5 ;  /* 0x000000ffff097224 */ /* 0x000fce00078e0005 */
.L_x_967:
        /* <DEDUP_REMOVED lines=55> */
.L_x_971:
[----:B------:R-:W-:Y:S02]  /*56bf0*/  IMAD.MOV.U32 R0, RZ, RZ, R2 ;  /* 0x000000ffff007224 */ /* 0x000fe400078e0002 */
[----:B------:R-:W-:Y:S02]  /*56c00*/  IMAD.MOV.U32 R2, RZ, RZ, R4 ;  /* 0x000000ffff027224 */ /* 0x000fe400078e0004 */
[----:B------:R-:W-:-:S07]  /*56c10*/  IMAD.MOV.U32 R3, RZ, RZ, R5 ;  /* 0x000000ffff037224 */ /* 0x000fce00078e0005 */
.L_x_970:
[----:B------:R-:W-:-:S07]  /*56c20*/  VIADD R0, R0, 0x1 ;  /* 0x0000000100007836 */ /* 0x000fce0000000000 */
.L_x_969:
        /* <DEDUP_REMOVED lines=54> */
.L_x_974:
[----:B------:R-:W-:Y:S02]  /*56f90*/  IMAD.MOV.U32 R12, RZ, RZ, R4 ;  /* 0x000000ffff0c7224 */ /* 0x000fe400078e0004 */
[----:B------:R-:W-:-:S07]  /*56fa0*/  IMAD.MOV.U32 R13, RZ, RZ, R5 ;  /* 0x000000ffff0d7224 */ /* 0x000fce00078e0005 */
.L_x_973:
[----:B------:R-:W-:-:S07]  /*56fb0*/  VIADD R0, R2, 0x1 ;  /* 0x0000000102007836 */ /* 0x000fce0000000000 */
.L_x_972:
        /* <DEDUP_REMOVED lines=58> */
.L_x_976:
[----:B------:R-:W-:Y:S05]  /*57360*/  BSYNC.RECONVERGENT B2 ;  /* 0x0000000000027941 */ /* 0x000fea0003800200 */
.L_x_975:
        /* <DEDUP_REMOVED lines=55> */
.L_x_978:
[----:B------:R-:W-:-:S07]  /*576e0*/  IMAD.MOV.U32 R0, RZ, RZ, R2 ;  /* 0x000000ffff007224 */ /* 0x000fce00078e0002 */
.L_x_977:
        /* <DEDUP_REMOVED lines=54> */
.L_x_980:
[----:B------:R-:W-:-:S07]  /*57a50*/  IMAD.MOV.U32 R0, RZ, RZ, R2 ;  /* 0x000000ffff007224 */ /* 0x000fce00078e0002 */
.L_x_979:
        /* <DEDUP_REMOVED lines=53> */
.L_x_982:
[----:B------:R-:W-:-:S07]  /*57db0*/  IMAD.MOV.U32 R0, RZ, RZ, R2 ;  /* 0x000000ffff007224 */ /* 0x000fce00078e0002 */
.L_x_981:
        /* <DEDUP_REMOVED lines=54> */
.L_x_984:
[----:B------:R-:W-:-:S07]  /*58120*/  IMAD.MOV.U32 R0, RZ, RZ, R2 ;  /* 0x000000ffff007224 */ /* 0x000fce00078e0002 */
.L_x_983:
        /* <DEDUP_REMOVED lines=53> */
.L_x_986:
[----:B------:R-:W-:-:S07]  /*58480*/  VIADD R0, R2, 0x1 ;  /* 0x0000000102007836 */ /* 0x000fce0000000000 */
.L_x_985:
        /* <DEDUP_REMOVED lines=56> */
.L_x_988:
[----:B------:R-:W-:-:S07]  /*58810*/  VIADD R0, R2, 0x1 ;  /* 0x0000000102007836 */ /* 0x000fce0000000000 */
.L_x_987:
        /* <DEDUP_REMOVED lines=54> */
.L_x_990:
[----:B------:R-:W-:-:S07]  /*58b80*/  VIADD R0, R2, 0x1 ;  /* 0x0000000102007836 */ /* 0x000fce0000000000 */
.L_x_989:
        /* <DEDUP_REMOVED lines=55> */
.L_x_992:
[----:B------:R-:W-:-:S07]  /*58f00*/  IMAD.MOV.U32 R0, RZ, RZ, R2 ;  /* 0x000000ffff007224 */ /* 0x000fce00078e0002 */
.L_x_991:
        /* <DEDUP_REMOVED lines=54> */
.L_x_994:
[----:B------:R-:W-:-:S07]  /*59270*/  IMAD.MOV.U32 R0, RZ, RZ, R2 ;  /* 0x000000ffff007224 */ /* 0x000fce00078e0002 */
.L_x_993:
        /* <DEDUP_REMOVED lines=55> */
.L_x_996:
[----:B------:R-:W-:-:S07]  /*595f0*/  IMAD.MOV.U32 R0, RZ, RZ, R2 ;  /* 0x000000ffff007224 */ /* 0x000fce00078e0002 */
.L_x_995:
        /* <DEDUP_REMOVED lines=53> */
.L_x_998:
[----:B------:R-:W-:-:S07]  /*59950*/  VIADD R0, R2, 0x1 ;  /* 0x0000000102007836 */ /* 0x000fce0000000000 */
.L_x_997:
        /* <DEDUP_REMOVED lines=56> */
.L_x_1000:
[----:B------:R-:W-:-:S07]  /*59ce0*/  IMAD.MOV.U32 R0, RZ, RZ, R2 ;  /* 0x000000ffff007224 */ /* 0x000fce00078e0002 */
.L_x_999:
        /* <DEDUP_REMOVED lines=53> */
.L_x_1002:
[----:B------:R-:W-:-:S07]  /*5a040*/  IMAD.MOV.U32 R0, RZ, RZ, R2 ;  /* 0x000000ffff007224 */ /* 0x000fce00078e0002 */
.L_x_1001:
        /* <DEDUP_REMOVED lines=54> */
.L_x_1004:
[----:B------:R-:W-:-:S07]  /*5a3b0*/  VIADD R0, R2, 0x1 ;  /* 0x0000000102007836 */ /* 0x000fce0000000000 */
.L_x_1003:
        /* <DEDUP_REMOVED lines=55> */
.L_x_1006:
[----:B------:R-:W-:-:S07]  /*5a730*/  IMAD.MOV.U32 R0, RZ, RZ, R2 ;  /* 0x000000ffff007224 */ /* 0x000fce00078e0002 */
.L_x_1005:
        /* <DEDUP_REMOVED lines=53> */
.L_x_1008:
[----:B------:R-:W-:-:S07]  /*5aa90*/  IMAD.MOV.U32 R0, RZ, RZ, R2 ;  /* 0x000000ffff007224 */ /* 0x000fce00078e0002 */
.L_x_1007:
        /* <DEDUP_REMOVED lines=51> */
.L_x_1010:
[----:B------:R-:W-:Y:S05]  /*5add0*/  BSYNC.RECONVERGENT B1 ;  /* 0x0000000000017941 */ /* 0x000fea0003800200 */
.L_x_1009:
        /* <DEDUP_REMOVED lines=10> */
[----:B------:R-:W-:-:S02]  /*5ae80*/  DADD R74, R74, -R4 ;  /* 0x000000004a4a7229 */ /* 0x000fc40000000804 */
        /* <DEDUP_REMOVED lines=30> */
.L_x_1012:
[----:B------:R-:W-:-:S07]  /*5b070*/  IMAD.MOV.U32 R0, RZ, RZ, R2 ;  /* 0x000000ffff007224 */ /* 0x000fce00078e0002 */
.L_x_1011:
        /* <DEDUP_REMOVED lines=55> */
.L_x_1014:
[----:B------:R-:W-:-:S07]  /*5b3f0*/  VIADD R0, R2, 0x1 ;  /* 0x0000000102007836 */ /* 0x000fce0000000000 */
.L_x_1013:
        /* <DEDUP_REMOVED lines=54> */
.L_x_1016:
[----:B------:R-:W-:-:S07]  /*5b760*/  IMAD.MOV.U32 R0, RZ, RZ, R2 ;  /* 0x000000ffff007224 */ /* 0x000fce00078e0002 */
.L_x_1015:
        /* <DEDUP_REMOVED lines=56> */
.L_x_1018:
[----:B------:R-:W-:-:S07]  /*5baf0*/  VIADD R0, R2, 0x1 ;  /* 0x0000000102007836 */ /* 0x000fce0000000000 */
.L_x_1017:
        /* <DEDUP_REMOVED lines=52> */
.L_x_1019:
        /* <DEDUP_REMOVED lines=27> */
.L_x_1021:
[----:B------:R-:W-:Y:S05]  /*5bff0*/  BSYNC.RECONVERGENT B1 ;  /* 0x0000000000017941 */ /* 0x000fea0003800200 */
.L_x_1020:
        /* <DEDUP_REMOVED lines=28> */
.L_x_1025:
[----:B------:R-:W-:Y:S05]  /*5c1c0*/  BSYNC.RECONVERGENT B3 ;  /* 0x0000000000037941 */ /* 0x000fea0003800200 */
.L_x_1024:
[----:B------:R-:W-:-:S07]  /*5c1d0*/  VIADD R0, R2, 0x1 ;  /* 0x0000000102007836 */ /* 0x000fce0000000000 */
.L_x_1023:
[----:B------:R-:W-:Y:S05]  /*5c1e0*/  BSYNC.RECONVERGENT B2 ;  /* 0x0000000000027941 */ /* 0x000fea0003800200 */
.L_x_1022:
        /* <DEDUP_REMOVED lines=55> */
.L_x_1027:
[----:B------:R-:W-:-:S07]  /*5c560*/  IMAD.MOV.U32 R0, RZ, RZ, R2 ;  /* 0x000000ffff007224 */ /* 0x000fce00078e0002 */
.L_x_1026:
        /* <DEDUP_REMOVED lines=57> */
.L_x_1029:
[----:B------:R-:W-:-:S07]  /*5c900*/  VIADD R0, R2, 0x1 ;  /* 0x0000000102007836 */ /* 0x000fce0000000000 */
.L_x_1028:
        /* <DEDUP_REMOVED lines=53> */
.L_x_1031:
[----:B------:R-:W-:-:S07]  /*5cc60*/  VIADD R0, R2, 0x1 ;  /* 0x0000000102007836 */ /* 0x000fce0000000000 */
.L_x_1030:
        /* <DEDUP_REMOVED lines=56> */
.L_x_1033:
[----:B------:R-:W-:-:S07]  /*5cff0*/  VIADD R0, R2, 0x1 ;  /* 0x0000000102007836 */ /* 0x000fce0000000000 */
.L_x_1032:
        /* <DEDUP_REMOVED lines=54> */
.L_x_1035:
[----:B------:R-:W-:Y:S02]  /*5d360*/  IMAD.MOV.U32 R0, RZ, RZ, R2 ;  /* 0x000000ffff007224 */ /* 0x000fe400078e0002 */
[----:B------:R-:W-:Y:S02]  /*5d370*/  IMAD.MOV.U32 R8, RZ, RZ, R4 ;  /* 0x000000ffff087224 */ /* 0x000fe400078e0004 */
[----:B------:R-:W-:-:S07]  /*5d380*/  IMAD.MOV.U32 R9, RZ, RZ, R5 ;  /* 0x000000ffff097224 */ /* 0x000fce00078e0005 */
.L_x_1034:
        /* <DEDUP_REMOVED lines=33> */
[----:B------:R-:W-:-:S08]  /*5d5a0*/  DFMA R80, R84, R2, -R80 ;  /* 0x000000025450722b */ /* 0x000fd00000000850 */
        /* <DEDUP_REMOVED lines=24> */
.L_x_1037:
[----:B------:R-:W-:Y:S05]  /*5d730*/  BSYNC.RECONVERGENT B2 ;  /* 0x0000000000027941 */ /* 0x000fea0003800200 */
.L_x_1036:
        /* <DEDUP_REMOVED lines=54> */
.L_x_1039:
[----:B------:R-:W-:-:S07]  /*5daa0*/  VIADD R0, R2, 0x1 ;  /* 0x0000000102007836 */ /* 0x000fce0000000000 */
.L_x_1038:
        /* <DEDUP_REMOVED lines=55> */
.L_x_1041:
[----:B------:R-:W-:-:S07]  /*5de20*/  IMAD.MOV.U32 R0, RZ, RZ, R2 ;  /* 0x000000ffff007224 */ /* 0x000fce00078e0002 */
.L_x_1040:
        /* <DEDUP_REMOVED lines=55> */
.L_x_1043:
[----:B------:R-:W-:-:S07]  /*5e1a0*/  IMAD.MOV.U32 R0, RZ, RZ, R2 ;  /* 0x000000ffff007224 */ /* 0x000fce00078e0002 */
.L_x_1042:
        /* <DEDUP_REMOVED lines=53> */
.L_x_1045:
[----:B------:R-:W-:-:S07]  /*5e500*/  IMAD.MOV.U32 R0, RZ, RZ, R2 ;  /* 0x000000ffff007224 */ /* 0x000fce00078e0002 */
.L_x_1044:
        /* <DEDUP_REMOVED lines=55> */
.L_x_1047:
[----:B------:R-:W-:-:S07]  /*5e880*/  IMAD.MOV.U32 R0, RZ, RZ, R2 ;  /* 0x000000ffff007224 */ /* 0x000fce00078e0002 */
.L_x_1046:
        /* <DEDUP_REMOVED lines=54> */
.L_x_1049:
[----:B------:R-:W-:-:S07]  /*5ebf0*/  VIADD R0, R2, 0x1 ;  /* 0x0000000102007836 */ /* 0x000fce0000000000 */
.L_x_1048:
        /* <DEDUP_REMOVED lines=55> */
.L_x_1051:
[----:B------:R-:W-:-:S07]  /*5ef70*/  VIADD R0, R2, 0x1 ;  /* 0x0000000102007836 */ /* 0x000fce0000000000 */
.L_x_1050:
        /* <DEDUP_REMOVED lines=53> */
.L_x_1053:
[----:B------:R-:W-:-:S07]  /*5f2d0*/  IMAD.MOV.U32 R0, RZ, RZ, R2 ;  /* 0x000000ffff007224 */ /* 0x000fce00078e0002 */
.L_x_1052:
        /* <DEDUP_REMOVED lines=53> */
.L_x_1055:
[----:B------:R-:W-:-:S07]  /*5f630*/  VIADD R0, R2, 0x1 ;  /* 0x0000000102007836 */ /* 0x000fce0000000000 */
.L_x_1054:
        /* <DEDUP_REMOVED lines=55> */
.L_x_1057:
[----:B------:R-:W-:-:S07]  /*5f9b0*/  IMAD.MOV.U32 R0, RZ, RZ, R2 ;  /* 0x000000ffff007224 */ /* 0x000fce00078e0002 */
.L_x_1056:
        /* <DEDUP_REMOVED lines=54> */
.L_x_1059:
[----:B------:R-:W-:-:S07]  /*5fd20*/  IMAD.MOV.U32 R0, RZ, RZ, R2 ;  /* 0x000000ffff007224 */ /* 0x000fce00078e0002 */
.L_x_1058:
        /* <DEDUP_REMOVED lines=58> */
.L_x_1061:
[----:B------:R-:W-:-:S07]  /*600d0*/  VIADD R0, R2, 0x1 ;  /* 0x0000000102007836 */ /* 0x000fce0000000000 */
.L_x_1060:
        /* <DEDUP_REMOVED lines=54> */
.L_x_1063:
[----:B------:R-:W-:-:S07]  /*60440*/  VIADD R0, R2, 0x1 ;  /* 0x0000000102007836 */ /* 0x000fce0000000000 */
.L_x_1062:
        /* <DEDUP_REMOVED lines=55> */
.L_x_1065:
[----:B------:R-:W-:-:S07]  /*607c0*/  IMAD.MOV.U32 R0, RZ, RZ, R2 ;  /* 0x000000ffff007224 */ /* 0x000fce00078e0002 */
.L_x_1064:
        /* <DEDUP_REMOVED lines=53> */
.L_x_1067:
[----:B------:R-:W-:-:S07]  /*60b20*/  IMAD.MOV.U32 R0, RZ, RZ, R2 ;  /* 0x000000ffff007224 */ /* 0x000fce00078e0002 */
.L_x_1066:
        /* <DEDUP_REMOVED lines=54> */
.L_x_1069:
[----:B------:R-:W-:-:S07]  /*60e90*/  IMAD.MOV.U32 R0, RZ, RZ, R2 ;  /* 0x000000ffff007224 */ /* 0x000fce00078e0002 */
.L_x_1068:
        /* <DEDUP_REMOVED lines=53> */
.L_x_1071:
[----:B------:R-:W-:-:S07]  /*611f0*/  VIADD R0, R2, 0x1 ;  /* 0x0000000102007836 */ /* 0x000fce0000000000 */
.L_x_1070:
        /* <DEDUP_REMOVED lines=56> */
.L_x_1073:
[----:B------:R-:W-:-:S07]  /*61580*/  IMAD.MOV.U32 R0, RZ, RZ, R2 ;  /* 0x000000ffff007224 */ /* 0x000fce00078e0002 */
.L_x_1072:
        /* <DEDUP_REMOVED lines=54> */
.L_x_1075:
[----:B------:R-:W-:-:S07]  /*618f0*/  IMAD.MOV.U32 R0, RZ, RZ, R2 ;  /* 0x000000ffff007224 */ /* 0x000fce00078e0002 */
.L_x_1074:
        /* <DEDUP_REMOVED lines=54> */
.L_x_1077:
[----:B------:R-:W-:-:S07]  /*61c60*/  VIADD R0, R2, 0x1 ;  /* 0x0000000102007836 */ /* 0x000fce0000000000 */
.L_x_1076:
        /* <DEDUP_REMOVED lines=55> */
.L_x_1079:
[----:B------:R-:W-:-:S07]  /*61fe0*/  IMAD.MOV.U32 R0, RZ, RZ, R2 ;  /* 0x000000ffff007224 */ /* 0x000fce00078e0002 */
.L_x_1078:
        /* <DEDUP_REMOVED lines=53> */
.L_x_1081:
[----:B------:R-:W-:-:S07]  /*62340*/  IMAD.MOV.U32 R0, RZ, RZ, R2 ;  /* 0x000000ffff007224 */ /* 0x000fce00078e0002 */
.L_x_1080:
        /* <DEDUP_REMOVED lines=51> */
.L_x_1083:
[----:B------:R-:W-:Y:S05]  /*62680*/  BSYNC.RECONVERGENT B1 ;  /* 0x0000000000017941 */ /* 0x000fea0003800200 */
.L_x_1082:
[----:B------:R-:W-:Y:S01]  /*62690*/  VIADD R27, R27, 0x1 ;  /* 0x000000011b1b7836 */ /* 0x000fe20000000000 */
[----:B------:R-:W-:-:S04]  /*626a0*/  DADD R68, R68, R4 ;  /* 0x0000000044447229 */ /* 0x000fc80000000004 */
[----:B------:R-:W-:-:S04]  /*626b0*/  ISETP.NE.AND P0, PT, R27, 0x1388, PT ;  /* 0x000013881b00780c */ /* 0x000fc80003f05270 */
[----:B------:R-:W-:-:S09]  /*626c0*/  DADD R46, R68, R46 ;  /* 0x00000000442e7229 */ /* 0x000fd2000000002e */
[----:B------:R-:W-:Y:S05]  /*626d0*/  @P0 BRA `(.L_x_1084) ;  /* 0xfffffe9400100947 */ /* 0x000fea000383ffff */
[----:B------:R-:W-:Y:S01]  /*626e0*/  BAR.SYNC.DEFER_BLOCKING 0x0 ;  /* 0x0000000000007b1d */ /* 0x000fe20000010000 */
[----:B------:R-:W-:-:S07]  /*626f0*/  MOV R0, 0x62810 ;  /* 0x0006281000007802 */ /* 0x000fce0000000f00 */
[----:B------:R-:W0:Y:S01]  /*62700*/  LDC.64 R2, c[0x3][0xc8] ;  /* 0x00c03200ff027b82 */ /* 0x000e220000000a00 */
[----:B------:R-:W1:Y:S01]  /*62710*/  LDCU.128 UR8, c[0x3][0x90] ;  /* 0x00c01200ff0877ac */ /* 0x000e620008000c00 */
[----:B------:R-:W-:Y:S01]  /*62720*/  BSSY.RECONVERGENT B0, `(.L_x_1085) ;  /* 0x000000f000007945 */ /* 0x000fe20003800200 */
[----:B------:R-:W2:Y:S01]  /*62730*/  LDCU.64 UR6, c[0x3][0x108] ;  /* 0x00c02100ff0677ac */ /* 0x000ea20008000a00 */
[----:B------:R-:W2:Y:S01]  /*62740*/  LDS.64 R64, [R16] ;  /* 0x0000000010407984 */ /* 0x000ea20000000a00 */
[----:B-1----:R-:W-:Y:S02]  /*62750*/  DMUL R48, R50, UR10 ;  /* 0x0000000a32307c28 */ /* 0x002fe40008000000 */
[----:B0-----:R-:W-:-:S06]  /*62760*/  DFMA R52, R2, -0.5, R52 ;  /* 0xbfe000000234782b */ /* 0x001fcc0000000034 */
[C-C-:B------:R-:W-:Y:S02]  /*62770*/  DFMA R50, R34.reuse, UR8, -R48.reuse ;  /* 0x0000000822327c2b */ /* 0x140fe40008000830 */
[----:B------:R-:W-:Y:S02]  /*62780*/  DFMA R48, R34, UR8, R48 ;  /* 0x0000000822307c2b */ /* 0x000fe40008000030 */
[----:B------:R-:W-:-:S10]  /*62790*/  DADD R2, -RZ, |R52| ;  /* 0x00000000ff027229 */ /* 0x000fd40000000534 */
[----:B------:R-:W-:Y:S02]  /*627a0*/  IMAD.MOV.U32 R4, RZ, RZ, R2 ;  /* 0x000000ffff047224 */ /* 0x000fe400078e0002 */
[----:B------:R-:W-:Y:S01]  /*627b0*/  IMAD.MOV.U32 R73, RZ, RZ, R3 ;  /* 0x000000ffff497224 */ /* 0x000fe200078e0003 */
[----:B--2---:R-:W-:Y:S01]  /*627c0*/  DFMA R64, R64, UR6, R32 ;  /* 0x0000000640407c2b */ /* 0x004fe20008000020 */
[----:B------:R-:W-:Y:S08]  /*627d0*/  BAR.SYNC.DEFER_BLOCKING 0x0 ;  /* 0x0000000000007b1d */ /* 0x000ff00000010000 */
[----:B------:R-:W-:Y:S08]  /*627e0*/  BAR.SYNC.DEFER_BLOCKING 0x0 ;  /* 0x0000000000007b1d */ /* 0x000ff00000010000 */
[----:B------:R-:W-:Y:S06]  /*627f0*/  BAR.SYNC.DEFER_BLOCKING 0x0 ;  /* 0x0000000000007b1d */ /* 0x000fec0000010000 */
[----:B------:R-:W-:Y:S05]  /*62800*/  CALL.REL.NOINC `($_Z9paths_rk4PdS_S_$__internal_accurate_pow) ;  /* 0x0000003800807944 */ /* 0x000fea0003c00000 */
[----:B------:R-:W-:Y:S05]  /*62810*/  BSYNC.RECONVERGENT B0 ;  /* 0x0000000000007941 */ /* 0x000fea0003800200 */
.L_x_1085:
        /* <DEDUP_REMOVED lines=23> */
.L_x_1087:
[----:B------:R-:W-:Y:S05]  /*62990*/  BSYNC.RECONVERGENT B0 ;  /* 0x0000000000007941 */ /* 0x000fea0003800200 */
.L_x_1086:
        /* <DEDUP_REMOVED lines=18> */
.L_x_1089:
[----:B------:R-:W-:Y:S05]  /*62ac0*/  BSYNC.RECONVERGENT B1 ;  /* 0x0000000000017941 */ /* 0x000fea0003800200 */
.L_x_1088:
        /* <DEDUP_REMOVED lines=58> */
.L_x_1091:
[----:B------:R-:W-:Y:S05]  /*62e70*/  BSYNC.RECONVERGENT B0 ;  /* 0x0000000000007941 */ /* 0x000fea0003800200 */
.L_x_1090:
        /* <DEDUP_REMOVED lines=29> */
.L_x_1095:
[----:B------:R-:W-:Y:S05]  /*63050*/  BSYNC.RECONVERGENT B3 ;  /* 0x0000000000037941 */ /* 0x000fea0003800200 */
.L_x_1094:
[----:B------:R-:W-:-:S07]  /*63060*/  VIADD R0, R2, 0x1 ;  /* 0x0000000102007836 */ /* 0x000fce0000000000 */
.L_x_1093:
[----:B------:R-:W-:Y:S05]  /*63070*/  BSYNC.RECONVERGENT B2 ;  /* 0x0000000000027941 */ /* 0x000fea0003800200 */
.L_x_1092:
        /* <DEDUP_REMOVED lines=55> */
.L_x_1099:
[----:B------:R-:W-:Y:S05]  /*633f0*/  BSYNC.RECONVERGENT B3 ;  /* 0x0000000000037941 */ /* 0x000fea0003800200 */
.L_x_1098:
[----:B------:R-:W-:-:S07]  /*63400*/  VIADD R0, R2, 0x1 ;  /* 0x0000000102007836 */ /* 0x000fce0000000000 */
.L_x_1097:
[----:B------:R-:W-:Y:S05]  /*63410*/  BSYNC.RECONVERGENT B2 ;  /* 0x0000000000027941 */ /* 0x000fea0003800200 */
.L_x_1096:
        /* <DEDUP_REMOVED lines=53> */
.L_x_1101:
[----:B------:R-:W-:Y:S05]  /*63770*/  BSYNC.RECONVERGENT B1 ;  /* 0x0000000000017941 */ /* 0x000fea0003800200 */
.L_x_1100:
[----:B------:R-:W-:Y:S01]  /*63780*/  BAR.SYNC.DEFER_BLOCKING 0x0 ;  /* 0x0000000000007b1d */ /* 0x000fe20000010000 */
[----:B------:R-:W-:Y:S01]  /*63790*/  IMAD.MOV.U32 R2, RZ, RZ, 0x1 ;  /* 0x00000001ff027424 */ /* 0x000fe200078e00ff */
[----:B------:R-:W-:-:S04]  /*637a0*/  ISETP.NE.AND P0, PT, R27, 0x7ff00000, PT ;  /* 0x7ff000001b00780c */ /* 0x000fc80003f05270 */
[----:B------:R-:W0:Y:S01]  /*637b0*/  MUFU.RCP64H R3, R21 ;  /* 0x0000001500037308 */ /* 0x000e220000001800 */
[----:B------:R-:W1:Y:S01]  /*637c0*/  LDCU.64 UR4, c[0x3][0x108] ;  /* 0x00c02100ff0477ac */ /* 0x000e620008000a00 */
[----:B------:R-:W-:Y:S01]  /*637d0*/  BSSY.RECONVERGENT B0, `(.L_x_1102) ;  /* 0x0000010000007945 */ /* 0x000fe20003800200 */
[----:B0-----:R-:W-:Y:S01]  /*637e0*/  DFMA R6, -R20, R2, 1 ;  /* 0x3ff000001406742b */ /* 0x001fe20000000102 */
[----:B------:R-:W1:Y:S07]  /*637f0*/  LDS.64 R60, [R17] ;  /* 0x00000000113c7984 */ /* 0x000e6e0000000a00 */
[----:B------:R-:W-:-:S08]  /*63800*/  DFMA R6, R6, R6, R6 ;  /* 0x000000060606722b */ /* 0x000fd00000000006 */
[----:B------:R-:W-:Y:S02]  /*63810*/  DFMA R6, R2, R6, R2 ;  /* 0x000000060206722b */ /* 0x000fe40000000002 */
[----:B-1----:R-:W-:Y:S01]  /*63820*/  DFMA R60, R60, UR4, R30 ;  /* 0x000000043c3c7c2b */ /* 0x002fe2000800001e */
[----:B------:R-:W-:Y:S08]  /*63830*/  BAR.SYNC.DEFER_BLOCKING 0x0 ;  /* 0x0000000000007b1d */ /* 0x000ff00000010000 */
[----:B------:R-:W-:Y:S08]  /*63840*/  BAR.SYNC.DEFER_BLOCKING 0x0 ;  /* 0x0000000000007b1d */ /* 0x000ff00000010000 */
[----:B------:R-:W-:Y:S06]  /*63850*/  BAR.SYNC.DEFER_BLOCKING 0x0 ;  /* 0x0000000000007b1d */ /* 0x000fec0000010000 */
[----:B------:R-:W-:Y:S05]  /*63860*/  @P0 BRA `(.L_x_1103) ;  /* 0x0000000000180947 */ /* 0x000fea0003800000 */
[----:B------:R-:W-:-:S14]  /*63870*/  DSETP.NAN.AND P0, PT, R52, R52, PT ;  /* 0x000000343400722a */ /* 0x000fdc0003f08000 */
[----:B------:R-:W-:Y:S01]  /*63880*/  @P0 DADD R58, R52, 2 ;  /* 0x40000000343a0429 */ /* 0x000fe20000000000 */
[----:B------:R-:W-:Y:S10]  /*63890*/  @P0 BRA `(.L_x_1103) ;  /* 0x00000000000c0947 */ /* 0x000ff40003800000 */
[----:B------:R-:W-:-:S14]  /*638a0*/  DSETP.NEU.AND P0, PT, |R52|, +INF , PT ;  /* 0x7ff000003400742a */ /* 0x000fdc0003f0d200 */
[----:B------:R-:W-:Y:S02]  /*638b0*/  @!P0 IMAD.MOV.U32 R58, RZ, RZ, 0x0 ;  /* 0x00000000ff3a8424 */ /* 0x000fe400078e00ff */
[----:B------:R-:W-:-:S07]  /*638c0*/  @!P0 IMAD.MOV.U32 R59, RZ, RZ, 0x7ff00000 ;  /* 0x7ff00000ff3b8424 */ /* 0x000fce00078e00ff */
.L_x_1103:
[----:B------:R-:W-:Y:S05]  /*638d0*/  BSYNC.RECONVERGENT B0 ;  /* 0x0000000000007941 */ /* 0x000fea0003800200 */
.L_x_1102:
[----:B------:R-:W-:Y:S01]  /*638e0*/  DADD R58, -RZ, -R58 ;  /* 0x00000000ff3a7229 */ /* 0x000fe2000000093a */
[----:B------:R-:W-:Y:S01]  /*638f0*/  BSSY.RECONVERGENT B1, `(.L_x_1104) ;  /* 0x0000014000017945 */ /* 0x000fe20003800200 */
[----:B------:R-:W-:Y:S02]  /*63900*/  DFMA R2, -R20, R6, 1 ;  /* 0x3ff000001402742b */ /* 0x000fe40000000106 */
[----:B------:R-:W-:Y:S02]  /*63910*/  DSETP.NEU.AND P0, PT, R52, 1, PT ;  /* 0x3ff000003400742a */ /* 0x000fe40003f0d000 */
[----:B------:R-:W-:-:S04]  /*63920*/  DADD R54, R54, R4 ;  /* 0x0000000036367229 */ /* 0x000fc80000000004 */
        /* <DEDUP_REMOVED lines=14> */
[----:B------:R-:W-:Y:S02]  /*63a10*/  IMAD.MOV.U32 R2, RZ, RZ, R4 ;  /* 0x000000ffff027224 */ /* 0x000fe400078e0004 */
[----:B------:R-:W-:-:S07]  /*63a20*/  IMAD.MOV.U32 R3, RZ, RZ, R5 ;  /* 0x000000ffff037224 */ /* 0x000fce00078e0005 */
.L_x_1105:
[----:B------:R-:W-:Y:S05]  /*63a30*/  BSYNC.RECONVERGENT B1 ;  /* 0x0000000000017941 */ /* 0x000fea0003800200 */
.L_x_1104:
        /* <DEDUP_REMOVED lines=50> */
[----:B------:R-:W-:Y:S01]  /*63d60*/  @!P1 LEA.HI R0, R8, R8, RZ, 0x1 ;  /* 0x0000000808009211 */ /* 0x000fe200078f08ff */
[----:B------:R-:W-:Y:S01]  /*63d70*/  @!P1 IMAD.MOV.U32 R2, RZ, RZ, R4 ;  /* 0x000000ffff029224 */ /* 0x000fe200078e0004 */
[----:B------:R-:W-:Y:S01]  /*63d80*/  FSEL R53, R7, RZ, P0 ;  /* 0x000000ff07357208 */ /* 0x000fe20000000000 */
[----:B------:R-:W-:Y:S01]  /*63d90*/  @!P1 IMAD.MOV.U32 R4, RZ, RZ, RZ ;  /* 0x000000ffff049224 */ /* 0x000fe200078e00ff */
[----:B------:R-:W-:-:S05]  /*63da0*/  @!P1 SHF.R.S32.HI R3, RZ, 0x1, R0 ;  /* 0x00000001ff039819 */ /* 0x000fca0000011400 */
[----:B------:R-:W-:Y:S02]  /*63db0*/  @!P1 IMAD.IADD R8, R8, 0x1, -R3 ;  /* 0x0000000108089824 */ /* 0x000fe400078e0a03 */
[----:B------:R-:W-:-:S03]  /*63dc0*/  @!P1 IMAD R3, R3, 0x100000, R5 ;  /* 0x0010000003039824 */ /* 0x000fc600078e0205 */
[----:B------:R-:W-:-:S06]  /*63dd0*/  @!P1 LEA R5, R8, 0x3ff00000, 0x14 ;  /* 0x3ff0000008059811 */ /* 0x000fcc00078ea0ff */
[----:B------:R-:W-:-:S11]  /*63de0*/  @!P1 DMUL R52, R2, R4 ;  /* 0x0000000402349228 */ /* 0x000fd60000000000 */
.L_x_1107:
[----:B------:R-:W-:Y:S05]  /*63df0*/  BSYNC.RECONVERGENT B0 ;  /* 0x0000000000007941 */ /* 0x000fea0003800200 */
.L_x_1106:
        /* <DEDUP_REMOVED lines=29> */
.L_x_1111:
[----:B------:R-:W-:Y:S05]  /*63fd0*/  BSYNC.RECONVERGENT B3 ;  /* 0x0000000000037941 */ /* 0x000fea0003800200 */
.L_x_1110:
[----:B------:R-:W-:-:S07]  /*63fe0*/  VIADD R0, R2, 0x1 ;  /* 0x0000000102007836 */ /* 0x000fce0000000000 */
.L_x_1109:
[----:B------:R-:W-:Y:S05]  /*63ff0*/  BSYNC.RECONVERGENT B2 ;  /* 0x0000000000027941 */ /* 0x000fea0003800200 */
.L_x_1108:
        /* <DEDUP_REMOVED lines=55> */
.L_x_1115:
[----:B------:R-:W-:Y:S05]  /*64370*/  BSYNC.RECONVERGENT B3 ;  /* 0x0000000000037941 */ /* 0x000fea0003800200 */
.L_x_1114:
[----:B------:R-:W-:-:S07]  /*64380*/  VIADD R0, R2, 0x1 ;  /* 0x0000000102007836 */ /* 0x000fce0000000000 */
.L_x_1113:
[----:B------:R-:W-:Y:S05]  /*64390*/  BSYNC.RECONVERGENT B2 ;  /* 0x0000000000027941 */ /* 0x000fea0003800200 */
.L_x_1112:
        /* <DEDUP_REMOVED lines=57> */
.L_x_1117:
[----:B------:R-:W-:Y:S05]  /*64730*/  BSYNC.RECONVERGENT B1 ;  /* 0x0000000000017941 */ /* 0x000fea0003800200 */
.L_x_1116:
        /* <DEDUP_REMOVED lines=22> */
.L_x_1119:
[----:B------:R-:W-:Y:S05]  /*648a0*/  BSYNC.RECONVERGENT B1 ;  /* 0x0000000000017941 */ /* 0x000fea0003800200 */
.L_x_1118:
[----:B------:R-:W0:Y:S01]  /*648b0*/  MUFU.RCP64H R3, 6 ;  /* 0x4018000000037908 */ /* 0x000e220000001800 */
[----:B------:R-:W-:Y:S01]  /*648c0*/  IMAD.MOV.U32 R8, RZ, RZ, 0x0 ;  /* 0x00000000ff087424 */ /* 0x000fe200078e00ff */
[----:B------:R-:W-:Y:S01]  /*648d0*/  DFMA R104, R104, 2, R40 ;  /* 0x400000006868782b */ /* 0x000fe20000000028 */
[----:B------:R-:W-:Y:S01]  /*648e0*/  IMAD.MOV.U32 R9, RZ, RZ, 0x40180000 ;  /* 0x40180000ff097424 */ /* 0x000fe200078e00ff */
[----:B------:R-:W1:Y:S01]  /*648f0*/  LDCU.64 UR4, c[0x3][0x108] ;  /* 0x00c02100ff0477ac */ /* 0x000e620008000a00 */
[----:B------:R-:W-:Y:S01]  /*64900*/  IMAD.MOV.U32 R2, RZ, RZ, 0x1 ;  /* 0x00000001ff027424 */ /* 0x000fe200078e00ff */
[----:B------:R-:W-:Y:S01]  /*64910*/  DADD R4, -R4, R48 ;  /* 0x0000000004047229 */ /* 0x000fe20000000130 */
[----:B------:R-:W-:Y:S03]  /*64920*/  BSSY.RECONVERGENT B1, `(.L_x_1120) ;  /* 0x000001a000017945 */ /* 0x000fe60003800200 */
[----:B------:R-:W-:-:S04]  /*64930*/  DFMA R104, R98, 2, R104 ;  /* 0x400000006268782b */ /* 0x000fc80000000068 */
[----:B------:R-:W-:Y:S02]  /*64940*/  DADD R46, R46, R4 ;  /* 0x000000002e2e7229 */ /* 0x000fe40000000004 */
[----:B0-----:R-:W-:Y:S02]  /*64950*/  DFMA R6, R2, -R8, 1 ;  /* 0x3ff000000206742b */ /* 0x001fe40000000808 */
[----:B------:R-:W-:-:S06]  /*64960*/  DADD R104, RZ, R104 ;  /* 0x00000000ff687229 */ /* 0x000fcc0000000068 */
[----:B------:R-:W-:Y:S02]  /*64970*/  DFMA R6, R6, R6, R6 ;  /* 0x000000060606722b */ /* 0x000fe40000000006 */
[----:B-1----:R-:W-:-:S06]  /*64980*/  DMUL R104, R104, UR4 ;  /* 0x0000000468687c28 */ /* 0x002fcc0008000000 */
[----:B------:R-:W-:Y:S01]  /*64990*/  DFMA R6, R2, R6, R2 ;  /* 0x000000060206722b */ /* 0x000fe20000000002 */
[----:B------:R-:W-:Y:S03]  /*649a0*/  BAR.SYNC.DEFER_BLOCKING 0x0 ;  /* 0x0000000000007b1d */ /* 0x000fe60000010000 */
[----:B------:R-:W-:-:S04]  /*649b0*/  FSETP.GEU.AND P1, PT, |R105|, 6.5827683646048100446e-37, PT ;  /* 0x036000006900780b */ /* 0x000fc80003f2e200 */
[----:B------:R-:W-:-:S08]  /*649c0*/  DFMA R2, R6, -R8, 1 ;  /* 0x3ff000000602742b */ /* 0x000fd00000000808 */
[----:B------:R-:W-:-:S08]  /*649d0*/  DFMA R2, R6, R2, R6 ;  /* 0x000000020602722b */ /* 0x000fd00000000006 */
[----:B------:R-:W-:-:S08]  /*649e0*/  DMUL R6, R104, R2 ;  /* 0x0000000268067228 */ /* 0x000fd00000000000 */
[----:B------:R-:W-:-:S08]  /*649f0*/  DFMA R8, R6, -6, R104 ;  /* 0xc01800000608782b */ /* 0x000fd00000000068 */
[----:B------:R-:W-:-:S10]  /*64a00*/  DFMA R2, R2, R8, R6 ;  /* 0x000000080202722b */ /* 0x000fd40000000006 */
[----:B------:R-:W-:-:S05]  /*64a10*/  FFMA R0, RZ, 2.375, R3 ;  /* 0x40180000ff007823 */ /* 0x000fca0000000003 */
[----:B------:R-:W-:-:S13]  /*64a20*/  FSETP.GT.AND P0, PT, |R0|, 1.469367938527859385e-39, PT ;  /* 0x001000000000780b */ /* 0x000fda0003f04200 */
[----:B------:R-:W-:Y:S05]  /*64a30*/  @P0 BRA P1, `(.L_x_1121) ;  /* 0x0000000000200947 */ /* 0x000fea0000800000 */
[----:B------:R-:W-:Y:S01]  /*64a40*/  IMAD.MOV.U32 R8, RZ, RZ, R104 ;  /* 0x000000ffff087224 */ /* 0x000fe200078e0068 */
[----:B------:R-:W-:Y:S01]  /*64a50*/  MOV R0, 0x64aa0 ;  /* 0x00064aa000007802 */ /* 0x000fe20000000f00 */
[----:B------:R-:W-:Y:S02]  /*64a60*/  IMAD.MOV.U32 R9, RZ, RZ, R105 ;  /* 0x000000ffff097224 */ /* 0x000fe400078e0069 */
[----:B------:R-:W-:Y:S02]  /*64a70*/  IMAD.MOV.U32 R6, RZ, RZ, RZ ;  /* 0x000000ffff067224 */ /* 0x000fe400078e00ff */
[----:B------:R-:W-:-:S07]  /*64a80*/  IMAD.MOV.U32 R7, RZ, RZ, 0x40180000 ;  /* 0x40180000ff077424 */ /* 0x000fce00078e00ff */
[----:B------:R-:W-:Y:S05]  /*64a90*/  CALL.REL.NOINC `($__internal_0_$__cuda_sm20_div_rn_f64_full) ;  /* 0x0000000c009c7944 */ /* 0x000fea0003c00000 */
[----:B------:R-:W-:Y:S02]  /*64aa0*/  IMAD.MOV.U32 R2, RZ, RZ, R4 ;  /* 0x000000ffff027224 */ /* 0x000fe400078e0004 */
[----:B------:R-:W-:-:S07]  /*64ab0*/  IMAD.MOV.U32 R3, RZ, RZ, R5 ;  /* 0x000000ffff037224 */ /* 0x000fce00078e0005 */
.L_x_1121:
[----:B------:R-:W-:Y:S05]  /*64ac0*/  BSYNC.RECONVERGENT B1 ;  /* 0x0000000000017941 */ /* 0x000fea0003800200 */
.L_x_1120:
[----:B------:R-:W0:Y:S01]  /*64ad0*/  MUFU.RCP64H R5, 6 ;  /* 0x4018000000057908 */ /* 0x000e220000001800 */
[----:B------:R-:W-:Y:S01]  /*64ae0*/  IMAD.MOV.U32 R6, RZ, RZ, 0x0 ;  /* 0x00000000ff067424 */ /* 0x000fe200078e00ff */
[----:B------:R-:W-:Y:S01]  /*64af0*/  DFMA R102, R102, 2, R30 ;  /* 0x400000006666782b */ /* 0x000fe2000000001e */
[----:B------:R-:W-:Y:S01]  /*64b00*/  IMAD.MOV.U32 R7, RZ, RZ, 0x40180000 ;  /* 0x40180000ff077424 */ /* 0x000fe200078e00ff */
[----:B------:R-:W1:Y:S01]  /*64b10*/  LDCU.64 UR4, c[0x3][0x108] ;  /* 0x00c02100ff0477ac */ /* 0x000e620008000a00 */
[----:B------:R-:W-:Y:S01]  /*64b20*/  IMAD.MOV.U32 R4, RZ, RZ, 0x1 ;  /* 0x00000001ff047424 */ /* 0x000fe200078e00ff */
[----:B------:R-:W-:Y:S01]  /*64b30*/  BSSY.RECONVERGENT B1, `(.L_x_1122) ;  /* 0x0000016000017945 */ /* 0x000fe20003800200 */
[----:B------:R-:W-:-:S03]  /*64b40*/  DADD R36, R2, R36 ;  /* 0x0000000002247229 */ /* 0x000fc60000000024 */
[----:B------:R-:W-:Y:S02]  /*64b50*/  DFMA R102, R96, 2, R102 ;  /* 0x400000006066782b */ /* 0x000fe40000000066 */
[----:B0-----:R-:W-:-:S06]  /*64b60*/  DFMA R8, R4, -R6, 1 ;  /* 0x3ff000000408742b */ /* 0x001fcc0000000806 */
[----:B------:R-:W-:Y:S02]  /*64b70*/  DADD R102, RZ, R102 ;  /* 0x00000000ff667229 */ /* 0x000fe40000000066 */
[----:B------:R-:W-:-:S08]  /*64b80*/  DFMA R8, R8, R8, R8 ;  /* 0x000000080808722b */ /* 0x000fd00000000008 */
[----:B------:R-:W-:Y:S02]  /*64b90*/  DFMA R4, R4, R8, R4 ;  /* 0x000000080404722b */ /* 0x000fe40000000004 */
[----:B-1----:R-:W-:-:S06]  /*64ba0*/  DMUL R8, R102, UR4 ;  /* 0x0000000466087c28 */ /* 0x002fcc0008000000 */
[----:B------:R-:W-:Y:S01]  /*64bb0*/  DFMA R6, R4, -R6, 1 ;  /* 0x3ff000000406742b */ /* 0x000fe20000000806 */
[----:B------:R-:W-:Y:S03]  /*64bc0*/  BAR.SYNC.DEFER_BLOCKING 0x0 ;  /* 0x0000000000007b1d */ /* 0x000fe60000010000 */
[----:B------:R-:W-:-:S04]  /*64bd0*/  FSETP.GEU.AND P1, PT, |R9|, 6.5827683646048100446e-37, PT ;  /* 0x036000000900780b */ /* 0x000fc80003f2e200 */
[----:B------:R-:W-:-:S08]  /*64be0*/  DFMA R10, R4, R6, R4 ;  /* 0x00000006040a722b */ /* 0x000fd00000000004 */
[----:B------:R-:W-:-:S08]  /*64bf0*/  DMUL R4, R10, R8 ;  /* 0x000000080a047228 */ /* 0x000fd00000000000 */
[----:B------:R-:W-:-:S08]  /*64c00*/  DFMA R6, R4, -6, R8 ;  /* 0xc01800000406782b */ /* 0x000fd00000000008 */
[----:B------:R-:W-:-:S10]  /*64c10*/  DFMA R4, R10, R6, R4 ;  /* 0x000000060a04722b */ /* 0x000fd40000000004 */
[----:B------:R-:W-:-:S05]  /*64c20*/  FFMA R0, RZ, 2.375, R5 ;  /* 0x40180000ff007823 */ /* 0x000fca0000000005 */
[----:B------:R-:W-:-:S13]  /*64c30*/  FSETP.GT.AND P0, PT, |R0|, 1.469367938527859385e-39, PT ;  /* 0x001000000000780b */ /* 0x000fda0003f04200 */
[----:B------:R-:W-:Y:S05]  /*64c40*/  @P0 BRA P1, `(.L_x_1123) ;  /* 0x0000000000100947 */ /* 0x000fea0000800000 */
[----:B------:R-:W-:Y:S01]  /*64c50*/  IMAD.MOV.U32 R6, RZ, RZ, RZ ;  /* 0x000000ffff067224 */ /* 0x000fe200078e00ff */
[----:B------:R-:W-:Y:S01]  /*64c60*/  MOV R0, 0x64c90 ;  /* 0x00064c9000007802 */ /* 0x000fe20000000f00 */
[----:B------:R-:W-:-:S07]  /*64c70*/  IMAD.MOV.U32 R7, RZ, RZ, 0x40180000 ;  /* 0x40180000ff077424 */ /* 0x000fce00078e00ff */
[----:B------:R-:W-:Y:S05]  /*64c80*/  CALL.REL.NOINC `($__internal_0_$__cuda_sm20_div_rn_f64_full) ;  /* 0x0000000c00207944 */ /* 0x000fea0003c00000 */
.L_x_1123:
[----:B------:R-:W-:Y:S05]  /*64c90*/  BSYNC.RECONVERGENT B1 ;  /* 0x0000000000017941 */ /* 0x000fea0003800200 */
.L_x_1122:
        /* <DEDUP_REMOVED lines=28> */
[----:B------:R-:W-:Y:S02]  /*64e60*/  IMAD.MOV.U32 R2, RZ, RZ, R4 ;  /* 0x000000ffff027224 */ /* 0x000fe400078e0004 */
[----:B------:R-:W-:-:S07]  /*64e70*/  IMAD.MOV.U32 R3, RZ, RZ, R5 ;  /* 0x000000ffff037224 */ /* 0x000fce00078e0005 */
.L_x_1125:
[----:B------:R-:W-:Y:S05]  /*64e80*/  BSYNC.RECONVERGENT B1 ;  /* 0x0000000000017941 */ /* 0x000fea0003800200 */
.L_x_1124:
[----:B------:R-:W-:Y:S01]  /*64e90*/  BAR.SYNC.DEFER_BLOCKING 0x0 ;  /* 0x0000000000007b1d */ /* 0x000fe20000010000 */
[----:B------:R-:W-:Y:S02]  /*64ea0*/  IMAD.MOV.U32 R12, RZ, RZ, 0x0 ;  /* 0x00000000ff0c7424 */ /* 0x000fe400078e00ff */
[----:B------:R-:W-:Y:S02]  /*64eb0*/  IMAD.MOV.U32 R13, RZ, RZ, 0x40180000 ;  /* 0x40180000ff0d7424 */ /* 0x000fe400078e00ff */
[----:B------:R-:W-:Y:S01]  /*64ec0*/  IMAD.MOV.U32 R10, RZ, RZ, 0x1 ;  /* 0x00000001ff0a7424 */ /* 0x000fe200078e00ff */
[----:B------:R-:W0:Y:S01]  /*64ed0*/  MUFU.RCP64H R11, 6 ;  /* 0x40180000000b7908 */ /* 0x000e220000001800 */
[----:B------:R-:W1:Y:S01]  /*64ee0*/  LDCU.64 UR4, c[0x3][0x108] ;  /* 0x00c02100ff0477ac */ /* 0x000e620008000a00 */
[----:B------:R-:W-:Y:S01]  /*64ef0*/  BSSY.RECONVERGENT B1, `(.L_x_1126) ;  /* 0x0000019000017945 */ /* 0x000fe20003800200 */
[----:B------:R-:W-:Y:S02]  /*64f00*/  DADD R38, R2, R38 ;  /* 0x0000000002267229 */ /* 0x000fe40000000026 */
[----:B0-----:R-:W-:Y:S01]  /*64f10*/  DFMA R14, R10, -R12, 1 ;  /* 0x3ff000000a0e742b */ /* 0x001fe2000000080c */
[----:B------:R-:W-:Y:S04]  /*64f20*/  LDS.64 R4, [R26] ;  /* 0x000000001a047984 */ /* 0x000fe80000000a00 */
[----:B------:R-:W0:Y:S03]  /*64f30*/  LDS.64 R6, [R23] ;  /* 0x0000000017067984 */ /* 0x000e260000000a00 */
[----:B------:R-:W-:Y:S01]  /*64f40*/  DFMA R14, R14, R14, R14 ;  /* 0x0000000e0e0e722b */ /* 0x000fe2000000000e */
[----:B------:R-:W2:Y:S07]  /*64f50*/  LDS.64 R8, [R18] ;  /* 0x0000000012087984 */ /* 0x000eae0000000a00 */
[----:B------:R-:W-:-:S08]  /*64f60*/  DFMA R14, R10, R14, R10 ;  /* 0x0000000e0a0e722b */ /* 0x000fd0000000000a */
[----:B------:R-:W-:-:S08]  /*64f70*/  DFMA R12, R14, -R12, 1 ;  /* 0x3ff000000e0c742b */ /* 0x000fd0000000080c */
[----:B------:R-:W-:Y:S02]  /*64f80*/  DFMA R12, R14, R12, R14 ;  /* 0x0000000c0e0c722b */ /* 0x000fe4000000000e */
[----:B0-----:R-:W-:-:S08]  /*64f90*/  DFMA R4, R6, 2, R4 ;  /* 0x400000000604782b */ /* 0x001fd00000000004 */
[----:B--2---:R-:W-:-:S08]  /*64fa0*/  DFMA R4, R8, 2, R4 ;  /* 0x400000000804782b */ /* 0x004fd00000000004 */
[----:B------:R-:W-:-:S08]  /*64fb0*/  DADD R4, R56, R4 ;  /* 0x0000000038047229 */ /* 0x000fd00000000004 */
[----:B-1----:R-:W-:-:S08]  /*64fc0*/  DMUL R8, R4, UR4 ;  /* 0x0000000404087c28 */ /* 0x002fd00008000000 */
[----:B------:R-:W-:Y:S02]  /*64fd0*/  DMUL R4, R12, R8 ;  /* 0x000000080c047228 */ /* 0x000fe40000000000 */
[----:B------:R-:W-:-:S06]  /*64fe0*/  FSETP.GEU.AND P1, PT, |R9|, 6.5827683646048100446e-37, PT ;  /* 0x036000000900780b */ /* 0x000fcc0003f2e200 */
        /* <DEDUP_REMOVED lines=9> */
.L_x_1127:
[----:B------:R-:W-:Y:S05]  /*65080*/  BSYNC.RECONVERGENT B1 ;  /* 0x0000000000017941 */ /* 0x000fea0003800200 */
.L_x_1126:
        /* <DEDUP_REMOVED lines=33> */
.L_x_1129:
[----:B------:R-:W-:Y:S05]  /*652a0*/  BSYNC.RECONVERGENT B1 ;  /* 0x0000000000017941 */ /* 0x000fea0003800200 */
.L_x_1128:
        /* <DEDUP_REMOVED lines=31> */
.L_x_1131:
[----:B------:R-:W-:Y:S05]  /*654a0*/  BSYNC.RECONVERGENT B1 ;  /* 0x0000000000017941 */ /* 0x000fea0003800200 */
.L_x_1130:
[----:B------:R-:W0:Y:S01]  /*654b0*/  S2R R0, SR_CTAID.X ;  /* 0x0000000000007919 */ /* 0x000e220000002500 */
[----:B------:R-:W1:Y:S01]  /*654c0*/  LDC.64 R2, c[0x4][0x50] ;  /* 0x01001400ff027b82 */ /* 0x000e620000000a00 */
[----:B------:R-:W0:Y:S02]  /*654d0*/  S2R R7, SR_TID.X ;  /* 0x0000000000077919 */ /* 0x000e240000002100 */
[----:B0-----:R-:W-:-:S04]  /*654e0*/  IMAD R9, R0, 0x100, R7 ;  /* 0x0000010000097824 */ /* 0x001fc800078e0207 */
[----:B-1----:R-:W-:-:S05]  /*654f0*/  IMAD.WIDE.U32 R6, R9, 0x4, R2 ;  /* 0x0000000409067825 */ /* 0x002fca00078e0002 */
[----:B------:R-:W2:Y:S01]  /*65500*/  LDG.E R0, desc[UR40][R6.64] ;  /* 0x0000002806007981 */ /* 0x000ea2000c1e1900 */
[----:B------:R-:W-:Y:S01]  /*65510*/  BSSY.RECONVERGENT B6, `(.L_x_1132) ;  /* 0x0000019000067945 */ /* 0x000fe20003800200 */
[----:B------:R-:W-:Y:S01]  /*65520*/  DADD R32, R4, R32 ;  /* 0x0000000004207229 */ /* 0x000fe20000000020 */
[----:B--2---:R-:W-:-:S13]  /*65530*/  ISETP.GT.U32.AND P0, PT, R0, 0x752f, PT ;  /* 0x0000752f0000780c */ /* 0x004fda0003f04070 */
[----:B------:R-:W-:Y:S05]  /*65540*/  @P0 BRA `(.L_x_1133) ;  /* 0x0000000000340947 */ /* 0x000fea0003800000 */
[----:B------:R-:W0:Y:S01]  /*65550*/  LDC.64 R2, c[0x4][0x48] ;  /* 0x01001200ff027b82 */ /* 0x000e220000000a00 */
[----:B------:R-:W-:-:S04]  /*65560*/  IMAD R5, R9, 0x7530, R0 ;  /* 0x0000753009057824 */ /* 0x000fc800078e0200 */
[----:B------:R-:W-:-:S04]  /*65570*/  IMAD R5, R5, 0x6, RZ ;  /* 0x0000000605057824 */ /* 0x000fc800078e02ff */
[----:B0-----:R-:W-:-:S04]  /*65580*/  IMAD.WIDE.U32 R2, R5, 0x8, R2 ;  /* 0x0000000805027825 */ /* 0x001fc800078e0002 */
[----:B------:R-:W-:Y:S01]  /*65590*/  VIADD R5, R0, 0x1 ;  /* 0x0000000100057836 */ /* 0x000fe20000000000 */
[----:B------:R0:W-:Y:S04]  /*655a0*/  STG.E.64 desc[UR40][R2.64], R36 ;  /* 0x0000002402007986 */ /* 0x0001e8000c101b28 */
[----:B------:R0:W-:Y:S04]  /*655b0*/  STG.E.64 desc[UR40][R2.64+0x8], R28 ;  /* 0x0000081c02007986 */ /* 0x0001e8000c101b28 */
[----:B------:R0:W-:Y:S04]  /*655c0*/  STG.E.64 desc[UR40][R2.64+0x10], R38 ;  /* 0x0000102602007986 */ /* 0x0001e8000c101b28 */
[----:B------:R0:W-:Y:S04]  /*655d0*/  STG.E.64 desc[UR40][R2.64+0x18], R40 ;  /* 0x0000182802007986 */ /* 0x0001e8000c101b28 */
[----:B------:R0:W-:Y:S04]  /*655e0*/  STG.E.64 desc[UR40][R2.64+0x20], R30 ;  /* 0x0000201e02007986 */ /* 0x0001e8000c101b28 */
[----:B------:R0:W-:Y:S04]  /*655f0*/  STG.E.64 desc[UR40][R2.64+0x28], R32 ;  /* 0x0000282002007986 */ /* 0x0001e8000c101b28 */
[----:B------:R0:W-:Y:S01]  /*65600*/  STG.E desc[UR40][R6.64], R5 ;  /* 0x0000000506007986 */ /* 0x0001e2000c101928 */
[----:B------:R-:W-:Y:S05]  /*65610*/  BRA `(.L_x_1134) ;  /* 0x0000000000207947 */ /* 0x000fea0003800000 */
.L_x_1133:
[----:B------:R-:W-:Y:S01]  /*65620*/  MOV R0, 0x0 ;  /* 0x0000000000007802 */ /* 0x000fe20000000f00 */
[----:B------:R-:W0:Y:S01]  /*65630*/  LDCU.64 UR4, c[0x4][0x58] ;  /* 0x01000b00ff0477ac */ /* 0x000e220008000a00 */
[----:B------:R-:W-:Y:S02]  /*65640*/  CS2R R6, SRZ ;  /* 0x0000000000067805 */ /* 0x000fe4000001ff00 */
[----:B------:R1:W2:Y:S01]  /*65650*/  LDC.64 R2, c[0x4][R0] ;  /* 0x0100000000027b82 */ /* 0x0002a20000000a00 */
[----:B0-----:R-:W-:Y:S02]  /*65660*/  IMAD.U32 R4, RZ, RZ, UR4 ;  /* 0x00000004ff047e24 */ /* 0x001fe4000f8e00ff */
[----:B-1----:R-:W-:-:S07]  /*65670*/  IMAD.U32 R5, RZ, RZ, UR5 ;  /* 0x00000005ff057e24 */ /* 0x002fce000f8e00ff */
[----:B------:R-:W-:-:S07]  /*65680*/  LEPC R20, `(.L_x_1134) ;  /* 0x000000001014794e */ /* 0x000fce0000000000 */
[----:B--2---:R-:W-:Y:S05]  /*65690*/  CALL.ABS.NOINC R2 ;  /* 0x0000000002007343 */ /* 0x004fea0003c00000 */
.L_x_1134:
[----:B------:R-:W-:Y:S05]  /*656a0*/  BSYNC.RECONVERGENT B6 ;  /* 0x0000000000067941 */ /* 0x000fea0003800200 */
.L_x_1132:
[----:B------:R-:W0:Y:S02]  /*656b0*/  LDCU.64 UR4, c[0x3][0xc8] ;  /* 0x00c01900ff0477ac */ /* 0x000e240008000a00 */
[----:B0-----:R-:W-:Y:S02]  /*656c0*/  IMAD.U32 R6, RZ, RZ, UR4 ;  /* 0x00000004ff067e24 */ /* 0x001fe4000f8e00ff */
[----:B------:R-:W-:-:S06]  /*656d0*/  IMAD.U32 R7, RZ, RZ, UR5 ;  /* 0x00000005ff077e24 */ /* 0x000fcc000f8e00ff */
[----:B------:R-:W-:-:S14]  /*656e0*/  DSETP.GTU.AND P0, PT, R38, R6, PT ;  /* 0x000000062600722a */ /* 0x000fdc0003f0c000 */
[----:B------:R-:W-:Y:S05]  /*656f0*/  @!P0 BRA `(.L_x_1135) ;  /* 0xfffff9ac00c08947 */ /* 0x000fea000383ffff */
.L_x_3:
[----:B------:R-:W0:Y:S01]  /*65700*/  MUFU.RCP64H R3, R33 ;  /* 0x0000002100037308 */ /* 0x000e220000001800 */
[----:B------:R-:W-:Y:S01]  /*65710*/  IMAD.MOV.U32 R2, RZ, RZ, 0x1 ;  /* 0x00000001ff027424 */ /* 0x000fe200078e00ff */
[----:B------:R-:W-:Y:S05]  /*65720*/  WARPSYNC.ALL ;  /* 0x0000000000007948 */ /* 0x000fea0003800000 */
[----:B------:R-:W1:Y:S01]  /*65730*/  LDCU.64 UR4, c[0x3][0xd0] ;  /* 0x00c01a00ff0477ac */ /* 0x000e620008000a00 */
[----:B------:R-:W-:Y:S01]  /*65740*/  BSSY.RECONVERGENT B1, `(.L_x_1136) ;  /* 0x0000014000017945 */ /* 0x000fe20003800200 */
[----:B0-----:R-:W-:-:S08]  /*65750*/  DFMA R4, R2, -R32, 1 ;  /* 0x3ff000000204742b */ /* 0x001fd00000000820 */
[----:B------:R-:W-:-:S08]  /*65760*/  DFMA R4, R4, R4, R4 ;  /* 0x000000040404722b */ /* 0x000fd00000000004 */
[----:B------:R-:W-:Y:S02]  /*65770*/  DFMA R4, R2, R4, R2 ;  /* 0x000000040204722b */ /* 0x000fe40000000002 */
[----:B-1----:R-:W-:-:S06]  /*65780*/  DADD R2, -R6, UR4 ;  /* 0x0000000406027e29 */ /* 0x002fcc0008000100 */
[----:B------:R-:W-:Y:S02]  /*65790*/  DFMA R6, R4, -R32, 1 ;  /* 0x3ff000000406742b */ /* 0x000fe40000000820 */
[----:B------:R-:W-:-:S06]  /*657a0*/  DMUL R8, R2, R30 ;  /* 0x0000001e02087228 */ /* 0x000fcc0000000000 */
[----:B------:R-:W-:Y:S01]  /*657b0*/  DFMA R4, R4, R6, R4 ;  /* 0x000000060404722b */ /* 0x000fe20000000004 */
[----:B------:R-:W-:Y:S03]  /*657c0*/  BAR.SYNC.DEFER_BLOCKING 0x0 ;  /* 0x0000000000007b1d */ /* 0x000fe60000010000 */
[----:B------:R-:W-:-:S04]  /*657d0*/  FSETP.GEU.AND P1, PT, |R9|, 6.5827683646048100446e-37, PT ;  /* 0x036000000900780b */ /* 0x000fc80003f2e200 */
[----:B------:R-:W-:-:S08]  /*657e0*/  DMUL R2, R8, R4 ;  /* 0x0000000408027228 */ /* 0x000fd00000000000 */
[----:B------:R-:W-:-:S08]  /*657f0*/  DFMA R6, R2, -R32, R8 ;  /* 0x800000200206722b */ /* 0x000fd00000000008 */
        /* <DEDUP_REMOVED lines=8> */
.L_x_1137:
[----:B------:R-:W-:Y:S05]  /*65880*/  BSYNC.RECONVERGENT B1 ;  /* 0x0000000000017941 */ /* 0x000fea0003800200 */
.L_x_1136:
[----:B------:R-:W0:Y:S01]  /*65890*/  S2R R0, SR_CTAID.X ;  /* 0x0000000000007919 */ /* 0x000e220000002500 */
[----:B------:R-:W1:Y:S01]  /*658a0*/  LDC.64 R2, c[0x0][0x390] ;  /* 0x0000e400ff027b82 */ /* 0x000e620000000a00 */
[----:B------:R-:W-:Y:S01]  /*658b0*/  DADD R4, R4, R28 ;  /* 0x0000000004047229 */ /* 0x000fe2000000001c */
[----:B------:R-:W0:Y:S02]  /*658c0*/  S2R R7, SR_TID.X ;  /* 0x0000000000077919 */ /* 0x000e240000002100 */
[----:B0-----:R-:W-:-:S04]  /*658d0*/  IMAD R7, R0, 0x100, R7 ;  /* 0x0000010000077824 */ /* 0x001fc800078e0207 */
[----:B-1----:R-:W-:-:S05]  /*658e0*/  IMAD.WIDE.U32 R2, R7, 0x8, R2 ;  /* 0x0000000807027825 */ /* 0x002fca00078e0002 */
[----:B------:R-:W-:Y:S01]  /*658f0*/  STG.E.64 desc[UR40][R2.64+0x3e80], R4 ;  /* 0x003e800402007986 */ /* 0x000fe2000c101b28 */
[----:B------:R-:W-:Y:S05]  /*65900*/  EXIT ;  /* 0x000000000000794d */ /* 0x000fea0003800000 */
        .weak           $__internal_0_$__cuda_sm20_div_rn_f64_full
        .type           $__internal_0_$__cuda_sm20_div_rn_f64_full,@function
        .size           $__internal_0_$__cuda_sm20_div_rn_f64_full,($__internal_1_$__cuda_sm20_dsqrt_rn_f64_mediumpath_v1 - $__internal_0_$__cuda_sm20_div_rn_f64_full)
$__internal_0_$__cuda_sm20_div_rn_f64_full:
[C---:B------:R-:W-:Y:S01]  /*65910*/  FSETP.GEU.AND P0, PT, |R7|.reuse, 1.469367938527859385e-39, PT ;  /* 0x001000000700780b */ /* 0x040fe20003f0e200 */
[----:B------:R-:W-:Y:S01]  /*65920*/  IMAD.MOV.U32 R12, RZ, RZ, 0x1 ;  /* 0x00000001ff0c7424 */ /* 0x000fe200078e00ff */
[----:B------:R-:W-:Y:S01]  /*65930*/  LOP3.LUT R4, R7, 0x800fffff, RZ, 0xc0, !PT ;  /* 0x800fffff07047812 */ /* 0x000fe200078ec0ff */
[----:B------:R-:W-:Y:S01]  /*65940*/  IMAD.MOV.U32 R79, RZ, RZ, 0x1ca00000 ;  /* 0x1ca00000ff4f7424 */ /* 0x000fe200078e00ff */
[C---:B------:R-:W-:Y:S01]  /*65950*/  FSETP.GEU.AND P2, PT, |R9|.reuse, 1.469367938527859385e-39, PT ;  /* 0x001000000900780b */ /* 0x040fe20003f4e200 */
[----:B------:R-:W-:Y:S01]  /*65960*/  BSSY.RECONVERGENT B0, `(.L_x_1138) ;  /* 0x0000057000007945 */ /* 0x000fe20003800200 */
[----:B------:R-:W-:Y:S01]  /*65970*/  LOP3.LUT R5, R4, 0x3ff00000, RZ, 0xfc, !PT ;  /* 0x3ff0000004057812 */ /* 0x000fe200078efcff */
[----:B------:R-:W-:Y:S01]  /*65980*/  IMAD.MOV.U32 R4, RZ, RZ, R6 ;  /* 0x000000ffff047224 */ /* 0x000fe200078e0006 */
[----:B------:R-:W-:Y:S02]  /*65990*/  LOP3.LUT R2, R9, 0x7ff00000, RZ, 0xc0, !PT ;  /* 0x7ff0000009027812 */ /* 0x000fe400078ec0ff */
[----:B------:R-:W-:-:S03]  /*659a0*/  LOP3.LUT R3, R7, 0x7ff00000, RZ, 0xc0, !PT ;  /* 0x7ff0000007037812 */ /* 0x000fc600078ec0ff */
[----:B------:R-:W-:Y:S01]  /*659b0*/  @!P0 DMUL R4, R6, 8.98846567431157953865e+307 ;  /* 0x7fe0000006048828 */ /* 0x000fe20000000000 */
[C---:B------:R-:W-:Y:S01]  /*659c0*/  ISETP.GE.U32.AND P5, PT, R2.reuse, R3, PT ;  /* 0x000000030200720c */ /* 0x040fe20003fa6070 */
[----:B------:R-:W-:Y:S02]  /*659d0*/  IMAD.MOV.U32 R72, RZ, RZ, R2 ;  /* 0x000000ffff487224 */ /* 0x000fe400078e0002 */
[----:B------:R-:W-:Y:S01]  /*659e0*/  @!P2 LOP3.LUT R14, R7, 0x7ff00000, RZ, 0xc0, !PT ;  /* 0x7ff00000070ea812 */ /* 0x000fe200078ec0ff */
[----:B------:R-:W-:Y:S01]  /*659f0*/  IMAD.MOV.U32 R73, RZ, RZ, R3 ;  /* 0x000000ffff497224 */ /* 0x000fe200078e0003 */
[----:B------:R-:W0:Y:S02]  /*65a00*/  MUFU.RCP64H R13, R5 ;  /* 0x00000005000d7308 */ /* 0x000e240000001800 */
[----:B------:R-:W-:Y:S02]  /*65a10*/  @!P2 ISETP.GE.U32.AND P4, PT, R2, R14, PT ;  /* 0x0000000e0200a20c */ /* 0x000fe40003f86070 */
[----:B------:R-:W-:-:S02]  /*65a20*/  @!P0 LOP3.LUT R73, R5, 0x7ff00000, RZ, 0xc0, !PT ;  /* 0x7ff0000005498812 */ /* 0x000fc400078ec0ff */
[----:B------:R-:W-:-:S03]  /*65a30*/  @!P2 SEL R70, R79, 0x63400000, !P4 ;  /* 0x634000004f46a807 */ /* 0x000fc60006000000 */
[----:B------:R-:W-:Y:S01]  /*65a40*/  VIADD R78, R73, 0xffffffff ;  /* 0xffffffff494e7836 */ /* 0x000fe20000000000 */
[----:B------:R-:W-:-:S04]  /*65a50*/  @!P2 LOP3.LUT R70, R70, 0x80000000, R9, 0xf8, !PT ;  /* 0x800000004646a812 */ /* 0x000fc800078ef809 */
[----:B------:R-:W-:Y:S01]  /*65a60*/  @!P2 LOP3.LUT R71, R70, 0x100000, RZ, 0xfc, !PT ;  /* 0x001000004647a812 */ /* 0x000fe200078efcff */
[----:B------:R-:W-:Y:S01]  /*65a70*/  @!P2 IMAD.MOV.U32 R70, RZ, RZ, RZ ;  /* 0x000000ffff46a224 */ /* 0x000fe200078e00ff */
[----:B0-----:R-:W-:-:S08]  /*65a80*/  DFMA R10, R12, -R4, 1 ;  /* 0x3ff000000c0a742b */ /* 0x001fd00000000804 */
[----:B------:R-:W-:-:S08]  /*65a90*/  DFMA R10, R10, R10, R10 ;  /* 0x0000000a0a0a722b */ /* 0x000fd0000000000a */
[----:B------:R-:W-:Y:S01]  /*65aa0*/  DFMA R12, R12, R10, R12 ;  /* 0x0000000a0c0c722b */ /* 0x000fe2000000000c */
[----:B------:R-:W-:-:S04]  /*65ab0*/  SEL R10, R79, 0x63400000, !P5 ;  /* 0x634000004f0a7807 */ /* 0x000fc80006800000 */
[----:B------:R-:W-:Y:S01]  /*65ac0*/  LOP3.LUT R11, R10, 0x800fffff, R9, 0xf8, !PT ;  /* 0x800fffff0a0b7812 */ /* 0x000fe200078ef809 */
[----:B------:R-:W-:Y:S02]  /*65ad0*/  IMAD.MOV.U32 R10, RZ, RZ, R8 ;  /* 0x000000ffff0a7224 */ /* 0x000fe400078e0008 */
[----:B------:R-:W-:-:S04]  /*65ae0*/  DFMA R14, R12, -R4, 1 ;  /* 0x3ff000000c0e742b */ /* 0x000fc80000000804 */
[----:B------:R-:W-:-:S04]  /*65af0*/  @!P2 DFMA R10, R10, 2, -R70 ;  /* 0x400000000a0aa82b */ /* 0x000fc80000000846 */
[----:B------:R-:W-:-:S06]  /*65b00*/  DFMA R14, R12, R14, R12 ;  /* 0x0000000e0c0e722b */ /* 0x000fcc000000000c */
[----:B------:R-:W-:Y:S02]  /*65b10*/  @!P2 LOP3.LUT R72, R11, 0x7ff00000, RZ, 0xc0, !PT ;  /* 0x7ff000000b48a812 */ /* 0x000fe400078ec0ff */
[----:B------:R-:W-:-:S03]  /*65b20*/  DMUL R12, R14, R10 ;  /* 0x0000000a0e0c7228 */ /* 0x000fc60000000000 */
[----:B------:R-:W-:-:S05]  /*65b30*/  VIADD R3, R72, 0xffffffff ;  /* 0xffffffff48037836 */ /* 0x000fca0000000000 */
[----:B------:R-:W-:Y:S01]  /*65b40*/  DFMA R70, R12, -R4, R10 ;  /* 0x800000040c46722b */ /* 0x000fe2000000000a */
[----:B------:R-:W-:-:S04]  /*65b50*/  ISETP.GT.U32.AND P0, PT, R3, 0x7feffffe, PT ;  /* 0x7feffffe0300780c */ /* 0x000fc80003f04070 */
[----:B------:R-:W-:-:S03]  /*65b60*/  ISETP.GT.U32.OR P0, PT, R78, 0x7feffffe, P0 ;  /* 0x7feffffe4e00780c */ /* 0x000fc60000704470 */
[----:B------:R-:W-:-:S10]  /*65b70*/  DFMA R70, R14, R70, R12 ;  /* 0x000000460e46722b */ /* 0x000fd4000000000c */
[----:B------:R-:W-:Y:S05]  /*65b80*/  @P0 BRA `(.L_x_1139) ;  /* 0x0000000000700947 */ /* 0x000fea0003800000 */
[----:B------:R-:W-:-:S04]  /*65b90*/  LOP3.LUT R3, R7, 0x7ff00000, RZ, 0xc0, !PT ;  /* 0x7ff0000007037812 */ /* 0x000fc800078ec0ff */
[CC--:B------:R-:W-:Y:S02]  /*65ba0*/  VIADDMNMX R8, R2.reuse, -R3.reuse, 0xb9600000, !PT ;  /* 0xb960000002087446 */ /* 0x0c0fe40007800903 */
[----:B------:R-:W-:Y:S02]  /*65bb0*/  ISETP.GE.U32.AND P0, PT, R2, R3, PT ;  /* 0x000000030200720c */ /* 0x000fe40003f06070 */
[----:B------:R-:W-:Y:S02]  /*65bc0*/  VIMNMX R8, PT, PT, R8, 0x46a00000, PT ;  /* 0x46a0000008087848 */ /* 0x000fe40003fe0100 */
[----:B------:R-:W-:-:S05]  /*65bd0*/  SEL R12, R79, 0x63400000, !P0 ;  /* 0x634000004f0c7807 */ /* 0x000fca0004000000 */
[----:B------:R-:W-:Y:S02]  /*65be0*/  IMAD.IADD R12, R8, 0x1, -R12 ;  /* 0x00000001080c7824 */ /* 0x000fe400078e0a0c */
[----:B------:R-:W-:Y:S02]  /*65bf0*/  IMAD.MOV.U32 R8, RZ, RZ, RZ ;  /* 0x000000ffff087224 */ /* 0x000fe400078e00ff */
[----:B------:R-:W-:-:S06]  /*65c00*/  VIADD R9, R12, 0x7fe00000 ;  /* 0x7fe000000c097836 */ /* 0x000fcc0000000000 */
[----:B------:R-:W-:-:S10]  /*65c10*/  DMUL R2, R70, R8 ;  /* 0x0000000846027228 */ /* 0x000fd40000000000 */
[----:B------:R-:W-:-:S13]  /*65c20*/  FSETP.GTU.AND P0, PT, |R3|, 1.469367938527859385e-39, PT ;  /* 0x001000000300780b */ /* 0x000fda0003f0c200 */
[----:B------:R-:W-:Y:S05]  /*65c30*/  @P0 BRA `(.L_x_1140) ;  /* 0x0000000000a40947 */ /* 0x000fea0003800000 */
[----:B------:R-:W-:Y:S01]  /*65c40*/  DFMA R4, R70, -R4, R10 ;  /* 0x800000044604722b */ /* 0x000fe2000000000a */
[----:B------:R-:W-:-:S09]  /*65c50*/  IMAD.MOV.U32 R8, RZ, RZ, RZ ;  /* 0x000000ffff087224 */ /* 0x000fd200078e00ff */
[C---:B------:R-:W-:Y:S02]  /*65c60*/  FSETP.NEU.AND P0, PT, R5.reuse, RZ, PT ;  /* 0x000000ff0500720b */ /* 0x040fe40003f0d000 */
[----:B------:R-:W-:-:S04]  /*65c70*/  LOP3.LUT R6, R5, 0x80000000, R7, 0x48, !PT ;  /* 0x8000000005067812 */ /* 0x000fc800078e4807 */
[----:B------:R-:W-:-:S07]  /*65c80*/  LOP3.LUT R9, R6, R9, RZ, 0xfc, !PT ;  /* 0x0000000906097212 */ /* 0x000fce00078efcff */
[----:B------:R-:W-:Y:S05]  /*65c90*/  @!P0 BRA `(.L_x_1140) ;  /* 0x00000000008c8947 */ /* 0x000fea0003800000 */
[----:B------:R-:W-:Y:S01]  /*65ca0*/  IMAD.MOV R5, RZ, RZ, -R12 ;  /* 0x000000ffff057224 */ /* 0x000fe200078e0a0c */
[----:B------:R-:W-:Y:S01]  /*65cb0*/  DMUL.RP R8, R70, R8 ;  /* 0x0000000846087228 */ /* 0x000fe20000008000 */
[----:B------:R-:W-:Y:S01]  /*65cc0*/  IMAD.MOV.U32 R4, RZ, RZ, RZ ;  /* 0x000000ffff047224 */ /* 0x000fe200078e00ff */
[----:B------:R-:W-:-:S05]  /*65cd0*/  IADD3 R12, PT, PT, -R12, -0x43300000, RZ ;  /* 0xbcd000000c0c7810 */ /* 0x000fca0007ffe1ff */
[----:B------:R-:W-:-:S03]  /*65ce0*/  DFMA R4, R2, -R4, R70 ;  /* 0x800000040204722b */ /* 0x000fc60000000046 */
[----:B------:R-:W-:-:S07]  /*65cf0*/  LOP3.LUT R6, R9, R6, RZ, 0x3c, !PT ;  /* 0x0000000609067212 */ /* 0x000fce00078e3cff */
[----:B------:R-:W-:-:S04]  /*65d00*/  FSETP.NEU.AND P0, PT, |R5|, R12, PT ;  /* 0x0000000c0500720b */ /* 0x000fc80003f0d200 */
[----:B------:R-:W-:Y:S02]  /*65d10*/  FSEL R6, R6, R3, !P0 ;  /* 0x0000000306067208 */ /* 0x000fe40004000000 */
[----:B------:R-:W-:-:S03]  /*65d20*/  FSEL R2, R8, R2, !P0 ;  /* 0x0000000208027208 */ /* 0x000fc60004000000 */
[----:B------:R-:W-:Y:S01]  /*65d30*/  IMAD.MOV.U32 R3, RZ, RZ, R6 ;  /* 0x000000ffff037224 */ /* 0x000fe200078e0006 */
[----:B------:R-:W-:Y:S06]  /*65d40*/  BRA `(.L_x_1140) ;  /* 0x0000000000607947 */ /* 0x000fec0003800000 */
.L_x_1139:
[----:B------:R-:W-:-:S14]  /*65d50*/  DSETP.NAN.AND P0, PT, R8, R8, PT ;  /* 0x000000080800722a */ /* 0x000fdc0003f08000 */
[----:B------:R-:W-:Y:S05]  /*65d60*/  @P0 BRA `(.L_x_1141) ;  /* 0x00000000004c0947 */ /* 0x000fea0003800000 */
[----:B------:R-:W-:-:S14]  /*65d70*/  DSETP.NAN.AND P0, PT, R6, R6, PT ;  /* 0x000000060600722a */ /* 0x000fdc0003f08000 */
[----:B------:R-:W-:Y:S05]  /*65d80*/  @P0 BRA `(.L_x_1142) ;  /* 0x0000000000340947 */ /* 0x000fea0003800000 */
[----:B------:R-:W-:Y:S01]  /*65d90*/  ISETP.NE.AND P0, PT, R72, R73, PT ;  /* 0x000000494800720c */ /* 0x000fe20003f05270 */
[----:B------:R-:W-:Y:S02]  /*65da0*/  IMAD.MOV.U32 R2, RZ, RZ, 0x0 ;  /* 0x00000000ff027424 */ /* 0x000fe400078e00ff */
[----:B------:R-:W-:-:S10]  /*65db0*/  IMAD.MOV.U32 R3, RZ, RZ, -0x80000 ;  /* 0xfff80000ff037424 */ /* 0x000fd400078e00ff */
[----:B------:R-:W-:Y:S05]  /*65dc0*/  @!P0 BRA `(.L_x_1140) ;  /* 0x0000000000408947 */ /* 0x000fea0003800000 */
[----:B------:R-:W-:Y:S02]  /*65dd0*/  ISETP.NE.AND P0, PT, R72, 0x7ff00000, PT ;  /* 0x7ff000004800780c */ /* 0x000fe40003f05270 */
[----:B------:R-:W-:Y:S02]  /*65de0*/  LOP3.LUT R2, R9, 0x80000000, R7, 0x48, !PT ;  /* 0x8000000009027812 */ /* 0x000fe400078e4807 */
[----:B------:R-:W-:-:S13]  /*65df0*/  ISETP.EQ.OR P0, PT, R73, RZ, !P0 ;  /* 0x000000ff4900720c */ /* 0x000fda0004702670 */
[----:B------:R-:W-:Y:S01]  /*65e00*/  @P0 LOP3.LUT R4, R2, 0x7ff00000, RZ, 0xfc, !PT ;  /* 0x7ff0000002040812 */ /* 0x000fe200078efcff */
[----:B------:R-:W-:Y:S02]  /*65e10*/  @!P0 IMAD.MOV.U32 R3, RZ, RZ, R2 ;  /* 0x000000ffff038224 */ /* 0x000fe400078e0002 */
[----:B------:R-:W-:Y:S02]  /*65e20*/  @!P0 IMAD.MOV.U32 R2, RZ, RZ, RZ ;  /* 0x000000ffff028224 */ /* 0x000fe400078e00ff */
[----:B------:R-:W-:Y:S02]  /*65e30*/  @P0 IMAD.MOV.U32 R2, RZ, RZ, RZ ;  /* 0x000000ffff020224 */ /* 0x000fe400078e00ff */
[----:B------:R-:W-:Y:S01]  /*65e40*/  @P0 IMAD.MOV.U32 R3, RZ, RZ, R4 ;  /* 0x000000ffff030224 */ /* 0x000fe200078e0004 */
[----:B------:R-:W-:Y:S06]  /*65e50*/  BRA `(.L_x_1140) ;  /* 0x00000000001c7947 */ /* 0x000fec0003800000 */
.L_x_1142:
[----:B------:R-:W-:-:S05]  /*65e60*/  LOP3.LUT R2, R7, 0x80000, RZ, 0xfc, !PT ;  /* 0x0008000007027812 */ /* 0x000fca00078efcff */
[----:B------:R-:W-:Y:S02]  /*65e70*/  IMAD.MOV.U32 R3, RZ, RZ, R2 ;  /* 0x000000ffff037224 */ /* 0x000fe400078e0002 */
[----:B------:R-:W-:Y:S01]  /*65e80*/  IMAD.MOV.U32 R2, RZ, RZ, R6 ;  /* 0x000000ffff027224 */ /* 0x000fe200078e0006 */
[----:B------:R-:W-:Y:S06]  /*65e90*/  BRA `(.L_x_1140) ;  /* 0x00000000000c7947 */ /* 0x000fec0003800000 */
.L_x_1141:
[----:B------:R-:W-:-:S05]  /*65ea0*/  LOP3.LUT R2, R9, 0x80000, RZ, 0xfc, !PT ;  /* 0x0008000009027812 */ /* 0x000fca00078efcff */
[----:B------:R-:W-:Y:S02]  /*65eb0*/  IMAD.MOV.U32 R3, RZ, RZ, R2 ;  /* 0x000000ffff037224 */ /* 0x000fe400078e0002 */
[----:B------:R-:W-:-:S07]  /*65ec0*/  IMAD.MOV.U32 R2, RZ, RZ, R8 ;  /* 0x000000ffff027224 */ /* 0x000fce00078e0008 */
.L_x_1140:
[----:B------:R-:W-:Y:S05]  /*65ed0*/  BSYNC.RECONVERGENT B0 ;  /* 0x0000000000007941 */ /* 0x000fea0003800200 */
.L_x_1138:
[----:B------:R-:W-:Y:S02]  /*65ee0*/  IMAD.MOV.U32 R4, RZ, RZ, R2 ;  /* 0x000000ffff047224 */ /* 0x000fe400078e0002 */
[----:B------:R-:W-:Y:S02]  /*65ef0*/  IMAD.MOV.U32 R5, RZ, RZ, R3 ;  /* 0x000000ffff057224 */ /* 0x000fe400078e0003 */
[----:B------:R-:W-:Y:S02]  /*65f00*/  IMAD.MOV.U32 R2, RZ, RZ, R0 ;  /* 0x000000ffff027224 */ /* 0x000fe400078e0000 */
[----:B------:R-:W-:-:S04]  /*65f10*/  IMAD.MOV.U32 R3, RZ, RZ, 0x0 ;  /* 0x00000000ff037424 */ /* 0x000fc800078e00ff */
[----:B------:R-:W-:Y:S05]  /*65f20*/  RET.REL.NODEC R2 `(_Z9paths_rk4PdS_S_) ;  /* 0xfffff9a002347950 */ /* 0x000fea0003c3ffff */
        .weak           $__internal_1_$__cuda_sm20_dsqrt_rn_f64_mediumpath_v1
        .type           $__internal_1_$__cuda_sm20_dsqrt_rn_f64_mediumpath_v1,@function
        .size           $__internal_1_$__cuda_sm20_dsqrt_rn_f64_mediumpath_v1,($_Z9paths_rk4PdS_S_$__internal_accurate_pow - $__internal_1_$__cuda_sm20_dsqrt_rn_f64_mediumpath_v1)
$__internal_1_$__cuda_sm20_dsqrt_rn_f64_mediumpath_v1:
[----:B------:R-:W-:Y:S01]  /*65f30*/  ISETP.GE.U32.AND P0, PT, R10, -0x3400000, PT ;  /* 0xfcc000000a00780c */ /* 0x000fe20003f06070 */
[----:B------:R-:W-:Y:S01]  /*65f40*/  BSSY.RECONVERGENT B0, `(.L_x_1143) ;  /* 0x0000028000007945 */ /* 0x000fe20003800200 */
[----:B------:R-:W-:Y:S02]  /*65f50*/  IMAD.MOV.U32 R11, RZ, RZ, R7 ;  /* 0x000000ffff0b7224 */ /* 0x000fe400078e0007 */
[----:B------:R-:W-:Y:S02]  /*65f60*/  IMAD.MOV.U32 R10, RZ, RZ, R4 ;  /* 0x000000ffff0a7224 */ /* 0x000fe400078e0004 */
[----:B------:R-:W-:Y:S02]  /*65f70*/  IMAD.MOV.U32 R7, RZ, RZ, R5 ;  /* 0x000000ffff077224 */ /* 0x000fe400078e0005 */
[----:B------:R-:W-:Y:S02]  /*65f80*/  IMAD.MOV.U32 R4, RZ, RZ, R0 ;  /* 0x000000ffff047224 */ /* 0x000fe400078e0000 */
[----:B------:R-:W-:-:S03]  /*65f90*/  IMAD.MOV.U32 R5, RZ, RZ, R9 ;  /* 0x000000ffff057224 */ /* 0x000fc600078e0009 */
[----:B------:R-:W-:Y:S05]  /*65fa0*/  @!P0 BRA `(.L_x_1144) ;  /* 0x0000000000208947 */ /* 0x000fea0003800000 */
[----:B------:R-:W-:-:S10]  /*65fb0*/  DFMA.RM R2, R6, R4, R2 ;  /* 0x000000040602722b */ /* 0x000fd40000004002 */
[----:B------:R-:W-:-:S05]  /*65fc0*/  IADD3 R6, P0, PT, R2, 0x1, RZ ;  /* 0x0000000102067810 */ /* 0x000fca0007f1e0ff */
[----:B------:R-:W-:-:S06]  /*65fd0*/  IMAD.X R7, RZ, RZ, R3, P0 ;  /* 0x000000ffff077224 */ /* 0x000fcc00000e0603 */
[----:B------:R-:W-:-:S08]  /*65fe0*/  DFMA.RP R4, -R2, R6, R10 ;  /* 0x000000060204722b */ /* 0x000fd0000000810a */
[----:B------:R-:W-:-:S06]  /*65ff0*/  DSETP.GT.AND P0, PT, R4, RZ, PT ;  /* 0x000000ff0400722a */ /* 0x000fcc0003f04000 */
[----:B------:R-:W-:Y:S02]  /*66000*/  FSEL R2, R6, R2, P0 ;  /* 0x0000000206027208 */ /* 0x000fe40000000000 */
[----:B------:R-:W-:Y:S01]  /*66010*/  FSEL R3, R7, R3, P0 ;  /* 0x0000000307037208 */ /* 0x000fe20000000000 */
[----:B------:R-:W-:Y:S06]  /*66020*/  BRA `(.L_x_1145) ;  /* 0x0000000000647947 */ /* 0x000fec0003800000 */
.L_x_1144:
[----:B------:R-:W-:-:S14]  /*66030*/  DSETP.NE.AND P0, PT, R10, RZ, PT ;  /* 0x000000ff0a00722a */ /* 0x000fdc0003f05000 */
[----:B------:R-:W-:Y:S05]  /*66040*/  @!P0 BRA `(.L_x_1146) ;  /* 0x0000000000588947 */ /* 0x000fea0003800000 */
[----:B------:R-:W-:-:S13]  /*66050*/  ISETP.GE.AND P0, PT, R11, RZ, PT ;  /* 0x000000ff0b00720c */ /* 0x000fda0003f06270 */
[----:B------:R-:W-:Y:S02]  /*66060*/  @!P0 IMAD.MOV.U32 R2, RZ, RZ, 0x0 ;  /* 0x00000000ff028424 */ /* 0x000fe400078e00ff */
[----:B------:R-:W-:Y:S01]  /*66070*/  @!P0 IMAD.MOV.U32 R3, RZ, RZ, -0x80000 ;  /* 0xfff80000ff038424 */ /* 0x000fe200078e00ff */
[----:B------:R-:W-:Y:S06]  /*66080*/  @!P0 BRA `(.L_x_1145) ;  /* 0x00000000004c8947 */ /* 0x000fec0003800000 */
[----:B------:R-:W-:-:S13]  /*66090*/  ISETP.GT.AND P0, PT, R11, 0x7fefffff, PT ;  /* 0x7fefffff0b00780c */ /* 0x000fda0003f04270 */
[----:B------:R-:W-:Y:S05]  /*660a0*/  @P0 BRA `(.L_x_1146) ;  /* 0x0000000000400947 */ /* 0x000fea0003800000 */
[----:B------:R-:W-:Y:S01]  /*660b0*/  DMUL R2, R10, 8.11296384146066816958e+31 ;  /* 0x469000000a027828 */ /* 0x000fe20000000000 */
[----:B------:R-:W-:Y:S02]  /*660c0*/  IMAD.MOV.U32 R4, RZ, RZ, RZ ;  /* 0x000000ffff047224 */ /* 0x000fe400078e00ff */
[----:B------:R-:W-:Y:S02]  /*660d0*/  IMAD.MOV.U32 R10, RZ, RZ, 0x0 ;  /* 0x00000000ff0a7424 */ /* 0x000fe400078e00ff */
[----:B------:R-:W-:Y:S01]  /*660e0*/  IMAD.MOV.U32 R11, RZ, RZ, 0x3fd80000 ;  /* 0x3fd80000ff0b7424 */ /* 0x000fe200078e00ff */
[----:B------:R-:W0:Y:S02]  /*660f0*/  MUFU.RSQ64H R5, R3 ;  /* 0x0000000300057308 */ /* 0x000e240000001c00 */
[----:B0-----:R-:W-:-:S08]  /*66100*/  DMUL R6, R4, R4 ;  /* 0x0000000404067228 */ /* 0x001fd00000000000 */
[----:B------:R-:W-:-:S08]  /*66110*/  DFMA R6, R2, -R6, 1 ;  /* 0x3ff000000206742b */ /* 0x000fd00000000806 */
[----:B------:R-:W-:Y:S02]  /*66120*/  DFMA R10, R6, R10, 0.5 ;  /* 0x3fe00000060a742b */ /* 0x000fe4000000000a */
[----:B------:R-:W-:-:S08]  /*66130*/  DMUL R6, R4, R6 ;  /* 0x0000000604067228 */ /* 0x000fd00000000000 */
[----:B------:R-:W-:-:S08]  /*66140*/  DFMA R6, R10, R6, R4 ;  /* 0x000000060a06722b */ /* 0x000fd00000000004 */
[----:B------:R-:W-:Y:S02]  /*66150*/  DMUL R4, R2, R6 ;  /* 0x0000000602047228 */ /* 0x000fe40000000000 */
[----:B------:R-:W-:-:S06]  /*66160*/  VIADD R7, R7, 0xfff00000 ;  /* 0xfff0000007077836 */ /* 0x000fcc0000000000 */
[----:B------:R-:W-:-:S08]  /*66170*/  DFMA R10, R4, -R4, R2 ;  /* 0x80000004040a722b */ /* 0x000fd00000000002 */
[----:B------:R-:W-:-:S10]  /*66180*/  DFMA R2, R6, R10, R4 ;  /* 0x0000000a0602722b */ /* 0x000fd40000000004 */
[----:B------:R-:W-:Y:S01]  /*66190*/  VIADD R3, R3, 0xfcb00000 ;  /* 0xfcb0000003037836 */ /* 0x000fe20000000000 */
[----:B------:R-:W-:Y:S06]  /*661a0*/  BRA `(.L_x_1145) ;  /* 0x0000000000047947 */ /* 0x000fec0003800000 */
.L_x_1146:
[----:B------:R-:W-:-:S11]  /*661b0*/  DADD R2, R10, R10 ;  /* 0x000000000a027229 */ /* 0x000fd6000000000a */
.L_x_1145:
[----:B------:R-:W-:Y:S05]  /*661c0*/  BSYNC.RECONVERGENT B0 ;  /* 0x0000000000007941 */ /* 0x000fea0003800200 */
.L_x_1143:
[----:B------:R-:W-:Y:S02]  /*661d0*/  IMAD.MOV.U32 R9, RZ, RZ, 0x0 ;  /* 0x00000000ff097424 */ /* 0x000fe400078e00ff */
[----:B------:R-:W-:Y:S02]  /*661e0*/  IMAD.MOV.U32 R72, RZ, RZ, R2 ;  /* 0x000000ffff487224 */ /* 0x000fe400078e0002 */
[----:B------:R-:W-:Y:S01]  /*661f0*/  IMAD.MOV.U32 R73, RZ, RZ, R3 ;  /* 0x000000ffff497224 */ /* 0x000fe200078e0003 */
[----:B------:R-:W-:Y:S06]  /*66200*/  RET.REL.NODEC R8 `(_Z9paths_rk4PdS_S_) ;  /* 0xfffff99c087c7950 */ /* 0x000fec0003c3ffff */
        .type           $_Z9paths_rk4PdS_S_$__internal_accurate_pow,@function
        .size           $_Z9paths_rk4PdS_S_$__internal_accurate_pow,($_Z9paths_rk4PdS_S_$__internal_trig_reduction_slowpathd - $_Z9paths_rk4PdS_S_$__internal_accurate_pow)
$_Z9paths_rk4PdS_S_$__internal_accurate_pow:
[----:B------:R-:W-:Y:S01]  /*66210*/  ISETP.GT.U32.AND P0, PT, R73, 0xfffff, PT ;  /* 0x000fffff4900780c */ /* 0x000fe20003f04070 */
[----:B------:R-:W-:Y:S01]  /*66220*/  IMAD.MOV.U32 R2, RZ, RZ, R4 ;  /* 0x000000ffff027224 */ /* 0x000fe200078e0004 */
[----:B------:R-:W-:Y:S01]  /*66230*/  UMOV UR6, 0x7d2cafe2 ;  /* 0x7d2cafe200067882 */ /* 0x000fe20000000000 */
[----:B------:R-:W-:Y:S01]  /*66240*/  IMAD.MOV.U32 R3, RZ, RZ, R73 ;  /* 0x000000ffff037224 */ /* 0x000fe200078e0049 */
[----:B------:R-:W-:Y:S01]  /*66250*/  UMOV UR7, 0x3eb0f5ff ;  /* 0x3eb0f5ff00077882 */ /* 0x000fe20000000000 */
[----:B------:R-:W-:Y:S01]  /*66260*/  IMAD.MOV.U32 R6, RZ, RZ, RZ ;  /* 0x000000ffff067224 */ /* 0x000fe200078e00ff */
[----:B------:R-:W-:Y:S01]  /*66270*/  UMOV UR8, 0xfefa39ef ;  /* 0xfefa39ef00087882 */ /* 0x000fe20000000000 */
[----:B------:R-:W-:Y:S01]  /*66280*/  IMAD.MOV.U32 R14, RZ, RZ, 0x41ad3b5a ;  /* 0x41ad3b5aff0e7424 */ /* 0x000fe200078e00ff */
[----:B------:R-:W-:Y:S01]  /*66290*/  UMOV UR9, 0x3fe62e42 ;  /* 0x3fe62e4200097882 */ /* 0x000fe20000000000 */
[----:B------:R-:W-:-:S04]  /*662a0*/  IMAD.MOV.U32 R15, RZ, RZ, 0x3ed0f5d2 ;  /* 0x3ed0f5d2ff0f7424 */ /* 0x000fc800078e00ff */
[----:B------:R-:W-:Y:S01]  /*662b0*/  @!P0 DMUL R74, R2, 1.80143985094819840000e+16 ;  /* 0x43500000024a8828 */ /* 0x000fe20000000000 */
[----:B------:R-:W-:-:S09]  /*662c0*/  IMAD.MOV.U32 R2, RZ, RZ, R73 ;  /* 0x000000ffff027224 */ /* 0x000fd200078e0049 */
[----:B------:R-:W-:-:S05]  /*662d0*/  @!P0 IMAD.MOV.U32 R2, RZ, RZ, R75 ;  /* 0x000000ffff028224 */ /* 0x000fca00078e004b */
[----:B------:R-:W-:-:S04]  /*662e0*/  LOP3.LUT R2, R2, 0x800fffff, RZ, 0xc0, !PT ;  /* 0x800fffff02027812 */ /* 0x000fc800078ec0ff */
[----:B------:R-:W-:Y:S01]  /*662f0*/  LOP3.LUT R3, R2, 0x3ff00000, RZ, 0xfc, !PT ;  /* 0x3ff0000002037812 */ /* 0x000fe200078efcff */
[----:B------:R-:W-:Y:S02]  /*66300*/  IMAD.MOV.U32 R2, RZ, RZ, R4 ;  /* 0x000000ffff027224 */ /* 0x000fe400078e0004 */
[----:B------:R-:W-:Y:S01]  /*66310*/  @!P0 IMAD.MOV.U32 R2, RZ, RZ, R74 ;  /* 0x000000ffff028224 */ /* 0x000fe200078e004a */
[----:B------:R-:W-:-:S13]  /*66320*/  ISETP.GE.U32.AND P6, PT, R3, 0x3ff6a09f, PT ;  /* 0x3ff6a09f0300780c */ /* 0x000fda0003fc6070 */
[----:B------:R-:W-:-:S04]  /*66330*/  @P6 VIADD R5, R3, 0xfff00000 ;  /* 0xfff0000003056836 */ /* 0x000fc80000000000 */
[----:B------:R-:W-:-:S06]  /*66340*/  @P6 IMAD.MOV.U32 R3, RZ, RZ, R5 ;  /* 0x000000ffff036224 */ /* 0x000fcc00078e0005 */
[C---:B------:R-:W-:Y:S02]  /*66350*/  DADD R4, R2.reuse, 1 ;  /* 0x3ff0000002047429 */ /* 0x040fe40000000000 */
[----:B------:R-:W-:-:S04]  /*66360*/  DADD R2, R2, -1 ;  /* 0xbff0000002027429 */ /* 0x000fc80000000000 */
[----:B------:R-:W0:Y:S02]  /*66370*/  MUFU.RCP64H R7, R5 ;  /* 0x0000000500077308 */ /* 0x000e240000001800 */
[----:B0-----:R-:W-:-:S08]  /*66380*/  DFMA R10, -R4, R6, 1 ;  /* 0x3ff00000040a742b */ /* 0x001fd00000000106 */
[----:B------:R-:W-:-:S08]  /*66390*/  DFMA R10, R10, R10, R10 ;  /* 0x0000000a0a0a722b */ /* 0x000fd0000000000a */
[----:B------:R-:W-:-:S08]  /*663a0*/  DFMA R10, R6, R10, R6 ;  /* 0x0000000a060a722b */ /* 0x000fd00000000006 */
[----:B------:R-:W-:-:S08]  /*663b0*/  DMUL R6, R2, R10 ;  /* 0x0000000a02067228 */ /* 0x000fd00000000000 */
[----:B------:R-:W-:-:S08]  /*663c0*/  DFMA R6, R2, R10, R6 ;  /* 0x0000000a0206722b */ /* 0x000fd00000000006 */
[CC--:B------:R-:W-:Y:S02]  /*663d0*/  DMUL R12, R6.reuse, R6.reuse ;  /* 0x00000006060c7228 */ /* 0x0c0fe40000000000 */
[----:B------:R-:W-:-:S06]  /*663e0*/  DMUL R68, R6, R6 ;  /* 0x0000000606447228 */ /* 0x000fcc0000000000 */
[----:B------:R-:W-:Y:S01]  /*663f0*/  DFMA R4, R12, UR6, R14 ;  /* 0x000000060c047c2b */ /* 0x000fe2000800000e */
[----:B------:R-:W-:Y:S01]  /*66400*/  UMOV UR6, 0x75488a3f ;  /* 0x75488a3f00067882 */ /* 0x000fe20000000000 */
[----:B------:R-:W-:Y:S01]  /*66410*/  UMOV UR7, 0x3ef3b20a ;  /* 0x3ef3b20a00077882 */ /* 0x000fe20000000000 */
[----:B------:R-:W-:-:S05]  /*66420*/  DADD R14, R2, -R6 ;  /* 0x00000000020e7229 */ /* 0x000fca0000000806 */
[----:B------:R-:W-:Y:S01]  /*66430*/  DFMA R4, R12, R4, UR6 ;  /* 0x000000060c047e2b */ /* 0x000fe20008000004 */
[----:B------:R-:W-:Y:S01]  /*66440*/  UMOV UR6, 0xe4faecd5 ;  /* 0xe4faecd500067882 */ /* 0x000fe20000000000 */
[----:B------:R-:W-:Y:S01]  /*66450*/  UMOV UR7, 0x3f1745cd ;  /* 0x3f1745cd00077882 */ /* 0x000fe20000000000 */
[----:B------:R-:W-:-:S05]  /*66460*/  DADD R14, R14, R14 ;  /* 0x000000000e0e7229 */ /* 0x000fca000000000e */
[----:B------:R-:W-:Y:S01]  /*66470*/  DFMA R4, R12, R4, UR6 ;  /* 0x000000060c047e2b */ /* 0x000fe20008000004 */
[----:B------:R-:W-:Y:S01]  /*66480*/  UMOV UR6, 0x258a578b ;  /* 0x258a578b00067882 */ /* 0x000fe20000000000 */
[----:B------:R-:W-:Y:S01]  /*66490*/  UMOV UR7, 0x3f3c71c7 ;  /* 0x3f3c71c700077882 */ /* 0x000fe20000000000 */
[----:B------:R-:W-:-:S05]  /*664a0*/  DFMA R14, R2, -R6, R14 ;  /* 0x80000006020e722b */ /* 0x000fca000000000e */
[----:B------:R-:W-:Y:S01]  /*664b0*/  DFMA R4, R12, R4, UR6 ;  /* 0x000000060c047e2b */ /* 0x000fe20008000004 */
[----:B------:R-:W-:Y:S01]  /*664c0*/  UMOV UR6, 0x9242b910 ;  /* 0x9242b91000067882 */ /* 0x000fe20000000000 */
[----:B------:R-:W-:Y:S01]  /*664d0*/  UMOV UR7, 0x3f624924 ;  /* 0x3f62492400077882 */ /* 0x000fe20000000000 */
[----:B------:R-:W-:-:S05]  /*664e0*/  DMUL R14, R10, R14 ;  /* 0x0000000e0a0e7228 */ /* 0x000fca0000000000 */
[----:B------:R-:W-:Y:S01]  /*664f0*/  DFMA R4, R12, R4, UR6 ;  /* 0x000000060c047e2b */ /* 0x000fe20008000004 */
[----:B------:R-:W-:Y:S01]  /*66500*/  UMOV UR6, 0x99999dfb ;  /* 0x99999dfb00067882 */ /* 0x000fe20000000000 */
[----:B------:R-:W-:-:S03]  /*66510*/  UMOV UR7, 0x3f899999 ;  /* 0x3f89999900077882 */ /* 0x000fc60000000000 */
[----:B------:R-:W-:Y:S02]  /*66520*/  VIADD R11, R15, 0x100000 ;  /* 0x001000000f0b7836 */ /* 0x000fe40000000000 */
[----:B------:R-:W-:Y:S01]  /*66530*/  IMAD.MOV.U32 R10, RZ, RZ, R14 ;  /* 0x000000ffff0a7224 */ /* 0x000fe200078e000e */
[----:B------:R-:W-:Y:S01]  /*66540*/  DFMA R4, R12, R4, UR6 ;  /* 0x000000060c047e2b */ /* 0x000fe20008000004 */
[----:B------:R-:W-:Y:S01]  /*66550*/  UMOV UR6, 0x55555555 ;  /* 0x5555555500067882 */ /* 0x000fe20000000000 */
[----:B------:R-:W-:-:S06]  /*66560*/  UMOV UR7, 0x3fb55555 ;  /* 0x3fb5555500077882 */ /* 0x000fcc0000000000 */
[----:B------:R-:W-:-:S08]  /*66570*/  DFMA R62, R12, R4, UR6 ;  /* 0x000000060c3e7e2b */ /* 0x000fd00008000004 */
[----:B------:R-:W-:Y:S01]  /*66580*/  DADD R66, -R62, UR6 ;  /* 0x000000063e427e29 */ /* 0x000fe20008000100 */
[----:B------:R-:W-:Y:S01]  /*66590*/  UMOV UR6, 0xb9e7b0 ;  /* 0x00b9e7b000067882 */ /* 0x000fe20000000000 */
[----:B------:R-:W-:-:S06]  /*665a0*/  UMOV UR7, 0x3c46a4cb ;  /* 0x3c46a4cb00077882 */ /* 0x000fcc0000000000 */
[----:B------:R-:W-:Y:S02]  /*665b0*/  DFMA R66, R12, R4, R66 ;  /* 0x000000040c42722b */ /* 0x000fe40000000042 */
[C---:B------:R-:W-:Y:S02]  /*665c0*/  DMUL R12, R6.reuse, R68 ;  /* 0x00000044060c7228 */ /* 0x040fe40000000000 */
[----:B------:R-:W-:-:S04]  /*665d0*/  DFMA R4, R6, R6, -R68 ;  /* 0x000000060604722b */ /* 0x000fc80000000844 */
[----:B------:R-:W-:Y:S01]  /*665e0*/  DADD R66, R66, -UR6 ;  /* 0x8000000642427e29 */ /* 0x000fe20008000000 */
[----:B------:R-:W-:Y:S01]  /*665f0*/  UMOV UR6, 0x80000000 ;  /* 0x8000000000067882 */ /* 0x000fe20000000000 */
[C---:B------:R-:W-:Y:S01]  /*66600*/  DFMA R70, R6.reuse, R68, -R12 ;  /* 0x000000440646722b */ /* 0x040fe2000000080c */
[----:B------:R-:W-:Y:S01]  /*66610*/  UMOV UR7, 0x43300000 ;  /* 0x4330000000077882 */ /* 0x000fe20000000000 */
[----:B------:R-:W-:-:S04]  /*66620*/  DFMA R4, R6, R10, R4 ;  /* 0x0000000a0604722b */ /* 0x000fc80000000004 */
[----:B------:R-:W-:Y:S02]  /*66630*/  DADD R2, R62, R66 ;  /* 0x000000003e027229 */ /* 0x000fe40000000042 */
[----:B------:R-:W-:-:S06]  /*66640*/  DFMA R70, R14, R68, R70 ;  /* 0x000000440e46722b */ /* 0x000fcc0000000046 */
[----:B------:R-:W-:Y:S02]  /*66650*/  DMUL R10, R2, R12 ;  /* 0x0000000c020a7228 */ /* 0x000fe40000000000 */
[----:B------:R-:W-:Y:S02]  /*66660*/  DFMA R4, R6, R4, R70 ;  /* 0x000000040604722b */ /* 0x000fe40000000046 */
[----:B------:R-:W-:-:S04]  /*66670*/  DADD R62, R62, -R2 ;  /* 0x000000003e3e7229 */ /* 0x000fc80000000802 */
[----:B------:R-:W-:-:S04]  /*66680*/  DFMA R68, R2, R12, -R10 ;  /* 0x0000000c0244722b */ /* 0x000fc8000000080a */
[----:B------:R-:W-:-:S04]  /*66690*/  DADD R62, R66, R62 ;  /* 0x00000000423e7229 */ /* 0x000fc8000000003e */
[----:B------:R-:W-:-:S08]  /*666a0*/  DFMA R4, R2, R4, R68 ;  /* 0x000000040204722b */ /* 0x000fd00000000044 */
[----:B------:R-:W-:-:S08]  /*666b0*/  DFMA R4, R62, R12, R4 ;  /* 0x0000000c3e04722b */ /* 0x000fd00000000004 */
[----:B------:R-:W-:-:S08]  /*666c0*/  DADD R2, R10, R4 ;  /* 0x000000000a027229 */ /* 0x000fd00000000004 */
[--C-:B------:R-:W-:Y:S02]  /*666d0*/  DADD R12, R6, R2.reuse ;  /* 0x00000000060c7229 */ /* 0x100fe40000000002 */
[----:B------:R-:W-:-:S06]  /*666e0*/  DADD R10, R10, -R2 ;  /* 0x000000000a0a7229 */ /* 0x000fcc0000000802 */
[----:B------:R-:W-:Y:S02]  /*666f0*/  DADD R6, R6, -R12 ;  /* 0x0000000006067229 */ /* 0x000fe4000000080c */
[----:B------:R-:W-:-:S06]  /*66700*/  DADD R10, R4, R10 ;  /* 0x00000000040a7229 */ /* 0x000fcc000000000a */
[----:B------:R-:W-:Y:S01]  /*66710*/  DADD R6, R2, R6 ;  /* 0x0000000002067229 */ /* 0x000fe20000000006 */
[----:B------:R-:W-:Y:S02]  /*66720*/  SHF.R.U32.HI R2, RZ, 0x14, R73 ;  /* 0x00000014ff027819 */ /* 0x000fe40000011649 */
[----:B------:R-:W-:-:S05]  /*66730*/  @!P0 LEA.HI R2, R75, 0xffffffca, RZ, 0xc ;  /* 0xffffffca4b028811 */ /* 0x000fca00078f60ff */
[----:B------:R-:W-:Y:S01]  /*66740*/  DADD R6, R10, R6 ;  /* 0x000000000a067229 */ /* 0x000fe20000000006 */
[C---:B------:R-:W-:Y:S02]  /*66750*/  VIADD R3, R2.reuse, 0xfffffc01 ;  /* 0xfffffc0102037836 */ /* 0x040fe40000000000 */
[----:B------:R-:W-:-:S05]  /*66760*/  @P6 VIADD R3, R2, 0xfffffc02 ;  /* 0xfffffc0202036836 */ /* 0x000fca0000000000 */
[----:B------:R-:W-:Y:S01]  /*66770*/  DADD R6, R14, R6 ;  /* 0x000000000e067229 */ /* 0x000fe20000000006 */
[----:B------:R-:W-:Y:S01]  /*66780*/  LOP3.LUT R2, R3, 0x80000000, RZ, 0x3c, !PT ;  /* 0x8000000003027812 */ /* 0x000fe200078e3cff */
[----:B------:R-:W-:-:S06]  /*66790*/  IMAD.MOV.U32 R3, RZ, RZ, 0x43300000 ;  /* 0x43300000ff037424 */ /* 0x000fcc00078e00ff */
[----:B------:R-:W-:Y:S01]  /*667a0*/  DADD R4, R2, -UR6 ;  /* 0x8000000602047e29 */ /* 0x000fe20008000000 */
[----:B------:R-:W-:Y:S01]  /*667b0*/  UMOV UR6, 0xfefa39ef ;  /* 0xfefa39ef00067882 */ /* 0x000fe20000000000 */
[----:B------:R-:W-:Y:S01]  /*667c0*/  DADD R2, R12, R6 ;  /* 0x000000000c027229 */ /* 0x000fe20000000006 */
[----:B------:R-:W-:-:S07]  /*667d0*/  UMOV UR7, 0x3fe62e42 ;  /* 0x3fe62e4200077882 */ /* 0x000fce0000000000 */
[--C-:B------:R-:W-:Y:S01]  /*667e0*/  DFMA R10, R4, UR6, R2.reuse ;  /* 0x00000006040a7c2b */ /* 0x100fe20008000002 */
[----:B------:R-:W-:Y:S01]  /*667f0*/  UMOV UR6, 0x3b39803f ;  /* 0x3b39803f00067882 */ /* 0x000fe20000000000 */
[----:B------:R-:W-:Y:S01]  /*66800*/  DADD R12, R12, -R2 ;  /* 0x000000000c0c7229 */ /* 0x000fe20000000802 */
[----:B------:R-:W-:-:S05]  /*66810*/  UMOV UR7, 0x3c7abc9e ;  /* 0x3c7abc9e00077882 */ /* 0x000fca0000000000 */
[----:B------:R-:W-:Y:S02]  /*66820*/  DFMA R14, R4, -UR8, R10 ;  /* 0x80000008040e7c2b */ /* 0x000fe4000800000a */
[----:B------:R-:W-:Y:S01]  /*66830*/  DADD R12, R6, R12 ;  /* 0x00000000060c7229 */ /* 0x000fe2000000000c */
[----:B------:R-:W-:Y:S02]  /*66840*/  IMAD.MOV.U32 R6, RZ, RZ, 0x652b82fe ;  /* 0x652b82feff067424 */ /* 0x000fe400078e00ff */
[----:B------:R-:W-:-:S03]  /*66850*/  IMAD.MOV.U32 R7, RZ, RZ, 0x3ff71547 ;  /* 0x3ff71547ff077424 */ /* 0x000fc600078e00ff */
[----:B------:R-:W-:-:S08]  /*66860*/  DADD R14, -R2, R14 ;  /* 0x00000000020e7229 */ /* 0x000fd0000000010e */
[----:B------:R-:W-:-:S08]  /*66870*/  DADD R12, R12, -R14 ;  /* 0x000000000c0c7229 */ /* 0x000fd0000000080e */
[----:B------:R-:W-:Y:S01]  /*66880*/  DFMA R12, R4, UR6, R12 ;  /* 0x00000006040c7c2b */ /* 0x000fe2000800000c */
[----:B------:R-:W-:Y:S02]  /*66890*/  USHF.L.U32 UR7, UR5, 0x1, URZ ;  /* 0x0000000105077899 */ /* 0x000fe400080006ff */
[----:B------:R-:W-:Y:S02]  /*668a0*/  ULOP3.LUT UR6, UR5, 0xff0fffff, URZ, 0xc0, !UPT ;  /* 0xff0fffff05067892 */ /* 0x000fe4000f8ec0ff */
[----:B------:R-:W-:-:S03]  /*668b0*/  UISETP.GT.U32.AND UP0, UPT, UR7, -0x2000001, UPT ;  /* 0xfdffffff0700788c */ /* 0x000fc6000bf04070 */
[----:B------:R-:W-:Y:S01]  /*668c0*/  DADD R2, R10, R12 ;  /* 0x000000000a027229 */ /* 0x000fe2000000000c */
[----:B------:R-:W-:-:S03]  /*668d0*/  USEL UR7, UR6, UR5, UP0 ;  /* 0x0000000506077287 */ /* 0x000fc60008000000 */
[----:B------:R-:W-:-:S04]  /*668e0*/  UMOV UR6, UR4 ;  /* 0x0000000400067c82 */ /* 0x000fc80008000000 */
[----:B------:R-:W-:Y:S02]  /*668f0*/  DADD R10, R10, -R2 ;  /* 0x000000000a0a7229 */ /* 0x000fe40000000802 */
[----:B------:R-:W-:-:S06]  /*66900*/  DMUL R4, R2, UR6 ;  /* 0x0000000602047c28 */ /* 0x000fcc0008000000 */
[----:B------:R-:W-:Y:S02]  /*66910*/  DADD R10, R12, R10 ;  /* 0x000000000c0a7229 */ /* 0x000fe4000000000a */
[----:B------:R-:W-:-:S08]  /*66920*/  DFMA R2, R2, UR6, -R4 ;  /* 0x0000000602027c2b */ /* 0x000fd00008000804 */
[----:B------:R-:W-:Y:S01]  /*66930*/  DFMA R2, R10, UR6, R2 ;  /* 0x000000060a027c2b */ /* 0x000fe20008000002 */
[----:B------:R-:W-:Y:S01]  /*66940*/  UMOV UR6, 0x3b39803f ;  /* 0x3b39803f00067882 */ /* 0x000fe20000000000 */
[----:B------:R-:W-:-:S06]  /*66950*/  UMOV UR7, 0x3c7abc9e ;  /* 0x3c7abc9e00077882 */ /* 0x000fcc0000000000 */
[----:B------:R-:W-:-:S08]  /*66960*/  DADD R12, R4, R2 ;  /* 0x00000000040c7229 */ /* 0x000fd00000000002 */
[----:B------:R-:W-:Y:S02]  /*66970*/  DFMA R14, R12, R6, 6.75539944105574400000e+15 ;  /* 0x433800000c0e742b */ /* 0x000fe40000000006 */
[----:B------:R-:W-:Y:S01]  /*66980*/  FSETP.GEU.AND P0, PT, |R13|, 4.1917929649353027344, PT ;  /* 0x4086232b0d00780b */ /* 0x000fe20003f0e200 */
[----:B------:R-:W-:-:S05]  /*66990*/  DADD R4, R4, -R12 ;  /* 0x0000000004047229 */ /* 0x000fca000000080c */
[----:B------:R-:W-:-:S08]  /*669a0*/  DADD R6, R14, -6.75539944105574400000e+15 ;  /* 0xc33800000e067429 */ /* 0x000fd00000000000 */
[----:B------:R-:W-:-:S08]  /*669b0*/  DFMA R10, R6, -UR8, R12 ;  /* 0x80000008060a7c2b */ /* 0x000fd0000800000c */
        /* <DEDUP_REMOVED lines=31> */
[----:B------:R-:W-:Y:S02]  /*66bb0*/  DFMA R6, R10, R6, 1 ;  /* 0x3ff000000a06742b */ /* 0x000fe40000000006 */
[----:B------:R-:W-:-:S08]  /*66bc0*/  DADD R10, R2, R4 ;  /* 0x00000000020a7229 */ /* 0x000fd00000000004 */
        /* <DEDUP_REMOVED lines=8> */
[----:B------:R-:W-:Y:S02]  /*66c50*/  @!P6 IMAD.MOV.U32 R4, RZ, RZ, R6 ;  /* 0x000000ffff04e224 */ /* 0x000fe400078e0006 */
[----:B------:R-:W-:Y:S01]  /*66c60*/  @!P6 IMAD.MOV.U32 R6, RZ, RZ, RZ ;  /* 0x000000ffff06e224 */ /* 0x000fe200078e00ff */
[----:B------:R-:W-:Y:S02]  /*66c70*/  @!P6 SHF.R.S32.HI R5, RZ, 0x1, R2 ;  /* 0x00000001ff05e819 */ /* 0x000fe40000011402 */
[----:B------:R-:W-:-:S03]  /*66c80*/  FSEL R2, R62, RZ, P0 ;  /* 0x000000ff3e027208 */ /* 0x000fc60000000000 */
[----:B------:R-:W-:Y:S02]  /*66c90*/  @!P6 IMAD.IADD R14, R14, 0x1, -R5 ;  /* 0x000000010e0ee824 */ /* 0x000fe400078e0a05 */
[----:B------:R-:W-:-:S03]  /*66ca0*/  @!P6 IMAD R5, R5, 0x100000, R7 ;  /* 0x001000000505e824 */ /* 0x000fc600078e0207 */
[----:B------:R-:W-:-:S06]  /*66cb0*/  @!P6 LEA R7, R14, 0x3ff00000, 0x14 ;  /* 0x3ff000000e07e811 */ /* 0x000fcc00078ea0ff */
[----:B------:R-:W-:-:S11]  /*66cc0*/  @!P6 DMUL R2, R4, R6 ;  /* 0x000000060402e228 */ /* 0x000fd60000000000 */
.L_x_1147:
[----:B------:R-:W-:Y:S02]  /*66cd0*/  DFMA R4, R10, R2, R2 ;  /* 0x000000020a04722b */ /* 0x000fe40000000002 */
[----:B------:R-:W-:-:S08]  /*66ce0*/  DSETP.NEU.AND P0, PT, |R2|, +INF , PT ;  /* 0x7ff000000200742a */ /* 0x000fd00003f0d200 */
[----:B------:R-:W-:Y:S01]  /*66cf0*/  FSEL R10, R2, R4, !P0 ;  /* 0x00000004020a7208 */ /* 0x000fe20004000000 */
[----:B------:R-:W-:Y:S01]  /*66d00*/  IMAD.MOV.U32 R2, RZ, RZ, R0 ;  /* 0x000000ffff027224 */ /* 0x000fe200078e0000 */
[----:B------:R-:W-:Y:S01]  /*66d10*/  FSEL R11, R3, R5, !P0 ;  /* 0x00000005030b7208 */ /* 0x000fe20004000000 */
[----:B------:R-:W-:-:S04]  /*66d20*/  IMAD.MOV.U32 R3, RZ, RZ, 0x0 ;  /* 0x00000000ff037424 */ /* 0x000fc800078e00ff */
[----:B------:R-:W-:Y:S05]  /*66d30*/  RET.REL.NODEC R2 `(_Z9paths_rk4PdS_S_) ;  /* 0xfffff99002b07950 */ /* 0x000fea0003c3ffff */
        .type           $_Z9paths_rk4PdS_S_$__internal_trig_reduction_slowpathd,@function
        .size           $_Z9paths_rk4PdS_S_$__internal_trig_reduction_slowpathd,(.L_x_2204 - $_Z9paths_rk4PdS_S_$__internal_trig_reduction_slowpathd)
$_Z9paths_rk4PdS_S_$__internal_trig_reduction_slowpathd:
[--C-:B------:R-:W-:Y:S01]  /*66d40*/  SHF.R.U32.HI R0, RZ, 0x14, R9.reuse ;  /* 0x00000014ff007819 */ /* 0x100fe20000011609 */
[----:B------:R-:W-:Y:S02]  /*66d50*/  IMAD.MOV.U32 R6, RZ, RZ, R9 ;  /* 0x000000ffff067224 */ /* 0x000fe400078e0009 */
[----:B------:R-:W-:Y:S01]  /*66d60*/  IMAD.MOV.U32 R2, RZ, RZ, RZ ;  /* 0x000000ffff027224 */ /* 0x000fe200078e00ff */
[----:B------:R-:W-:-:S04]  /*66d70*/  LOP3.LUT R3, R0, 0x7ff, RZ, 0xc0, !PT ;  /* 0x000007ff00037812 */ /* 0x000fc800078ec0ff */
[----:B------:R-:W-:-:S13]  /*66d80*/  ISETP.NE.AND P0, PT, R3, 0x7ff, PT ;  /* 0x000007ff0300780c */ /* 0x000fda0003f05270 */
[----:B------:R-:W-:Y:S05]  /*66d90*/  @!P0 BRA `(.L_x_1148) ;  /* 0x0000000800588947 */ /* 0x000fea0003800000 */
[----:B------:R-:W-:Y:S01]  /*66da0*/  VIADD R3, R3, 0xfffffc00 ;  /* 0xfffffc0003037836 */ /* 0x000fe20000000000 */
[----:B------:R-:W-:Y:S01]  /*66db0*/  BSSY.RECONVERGENT B0, `(.L_x_1149) ;  /* 0x0000031000007945 */ /* 0x000fe20003800200 */
[----:B------:R-:W-:-:S03]  /*66dc0*/  CS2R R12, SRZ ;  /* 0x00000000000c7805 */ /* 0x000fc6000001ff00 */
[----:B------:R-:W-:Y:S02]  /*66dd0*/  SHF.R.U32.HI R2, RZ, 0x6, R3 ;  /* 0x00000006ff027819 */ /* 0x000fe40000011603 */
[----:B------:R-:W-:Y:S02]  /*66de0*/  ISETP.GE.U32.AND P0, PT, R3, 0x80, PT ;  /* 0x000000800300780c */ /* 0x000fe40003f06070 */
[C---:B------:R-:W-:Y:S02]  /*66df0*/  IADD3 R3, PT, PT, -R2.reuse, 0x13, RZ ;  /* 0x0000001302037810 */ /* 0x040fe40007ffe1ff */
[----:B------:R-:W-:Y:S02]  /*66e00*/  IADD3 R5, PT, PT, -R2, 0xf, RZ ;  /* 0x0000000f02057810 */ /* 0x000fe40007ffe1ff */
[----:B------:R-:W-:-:S04]  /*66e10*/  SEL R3, R3, 0x12, P0 ;  /* 0x0000001203037807 */ /* 0x000fc80000000000 */
[----:B------:R-:W-:-:S13]  /*66e20*/  ISETP.GE.AND P0, PT, R5, R3, PT ;  /* 0x000000030500720c */ /* 0x000fda0003f06270 */
[----:B------:R-:W-:Y:S05]  /*66e30*/  @P0 BRA `(.L_x_1150) ;  /* 0x0000000000a00947 */ /* 0x000fea0003800000 */
[----:B------:R-:W0:Y:S01]  /*66e40*/  LDC.64 R92, c[0x0][0x358] ;  /* 0x0000d600ff5c7b82 */ /* 0x000e220000000a00 */
[C---:B------:R-:W-:Y:S01]  /*66e50*/  SHF.L.U64.HI R10, R4.reuse, 0xb, R6 ;  /* 0x0000000b040a7819 */ /* 0x040fe20000010206 */
[----:B------:R-:W-:Y:S01]  /*66e60*/  BSSY.RECONVERGENT B1, `(.L_x_1151) ;  /* 0x0000024000017945 */ /* 0x000fe20003800200 */
[----:B------:R-:W-:Y:S01]  /*66e70*/  IMAD.SHL.U32 R4, R4, 0x800, RZ ;  /* 0x0000080004047824 */ /* 0x000fe200078e00ff */
[----:B------:R-:W-:Y:S01]  /*66e80*/  IADD3 R6, PT, PT, RZ, -R2, -R3 ;  /* 0x80000002ff067210 */ /* 0x000fe20007ffe803 */
[----:B------:R-:W-:Y:S01]  /*66e90*/  IMAD.MOV.U32 R8, RZ, RZ, RZ ;  /* 0x000000ffff087224 */ /* 0x000fe200078e00ff */
[----:B------:R-:W-:Y:S02]  /*66ea0*/  CS2R R12, SRZ ;  /* 0x00000000000c7805 */ /* 0x000fe4000001ff00 */
[----:B------:R-:W-:-:S07]  /*66eb0*/  LOP3.LUT R10, R10, 0x80000000, RZ, 0xfc, !PT ;  /* 0x800000000a0a7812 */ /* 0x000fce00078efcff */
.L_x_1152:
[----:B------:R-:W1:Y:S01]  /*66ec0*/  LDC.64 R14, c[0x4][0x60] ;  /* 0x01001800ff0e7b82 */ /* 0x000e620000000a00 */
[----:B0-----:R-:W-:Y:S02]  /*66ed0*/  R2UR UR14, R92 ;  /* 0x000000005c0e72ca */ /* 0x001fe400000e0000 */
[----:B------:R-:W-:Y:S01]  /*66ee0*/  R2UR UR15, R93 ;  /* 0x000000005d0f72ca */ /* 0x000fe200000e0000 */
[----:B-1----:R-:W-:-:S12]  /*66ef0*/  IMAD.WIDE R14, R5, 0x8, R14 ;  /* 0x00000008050e7825 */ /* 0x002fd800078e020e */
[----:B------:R-:W2:Y:S01]  /*66f00*/  LDG.E.64.CONSTANT R14, desc[UR14][R14.64] ;  /* 0x0000000e0e0e7981 */ /* 0x000ea2000c1e9b00 */
[----:B------:R-:W-:Y:S02]  /*66f10*/  IMAD.MOV.U32 R88, RZ, RZ, R12 ;  /* 0x000000ffff587224 */ /* 0x000fe400078e000c */
[----:B------:R-:W-:Y:S02]  /*66f20*/  IMAD.MOV.U32 R89, RZ, RZ, R13 ;  /* 0x000000ffff597224 */ /* 0x000fe400078e000d */
[----:B------:R-:W-:Y:S02]  /*66f30*/  VIADD R6, R6, 0x1 ;  /* 0x0000000106067836 */ /* 0x000fe40000000000 */
[----:B------:R-:W-:Y:S02]  /*66f40*/  VIADD R5, R5, 0x1 ;  /* 0x0000000105057836 */ /* 0x000fe40000000000 */
[----:B--2---:R-:W-:-:S04]  /*66f50*/  IMAD.WIDE.U32 R88, P4, R14, R4, R88 ;  /* 0x000000040e587225 */ /* 0x004fc80007880058 */
[C---:B------:R-:W-:Y:S02]  /*66f60*/  IMAD R11, R14.reuse, R10, RZ ;  /* 0x0000000a0e0b7224 */ /* 0x040fe400078e02ff */
[----:B------:R-:W-:Y:S02]  /*66f70*/  IMAD R12, R15, R4, RZ ;  /* 0x000000040f0c7224 */ /* 0x000fe400078e02ff */
[----:B------:R-:W-:Y:S01]  /*66f80*/  IMAD.HI.U32 R13, R14, R10, RZ ;  /* 0x0000000a0e0d7227 */ /* 0x000fe200078e00ff */
[----:B------:R-:W-:-:S03]  /*66f90*/  IADD3 R11, P0, PT, R11, R89, RZ ;  /* 0x000000590b0b7210 */ /* 0x000fc60007f1e0ff */
[----:B------:R-:W-:Y:S01]  /*66fa0*/  IMAD.X R13, RZ, RZ, R13, P4 ;  /* 0x000000ffff0d7224 */ /* 0x000fe200020e060d */
[----:B------:R-:W-:Y:S01]  /*66fb0*/  IADD3 R89, P5, PT, R12, R11, RZ ;  /* 0x0000000b0c597210 */ /* 0x000fe20007fbe0ff */
[----:B------:R-:W-:Y:S02]  /*66fc0*/  IMAD R12, R8, 0x8, R1 ;  /* 0x00000008080c7824 */ /* 0x000fe400078e0201 */
[----:B------:R-:W-:-:S03]  /*66fd0*/  IMAD.HI.U32 R11, R15, R4, RZ ;  /* 0x000000040f0b7227 */ /* 0x000fc600078e00ff */
[----:B------:R0:W-:Y:S01]  /*66fe0*/  STL.64 [R12], R88 ;  /* 0x000000580c007387 */ /* 0x0001e20000100a00 */
[----:B------:R-:W-:Y:S01]  /*66ff0*/  IMAD R14, R15, R10, RZ ;  /* 0x0000000a0f0e7224 */ /* 0x000fe200078e02ff */
[----:B------:R-:W-:Y:S01]  /*67000*/  IADD3.X R11, P0, PT, R11, R13, RZ, P0, !PT ;  /* 0x0000000d0b0b7210 */ /* 0x000fe2000071e4ff */
[----:B------:R-:W-:-:S03]  /*67010*/  VIADD R8, R8, 0x1 ;  /* 0x0000000108087836 */ /* 0x000fc60000000000 */
[----:B------:R-:W-:Y:S01]  /*67020*/  IADD3.X R11, P4, PT, R14, R11, RZ, P5, !PT ;  /* 0x0000000b0e0b7210 */ /* 0x000fe20002f9e4ff */
[----:B0-----:R-:W-:-:S04]  /*67030*/  IMAD.HI.U32 R12, R15, R10, RZ ;  /* 0x0000000a0f0c7227 */ /* 0x001fc800078e00ff */
[----:B------:R-:W-:Y:S01]  /*67040*/  IMAD.X R12, RZ, RZ, R12, P0 ;  /* 0x000000ffff0c7224 */ /* 0x000fe200000e060c */
[----:B------:R-:W-:-:S03]  /*67050*/  ISETP.NE.AND P0, PT, R6, -0xf, PT ;  /* 0xfffffff10600780c */ /* 0x000fc60003f05270 */
[----:B------:R-:W-:-:S04]  /*67060*/  IMAD.X R12, RZ, RZ, R12, P4 ;  /* 0x000000ffff0c7224 */ /* 0x000fc800020e060c */
[----:B------:R-:W-:Y:S02]  /*67070*/  IMAD.MOV.U32 R13, RZ, RZ, R12 ;  /* 0x000000ffff0d7224 */ /* 0x000fe400078e000c */
[----:B------:R-:W-:-:S04]  /*67080*/  IMAD.MOV.U32 R12, RZ, RZ, R11 ;  /* 0x000000ffff0c7224 */ /* 0x000fc800078e000b */
[----:B------:R-:W-:Y:S05]  /*67090*/  @P0 BRA `(.L_x_1152) ;  /* 0xfffffffc00880947 */ /* 0x000fea000383ffff */
[----:B------:R-:W-:Y:S05]  /*670a0*/  BSYNC.RECONVERGENT B1 ;  /* 0x0000000000017941 */ /* 0x000fea0003800200 */
.L_x_1151:
[----:B------:R-:W-:-:S07]  /*670b0*/  IMAD.MOV.U32 R5, RZ, RZ, R3 ;  /* 0x000000ffff057224 */ /* 0x000fce00078e0003 */
.L_x_1150:
[----:B------:R-:W-:Y:S05]  /*670c0*/  BSYNC.RECONVERGENT B0 ;  /* 0x0000000000007941 */ /* 0x000fea0003800200 */
.L_x_1149:
[----:B------:R-:W-:Y:S01]  /*670d0*/  LOP3.LUT P0, R8, R0, 0x3f, RZ, 0xc0, !PT ;  /* 0x0000003f00087812 */ /* 0x000fe2000780c0ff */
[----:B------:R-:W-:-:S04]  /*670e0*/  IMAD.IADD R0, R2, 0x1, R5 ;  /* 0x0000000102007824 */ /* 0x000fc800078e0205 */
[----:B------:R-:W-:-:S05]  /*670f0*/  IMAD.U32 R0, R0, 0x8, R1 ;  /* 0x0000000800007824 */ /* 0x000fca00078e0001 */
[----:B------:R0:W-:Y:S04]  /*67100*/  STL.64 [R0+-0x78], R12 ;  /* 0xffff880c00007387 */ /* 0x0001e80000100a00 */
[----:B------:R-:W0:Y:S04]  /*67110*/  @P0 LDL.64 R10, [R1+0x8] ;  /* 0x00000800010a0983 */ /* 0x000e280000100a00 */
[----:B------:R-:W2:Y:S04]  /*67120*/  LDL.64 R4, [R1+0x10] ;  /* 0x0000100001047983 */ /* 0x000ea80000100a00 */
[----:B------:R-:W3:Y:S01]  /*67130*/  LDL.64 R2, [R1+0x18] ;  /* 0x0000180001027983 */ /* 0x000ee20000100a00 */
[----:B------:R-:W-:Y:S01]  /*67140*/  @P0 LOP3.LUT R14, R8, 0x3f, RZ, 0x3c, !PT ;  /* 0x0000003f080e0812 */ /* 0x000fe200078e3cff */
[----:B------:R-:W-:Y:S01]  /*67150*/  BSSY.RECONVERGENT B0, `(.L_x_1153) ;  /* 0x0000034000007945 */ /* 0x000fe20003800200 */
[----:B0-----:R-:W-:-:S02]  /*67160*/  @P0 SHF.R.U64 R13, R10, 0x1, R11 ;  /* 0x000000010a0d0819 */ /* 0x001fc4000000120b */
[----:B------:R-:W-:Y:S02]  /*67170*/  @P0 SHF.R.U32.HI R15, RZ, 0x1, R11 ;  /* 0x00000001ff0f0819 */ /* 0x000fe4000001160b */
[--C-:B--2---:R-:W-:Y:S02]  /*67180*/  @P0 SHF.R.U32.HI R0, RZ, 0x1, R5.reuse ;  /* 0x00000001ff000819 */ /* 0x104fe40000011605 */
[C---:B------:R-:W-:Y:S02]  /*67190*/  @P0 SHF.R.U64 R6, R4.reuse, 0x1, R5 ;  /* 0x0000000104060819 */ /* 0x040fe40000001205 */
[C---:B------:R-:W-:Y:S02]  /*671a0*/  @P0 SHF.L.U32 R11, R4.reuse, R8, RZ ;  /* 0x00000008040b0219 */ /* 0x040fe400000006ff */
[----:B------:R-:W-:Y:S02]  /*671b0*/  @P0 SHF.R.U64 R13, R13, R14, R15 ;  /* 0x0000000e0d0d0219 */ /* 0x000fe4000000120f */
[----:B------:R-:W-:-:S02]  /*671c0*/  @P0 SHF.L.U64.HI R10, R4, R8, R5 ;  /* 0x00000008040a0219 */ /* 0x000fc40000010205 */
[----:B------:R-:W-:Y:S02]  /*671d0*/  @P0 SHF.R.U32.HI R15, RZ, R14, R15 ;  /* 0x0000000eff0f0219 */ /* 0x000fe4000001160f */
[----:B---3--:R-:W-:Y:S02]  /*671e0*/  @P0 SHF.L.U32 R12, R2, R8, RZ ;  /* 0x00000008020c0219 */ /* 0x008fe400000006ff */
[----:B------:R-:W-:Y:S02]  /*671f0*/  @P0 SHF.R.U64 R6, R6, R14, R0 ;  /* 0x0000000e06060219 */ /* 0x000fe40000001200 */
[----:B------:R-:W-:Y:S02]  /*67200*/  @P0 LOP3.LUT R4, R11, R13, RZ, 0xfc, !PT ;  /* 0x0000000d0b040212 */ /* 0x000fe400078efcff */
[----:B------:R-:W-:Y:S02]  /*67210*/  @P0 LOP3.LUT R5, R10, R15, RZ, 0xfc, !PT ;  /* 0x0000000f0a050212 */ /* 0x000fe400078efcff */
[----:B------:R-:W-:-:S02]  /*67220*/  @P0 SHF.L.U64.HI R8, R2, R8, R3 ;  /* 0x0000000802080219 */ /* 0x000fc40000010203 */
[----:B------:R-:W-:Y:S02]  /*67230*/  @P0 LOP3.LUT R2, R12, R6, RZ, 0xfc, !PT ;  /* 0x000000060c020212 */ /* 0x000fe400078efcff */
[----:B------:R-:W-:Y:S01]  /*67240*/  @P0 SHF.R.U32.HI R6, RZ, R14, R0 ;  /* 0x0000000eff060219 */ /* 0x000fe20000011600 */
[C---:B------:R-:W-:Y:S01]  /*67250*/  IMAD.SHL.U32 R0, R4.reuse, 0x4, RZ ;  /* 0x0000000404007824 */ /* 0x040fe200078e00ff */
[----:B------:R-:W-:Y:S02]  /*67260*/  SHF.L.U64.HI R4, R4, 0x2, R5 ;  /* 0x0000000204047819 */ /* 0x000fe40000010205 */
[----:B------:R-:W-:Y:S02]  /*67270*/  @P0 LOP3.LUT R3, R8, R6, RZ, 0xfc, !PT ;  /* 0x0000000608030212 */ /* 0x000fe400078efcff */
[----:B------:R-:W-:Y:S02]  /*67280*/  SHF.L.W.U32.HI R5, R5, 0x2, R2 ;  /* 0x0000000205057819 */ /* 0x000fe40000010e02 */
[----:B------:R-:W-:-:S02]  /*67290*/  IADD3 RZ, P0, PT, RZ, -R0, RZ ;  /* 0x80000000ffff7210 */ /* 0x000fc40007f1e0ff */
[----:B------:R-:W-:Y:S02]  /*672a0*/  LOP3.LUT R8, RZ, R4, RZ, 0x33, !PT ;  /* 0x00000004ff087212 */ /* 0x000fe400078e33ff */
[----:B------:R-:W-:Y:S02]  /*672b0*/  SHF.L.W.U32.HI R2, R2, 0x2, R3 ;  /* 0x0000000202027819 */ /* 0x000fe40000010e03 */
[----:B------:R-:W-:Y:S02]  /*672c0*/  LOP3.LUT R6, RZ, R5, RZ, 0x33, !PT ;  /* 0x00000005ff067212 */ /* 0x000fe400078e33ff */
[----:B------:R-:W-:Y:S02]  /*672d0*/  IADD3.X R11, P0, PT, RZ, R8, RZ, P0, !PT ;  /* 0x00000008ff0b7210 */ /* 0x000fe4000071e4ff */
[----:B------:R-:W-:Y:S02]  /*672e0*/  LOP3.LUT R8, RZ, R2, RZ, 0x33, !PT ;  /* 0x00000002ff087212 */ /* 0x000fe400078e33ff */
[----:B------:R-:W-:-:S02]  /*672f0*/  IADD3.X R10, P0, PT, RZ, R6, RZ, P0, !PT ;  /* 0x00000006ff0a7210 */ /* 0x000fc4000071e4ff */
[----:B------:R-:W-:-:S03]  /*67300*/  ISETP.GT.U32.AND P4, PT, R5, -0x1, PT ;  /* 0xffffffff0500780c */ /* 0x000fc60003f84070 */
[----:B------:R-:W-:Y:S01]  /*67310*/  IMAD.X R8, RZ, RZ, R8, P0 ;  /* 0x000000ffff087224 */ /* 0x000fe200000e0608 */
[----:B------:R-:W-:-:S04]  /*67320*/  ISETP.GT.AND.EX P4, PT, R2, -0x1, PT, P4 ;  /* 0xffffffff0200780c */ /* 0x000fc80003f84340 */
[----:B------:R-:W-:Y:S02]  /*67330*/  SEL R6, R2, R8, P4 ;  /* 0x0000000802067207 */ /* 0x000fe40002000000 */
[----:B------:R-:W-:Y:S02]  /*67340*/  SEL R8, R5, R10, P4 ;  /* 0x0000000a05087207 */ /* 0x000fe40002000000 */
[----:B------:R-:W-:Y:S02]  /*67350*/  ISETP.NE.U32.AND P0, PT, R6, RZ, PT ;  /* 0x000000ff0600720c */ /* 0x000fe40003f05070 */
[----:B------:R-:W-:Y:S02]  /*67360*/  SEL R4, R4, R11, P4 ;  /* 0x0000000b04047207 */ /* 0x000fe40002000000 */
[----:B------:R-:W-:Y:S01]  /*67370*/  SEL R5, R8, R6, !P0 ;  /* 0x0000000608057207 */ /* 0x000fe20004000000 */
[----:B------:R-:W-:-:S05]  /*67380*/  @!P4 IMAD.MOV R0, RZ, RZ, -R0 ;  /* 0x000000ffff00c224 */ /* 0x000fca00078e0a00 */
[----:B------:R-:W0:Y:S02]  /*67390*/  FLO.U32 R5, R5 ;  /* 0x0000000500057300 */ /* 0x000e2400000e0000 */
[C---:B0-----:R-:W-:Y:S02]  /*673a0*/  IADD3 R10, PT, PT, -R5.reuse, 0x1f, RZ ;  /* 0x0000001f050a7810 */ /* 0x041fe40007ffe1ff */
[----:B------:R-:W-:-:S03]  /*673b0*/  IADD3 R5, PT, PT, -R5, 0x3f, RZ ;  /* 0x0000003f05057810 */ /* 0x000fc60007ffe1ff */
[----:B------:R-:W-:-:S05]  /*673c0*/  @P0 IMAD.MOV R5, RZ, RZ, R10 ;  /* 0x000000ffff050224 */ /* 0x000fca00078e020a */
[----:B------:R-:W-:-:S13]  /*673d0*/  ISETP.NE.AND P0, PT, R5, RZ, PT ;  /* 0x000000ff0500720c */ /* 0x000fda0003f05270 */
[----:B------:R-:W-:Y:S05]  /*673e0*/  @!P0 BRA `(.L_x_1154) ;  /* 0x0000000000288947 */ /* 0x000fea0003800000 */
[C---:B------:R-:W-:Y:S02]  /*673f0*/  LOP3.LUT R10, R5.reuse, 0x3f, RZ, 0xc0, !PT ;  /* 0x0000003f050a7812 */ /* 0x040fe400078ec0ff */
[--C-:B------:R-:W-:Y:S02]  /*67400*/  SHF.R.U64 R11, R0, 0x1, R4.reuse ;  /* 0x00000001000b7819 */ /* 0x100fe40000001204 */
[----:B------:R-:W-:Y:S02]  /*67410*/  SHF.R.U32.HI R4, RZ, 0x1, R4 ;  /* 0x00000001ff047819 */ /* 0x000fe40000011604 */
[----:B------:R-:W-:Y:S02]  /*67420*/  LOP3.LUT R0, R5, 0x3f, RZ, 0xc, !PT ;  /* 0x0000003f05007812 */ /* 0x000fe400078e0cff */
[CC--:B------:R-:W-:Y:S02]  /*67430*/  SHF.L.U64.HI R6, R8.reuse, R10.reuse, R6 ;  /* 0x0000000a08067219 */ /* 0x0c0fe40000010206 */
[----:B------:R-:W-:-:S02]  /*67440*/  SHF.L.U32 R10, R8, R10, RZ ;  /* 0x0000000a080a7219 */ /* 0x000fc400000006ff */
[-CC-:B------:R-:W-:Y:S02]  /*67450*/  SHF.R.U64 R8, R11, R0.reuse, R4.reuse ;  /* 0x000000000b087219 */ /* 0x180fe40000001204 */
[----:B------:R-:W-:Y:S02]  /*67460*/  SHF.R.U32.HI R0, RZ, R0, R4 ;  /* 0x00000000ff007219 */ /* 0x000fe40000011604 */
[----:B------:R-:W-:Y:S02]  /*67470*/  LOP3.LUT R8, R10, R8, RZ, 0xfc, !PT ;  /* 0x000000080a087212 */ /* 0x000fe400078efcff */
[----:B------:R-:W-:-:S07]  /*67480*/  LOP3.LUT R6, R6, R0, RZ, 0xfc, !PT ;  /* 0x0000000006067212 */ /* 0x000fce00078efcff */
.L_x_1154:
[----:B------:R-:W-:Y:S05]  /*67490*/  BSYNC.RECONVERGENT B0 ;  /* 0x0000000000007941 */ /* 0x000fea0003800200 */
.L_x_1153:
[----:B------:R-:W-:Y:S01]  /*674a0*/  IMAD.WIDE.U32 R10, R8, 0x2168c235, RZ ;  /* 0x2168c235080a7825 */ /* 0x000fe200078e00ff */
[----:B------:R-:W-:-:S03]  /*674b0*/  SHF.R.U32.HI R3, RZ, 0x1e, R3 ;  /* 0x0000001eff037819 */ /* 0x000fc60000011603 */
[----:B------:R-:W-:Y:S01]  /*674c0*/  IMAD.MOV.U32 R12, RZ, RZ, R11 ;  /* 0x000000ffff0c7224 */ /* 0x000fe200078e000b */
[----:B------:R-:W-:Y:S01]  /*674d0*/  IADD3 RZ, P0, PT, R10, R10, RZ ;  /* 0x0000000a0aff7210 */ /* 0x000fe20007f1e0ff */
[----:B------:R-:W-:Y:S01]  /*674e0*/  IMAD.MOV.U32 R13, RZ, RZ, RZ ;  /* 0x000000ffff0d7224 */ /* 0x000fe200078e00ff */
[----:B------:R-:W-:Y:S01]  /*674f0*/  LEA.HI R2, R2, R3, RZ, 0x1 ;  /* 0x0000000302027211 */ /* 0x000fe200078f08ff */
[----:B------:R-:W-:-:S04]  /*67500*/  IMAD.HI.U32 R4, R6, -0x36f0255e, RZ ;  /* 0xc90fdaa206047827 */ /* 0x000fc800078e00ff */
[----:B------:R-:W-:-:S04]  /*67510*/  IMAD.WIDE.U32 R12, R8, -0x36f0255e, R12 ;  /* 0xc90fdaa2080c7825 */ /* 0x000fc800078e000c */
[C---:B------:R-:W-:Y:S02]  /*67520*/  IMAD R0, R6.reuse, -0x36f0255e, RZ ;  /* 0xc90fdaa206007824 */ /* 0x040fe400078e02ff */
[----:B------:R-:W-:-:S04]  /*67530*/  IMAD.WIDE.U32 R12, P5, R6, 0x2168c235, R12 ;  /* 0x2168c235060c7825 */ /* 0x000fc800078a000c */
[----:B------:R-:W-:Y:S01]  /*67540*/  IMAD.X R4, RZ, RZ, R4, P5 ;  /* 0x000000ffff047224 */ /* 0x000fe200028e0604 */
[----:B------:R-:W-:Y:S02]  /*67550*/  IADD3 R0, P5, PT, R0, R13, RZ ;  /* 0x0000000d00007210 */ /* 0x000fe40007fbe0ff */
[----:B------:R-:W-:-:S03]  /*67560*/  IADD3.X RZ, P0, PT, R12, R12, RZ, P0, !PT ;  /* 0x0000000c0cff7210 */ /* 0x000fc6000071e4ff */
[----:B------:R-:W-:Y:S01]  /*67570*/  IMAD.X R4, RZ, RZ, R4, P5 ;  /* 0x000000ffff047224 */ /* 0x000fe200028e0604 */
[----:B------:R-:W-:-:S04]  /*67580*/  ISETP.GT.U32.AND P5, PT, R0, RZ, PT ;  /* 0x000000ff0000720c */ /* 0x000fc80003fa4070 */
[----:B------:R-:W-:Y:S02]  /*67590*/  P2R R8, PR, RZ, 0x20 ;  /* 0x00000020ff087803 */ /* 0x000fe40000000000 */
[----:B------:R-:W-:Y:S02]  /*675a0*/  IADD3.X R6, P5, PT, R0, R0, RZ, P0, !PT ;  /* 0x0000000000067210 */ /* 0x000fe400007be4ff */
[----:B------:R-:W-:-:S03]  /*675b0*/  ISETP.NE.AND P0, PT, R8, RZ, PT ;  /* 0x000000ff0800720c */ /* 0x000fc60003f05270 */
[C---:B------:R-:W-:Y:S01]  /*675c0*/  IMAD.X R8, R4.reuse, 0x1, R4, P5 ;  /* 0x0000000104087824 */ /* 0x040fe200028e0604 */
[----:B------:R-:W-:-:S04]  /*675d0*/  ISETP.GT.AND.EX P0, PT, R4, RZ, PT, P0 ;  /* 0x000000ff0400720c */ /* 0x000fc80003f04300 */
[----:B------:R-:W-:Y:S02]  /*675e0*/  SEL R0, R6, R0, P0 ;  /* 0x0000000006007207 */ /* 0x000fe40000000000 */
[----:B------:R-:W-:Y:S02]  /*675f0*/  SEL R4, R8, R4, P0 ;  /* 0x0000000408047207 */ /* 0x000fe40000000000 */
[----:B------:R-:W-:Y:S02]  /*67600*/  IADD3 R0, P5, PT, R0, 0x1, RZ ;  /* 0x0000000100007810 */ /* 0x000fe40007fbe0ff */
[----:B------:R-:W-:-:S03]  /*67610*/  SEL R10, RZ, 0xffffffff, !P0 ;  /* 0xffffffffff0a7807 */ /* 0x000fc60004000000 */
[----:B------:R-:W-:Y:S02]  /*67620*/  IMAD.X R4, RZ, RZ, R4, P5 ;  /* 0x000000ffff047224 */ /* 0x000fe400028e0604 */
[----:B------:R-:W-:-:S03]  /*67630*/  IMAD.IADD R5, R10, 0x1, -R5 ;  /* 0x000000010a057824 */ /* 0x000fc600078e0a05 */
[----:B------:R-:W-:Y:S01]  /*67640*/  SHF.R.U64 R0, R0, 0xa, R4 ;  /* 0x0000000a00007819 */ /* 0x000fe20000001204 */
[----:B------:R-:W-:-:S03]  /*67650*/  IMAD.SHL.U32 R5, R5, 0x100000, RZ ;  /* 0x0010000005057824 */ /* 0x000fc600078e00ff */
[----:B------:R-:W-:-:S04]  /*67660*/  IADD3 R8, P5, PT, R0, 0x1, RZ ;  /* 0x0000000100087810 */ /* 0x000fc80007fbe0ff */
[----:B------:R-:W-:Y:S02]  /*67670*/  LEA.HI.X R0, R4, RZ, RZ, 0x16, P5 ;  /* 0x000000ff04007211 */ /* 0x000fe400028fb4ff */
[----:B------:R-:W-:Y:S02]  /*67680*/  LOP3.LUT P5, R6, R9, 0x80000000, RZ, 0xc0, !PT ;  /* 0x8000000009067812 */ /* 0x000fe400078ac0ff */
[--C-:B------:R-:W-:Y:S02]  /*67690*/  SHF.R.U64 R4, R8, 0x1, R0.reuse ;  /* 0x0000000108047819 */ /* 0x100fe40000001200 */
[----:B------:R-:W-:Y:S02]  /*676a0*/  @!P4 LOP3.LUT R6, R6, 0x80000000, RZ, 0x3c, !PT ;  /* 0x800000000606c812 */ /* 0x000fe400078e3cff */
[----:B------:R-:W-:Y:S02]  /*676b0*/  SHF.R.U32.HI R0, RZ, 0x1, R0 ;  /* 0x00000001ff007819 */ /* 0x000fe40000011600 */
[----:B------:R-:W-:-:S04]  /*676c0*/  IADD3 R4, P4, P0, RZ, RZ, R4 ;  /* 0x000000ffff047210 */ /* 0x000fc8000789e004 */
[----:B------:R-:W-:Y:S01]  /*676d0*/  IADD3.X R0, PT, PT, R5, 0x3fe00000, R0, P4, P0 ;  /* 0x3fe0000005007810 */ /* 0x000fe200027e0400 */
[----:B------:R-:W-:-:S03]  /*676e0*/  @P5 IMAD.MOV R2, RZ, RZ, -R2 ;  /* 0x000000ffff025224 */ /* 0x000fc600078e0a02 */
[----:B------:R-:W-:-:S07]  /*676f0*/  LOP3.LUT R6, R0, R6, RZ, 0xfc, !PT ;  /* 0x0000000600067212 */ /* 0x000fce00078efcff */
.L_x_1148:
[----:B------:R-:W-:Y:S02]  /*67700*/  IMAD.MOV.U32 R5, RZ, RZ, R6 ;  /* 0x000000ffff057224 */ /* 0x000fe400078e0006 */
[----:B------:R-:W-:Y:S02]  /*67710*/  IMAD.MOV.U32 R6, RZ, RZ, R7 ;  /* 0x000000ffff067224 */ /* 0x000fe400078e0007 */
[----:B------:R-:W-:-:S04]  /*67720*/  IMAD.MOV.U32 R7, RZ, RZ, 0x0 ;  /* 0x00000000ff077424 */ /* 0x000fc800078e00ff */
[----:B------:R-:W-:Y:S05]  /*67730*/  RET.REL.NODEC R6 `(_Z9paths_rk4PdS_S_) ;  /* 0xfffff98806307950 */ /* 0x000fea0003c3ffff */
.L_x_1155:
[----:B------:R-:W-:-:S00]  /*67740*/  BRA `(.L_x_1155) ;  /* 0xfffffffc00fc7947 */ /* 0x000fc0000383ffff */
[----:B------:R-:W-:-:S00]  /*67750*/  NOP ;  /* 0x0000000000007918 */ /* 0x000fc00000000000 */
        /* <DEDUP_REMOVED lines=10> */
.L_x_2204:


//--------------------- .text._Z9paths_rk2PdS_S_  --------------------------
	.section	.text._Z9paths_rk2PdS_S_,"ax",@progbits
	.align	128
        .global         _Z9paths_rk2PdS_S_
        .type           _Z9paths_rk2PdS_S_,@function
        .size           _Z9paths_rk2PdS_S_,(.L_x_2208 - _Z9paths_rk2PdS_S_)
        .other          _Z9paths_rk2PdS_S_,@"STO_CUDA_ENTRY STV_DEFAULT"
_Z9paths_rk2PdS_S_:
.text._Z9paths_rk2PdS_S_:
        /* <DEDUP_REMOVED lines=8> */
[----:B------:R-:W1:Y:S01]  /*0080*/  LDCU.64 UR42, c[0x0][0x358] ;  /* 0x00006b00ff2a77ac */ /* 0x000e620008000a00 */
[----:B------:R-:W2:Y:S06]  /*0090*/  LDCU.64 UR36, c[0x3][0x78] ;  /* 0x00c00f00ff2477ac */ /* 0x000eac0008000a00 */
[----:B------:R-:W3:Y:S01]  /*00a0*/  LDC.64 R88, c[0x4][0x50] ;  /* 0x01001400ff587b82 */ /* 0x000ee20000000a00 */
[----:B------:R-:W4:Y:S01]  /*00b0*/  LDCU.64 UR38, c[0x3][0x68] ;  /* 0x00c00d00ff2677ac */ /* 0x000f220008000a00 */
[----:B------:R-:W0:Y:S01]  /*00c0*/  LDCU.64 UR40, c[0x3][0x60] ;  /* 0x00c00c00ff2877ac */ /* 0x000e220008000a00 */
[----:B------:R-:W0:Y:S02]  /*00d0*/  LDCU.64 UR44, c[0x4][0x68] ;  /* 0x01000d00ff2c77ac */ /* 0x000e240008000a00 */
[----:B0-----:R-:W-:-:S05]  /*00e0*/  IMAD.WIDE.U32 R90, R79, 0x8, R90 ;  /* 0x000000084f5a7825 */ /* 0x001fca00078e005a */
[----:B-1----:R0:W5:Y:S01]  /*00f0*/  LDG.E.64 R22, desc[UR42][R90.64] ;  /* 0x0000002a5a167981 */ /* 0x002162000c1e1b00 */
[----:B---3--:R-:W-:-:S03]  /*0100*/  IMAD.WIDE.U32 R88, R79, 0x4, R88 ;  /* 0x000000044f587825 */ /* 0x008fc600078e0058 */
[----:B------:R0:W5:Y:S01]  /*0110*/  LDG.E.64 R24, desc[UR42][R90.64+0x1f40] ;  /* 0x001f402a5a187981 */ /* 0x000162000c1e1b00 */
[----:B------:R-:W-:Y:S06]  /*0120*/  BAR.SYNC.DEFER_BLOCKING 0x0 ;  /* 0x0000000000007b1d */ /* 0x000fec0000010000 */
[----:B------:R-:W3:Y:S01]  /*0130*/  LDG.E R0, desc[UR42][R88.64] ;  /* 0x0000002a58007981 */ /* 0x000ee2000c1e1900 */
[----:B------:R-:W-:Y:S01]  /*0140*/  BSSY.RECONVERGENT B6, `(.L_x_1156) ;  /* 0x0000019000067945 */ /* 0x000fe20003800200 */
[----:B---3--:R-:W-:-:S13]  /*0150*/  ISETP.GT.U32.AND P0, PT, R0, 0x752f, PT ;  /* 0x0000752f0000780c */ /* 0x008fda0003f04070 */
[----:B0-2-4-:R-:W-:Y:S05]  /*0160*/  @P0 BRA `(.L_x_1157) ;  /* 0x0000000000380947 */ /* 0x015fea0003800000 */
        /* <DEDUP_REMOVED lines=14> */
.L_x_1157:
        /* <DEDUP_REMOVED lines=8> */
.L_x_1158:
[----:B------:R-:W-:Y:S05]  /*02d0*/  BSYNC.RECONVERGENT B6 ;  /* 0x0000000000067941 */ /* 0x000fea0003800200 */
.L_x_1156:
[----:B------:R-:W1:Y:S02]  /*02e0*/  LDCU.64 UR4, c[0x3][0xc8] ;  /* 0x00c01900ff0477ac */ /* 0x000e640008000a00 */
[----:B-1----:R-:W-:Y:S02]  /*02f0*/  IMAD.U32 R6, RZ, RZ, UR4 ;  /* 0x00000004ff067e24 */ /* 0x002fe4000f8e00ff */
[----:B0-----:R-:W-:-:S06]  /*0300*/  IMAD.U32 R7, RZ, RZ, UR5 ;  /* 0x00000005ff077e24 */ /* 0x001fcc000f8e00ff */
[----:B------:R-:W-:-:S14]  /*0310*/  DSETP.GE.AND P0, PT, R6, RZ, PT ;  /* 0x000000ff0600722a */ /* 0x000fdc0003f06000 */
[----:B------:R-:W-:Y:S05]  /*0320*/  @!P0 BRA `(.L_x_1159) ;  /* 0x00000328005c8947 */ /* 0x000fea0003800000 */
[----:B------:R-:W0:Y:S01]  /*0330*/  S2UR UR9, SR_CgaCtaId ;  /* 0x00000000000979c3 */ /* 0x000e220000008800 */
[----:B------:R-:W1:Y:S01]  /*0340*/  LDCU.64 UR12, c[0x3][0x70] ;  /* 0x00c00e00ff0c77ac */ /* 0x000e620008000a00 */
[----:B------:R-:W-:Y:S02]  /*0350*/  CS2R R26, SRZ ;  /* 0x00000000001a7805 */ /* 0x000fe4000001ff00 */
[----:B------:R-:W-:Y:S01]  /*0360*/  CS2R R28, SRZ ;  /* 0x00000000001c7805 */ /* 0x000fe2000001ff00 */
[----:B------:R-:W2:Y:S03]  /*0370*/  LDCU.64 UR14, c[0x3][0x68] ;  /* 0x00c00d00ff0e77ac */ /* 0x000ea60008000a00 */
[----:B------:R-:W3:Y:S01]  /*0380*/  LDC.64 R86, c[0x3][0xd8] ;  /* 0x00c03600ff567b82 */ /* 0x000ee20000000a00 */
[----:B------:R-:W-:Y:S02]  /*0390*/  UMOV UR4, 0x400 ;  /* 0x0000040000047882 */ /* 0x000fe40000000000 */
[----:B------:R-:W-:-:S02]  /*03a0*/  UIADD3 UR5, UPT, UPT, UR4, 0x800, URZ ;  /* 0x0000080004057890 */ /* 0x000fc4000fffe0ff */
[----:B------:R-:W-:Y:S02]  /*03b0*/  UIADD3 UR6, UPT, UPT, UR4, 0x1000, URZ ;  /* 0x0000100004067890 */ /* 0x000fe4000fffe0ff */
[----:B------:R-:W-:Y:S01]  /*03c0*/  UIADD3 UR7, UPT, UPT, UR4, 0x1800, URZ ;  /* 0x0000180004077890 */ /* 0x000fe2000fffe0ff */
[----:B------:R-:W1:Y:S01]  /*03d0*/  LDC.64 R30, c[0x3][0x100] ;  /* 0x00c04000ff1e7b82 */ /* 0x000e620000000a00 */
[----:B------:R-:W-:-:S07]  /*03e0*/  UIADD3 UR8, UPT, UPT, UR4, 0x2000, URZ ;  /* 0x0000200004087890 */ /* 0x000fce000fffe0ff */
        /* <DEDUP_REMOVED lines=13> */
[----:B------:R-:W0:Y:S01]  /*04c0*/  LDC.64 R84, c[0x3][0x108] ;  /* 0x00c04200ff547b82 */ /* 0x000e220000000a00 */
[----:B-1----:R-:W-:Y:S01]  /*04d0*/  DMUL R30, R30, UR12 ;  /* 0x0000000c1e1e7c28 */ /* 0x002fe20008000000 */
[----:B------:R-:W-:-:S02]  /*04e0*/  LEA R78, R76, UR7, 0x3 ;  /* 0x000000074c4e7c11 */ /* 0x000fc4000f8e18ff */
[C---:B------:R-:W-:Y:S02]  /*04f0*/  LEA R77, R76.reuse, UR8, 0x3 ;  /* 0x000000084c4d7c11 */ /* 0x040fe4000f8e18ff */
[----:B------:R-:W-:Y:S01]  /*0500*/  LOP3.LUT R86, R87, 0x7ff00000, RZ, 0xc0, !PT ;  /* 0x7ff0000057567812 */ /* 0x000fe200078ec0ff */
[----:B----4-:R-:W-:Y:S01]  /*0510*/  DADD R82, R82, R82 ;  /* 0x0000000052527229 */ /* 0x010fe20000000052 */
[----:B------:R-:W-:Y:S01]  /*0520*/  LEA R76, R76, UR4, 0x3 ;  /* 0x000000044c4c7c11 */ /* 0x000fe2000f8e18ff */
[----:B--2---:R-:W-:Y:S02]  /*0530*/  DMUL R32, R32, UR14 ;  /* 0x0000000e20207c28 */ /* 0x004fe40008000000 */
[----:B0-----:R-:W-:-:S11]  /*0540*/  DADD R84, RZ, R84 ;  /* 0x00000000ff547229 */ /* 0x001fd60000000054 */
.L_x_1763:
        /* <DEDUP_REMOVED lines=12> */
[----:B--2---:R-:W-:Y:S02]  /*0610*/  IMAD.U32 R14, RZ, RZ, UR6 ;  /* 0x00000006ff0e7e24 */ /* 0x004fe4000f8e00ff */
[----:B------:R-:W-:-:S07]  /*0620*/  IMAD.U32 R15, RZ, RZ, UR7 ;  /* 0x00000007ff0f7e24 */ /* 0x000fce000f8e00ff */
.L_x_1468:
        /* <DEDUP_REMOVED lines=33> */
[----:B0----5:R-:W-:Y:S05]  /*0840*/  CALL.REL.NOINC `($_Z9paths_rk2PdS_S_$__internal_trig_reduction_slowpathd) ;  /* 0x0000033800a07944 */ /* 0x021fea0003c00000 */
[----:B------:R-:W-:-:S07]  /*0850*/  IMAD.MOV.U32 R0, RZ, RZ, R2 ;  /* 0x000000ffff007224 */ /* 0x000fce00078e0002 */
.L_x_1161:
[----:B------:R-:W-:Y:S05]  /*0860*/  BSYNC.RECONVERGENT B2 ;  /* 0x0000000000027941 */ /* 0x000fea0003800200 */
.L_x_1160:
        /* <DEDUP_REMOVED lines=55> */
.L_x_1165:
[----:B------:R-:W-:Y:S05]  /*0be0*/  BSYNC.RECONVERGENT B3 ;  /* 0x0000000000037941 */ /* 0x000fea0003800200 */
.L_x_1164:
[----:B------:R-:W-:-:S07]  /*0bf0*/  VIADD R0, R2, 0x1 ;  /* 0x0000000102007836 */ /* 0x000fce0000000000 */
.L_x_1163:
[----:B------:R-:W-:Y:S05]  /*0c00*/  BSYNC.RECONVERGENT B2 ;  /* 0x0000000000027941 */ /* 0x000fea0003800200 */
.L_x_1162:
        /* <DEDUP_REMOVED lines=55> */
.L_x_1167:
[----:B------:R-:W-:Y:S05]  /*0f80*/  BSYNC.RECONVERGENT B2 ;  /* 0x0000000000027941 */ /* 0x000fea0003800200 */
.L_x_1166:
        /* <DEDUP_REMOVED lines=57> */
.L_x_1171:
[----:B------:R-:W-:Y:S05]  /*1320*/  BSYNC.RECONVERGENT B3 ;  /* 0x0000000000037941 */ /* 0x000fea0003800200 */
.L_x_1170:
[----:B------:R-:W-:-:S07]  /*1330*/  VIADD R0, R2, 0x1 ;  /* 0x0000000102007836 */ /* 0x000fce0000000000 */
.L_x_1169:
[----:B------:R-:W-:Y:S05]  /*1340*/  BSYNC.RECONVERGENT B2 ;  /* 0x0000000000027941 */ /* 0x000fea0003800200 */
.L_x_1168:
[C---:B------:R-:W-:Y:S01]  /*1350*/  IMAD.SHL.U32 R2, R0.reuse, 0x40, RZ ;  /* 0x0000004000027824 */ /* 0x040fe200078e00ff */
[----:B------:R-:W-:Y:S01]  /*1360*/  LOP3.LUT R6, R0, 0x1, RZ, 0xc0, !PT ;  /* 0x0000000100067812 */ /* 0x000fe200078ec0ff */
[----:B------:R-:W-:Y:S02]  /*1370*/  IMAD.MOV.U32 R12, RZ, RZ, 0x20fd8164 ;  /* 0x20fd8164ff0c7424 */ /* 0x000fe400078e00ff */
[----:B------:R-:W-:Y:S01]  /*1380*/  IMAD.MOV.U32 R9, RZ, RZ, 0x3da8ff83 ;  /* 0x3da8ff83ff097424 */ /* 0x000fe200078e00ff */
[----:B------:R-:W-:Y:S01]  /*1390*/  LOP3.LUT R2, R2, 0x40, RZ, 0xc0, !PT ;  /* 0x0000004002027812 */ /* 0x000fe200078ec0ff */
[----:B------:R-:W1:Y:S01]  /*13a0*/  MUFU.RCP64H R11, R31 ;  /* 0x0000001f000b7308 */ /* 0x000e620000001800 */
[----:B------:R-:W-:Y:S01]  /*13b0*/  IMAD.MOV.U32 R10, RZ, RZ, 0x1 ;  /* 0x00000001ff0a7424 */ /* 0x000fe200078e00ff */
[----:B------:R-:W-:Y:S01]  /*13c0*/  DMUL R20, R50, UR40 ;  /* 0x0000002832147c28 */ /* 0x000fe20008000000 */
        /* <DEDUP_REMOVED lines=8> */
[----:B------:R-:W-:Y:S01]  /*1450*/  FSETP.GEU.AND P1, PT, |R21|, 6.5827683646048100446e-37, PT ;  /* 0x036000001500780b */ /* 0x000fe20003f2e200 */
[----:B------:R-:W-:Y:S01]  /*1460*/  BSSY.RECONVERGENT B1, `(.L_x_1172) ;  /* 0x0000024000017945 */ /* 0x000fe20003800200 */
[----:B------:R-:W-:-:S02]  /*1470*/  FSEL R12, R12, -8.06006814911005101289e+34, !P0 ;  /* 0xf9785eba0c0c7808 */ /* 0x000fc40004000000 */
[----:B------:R-:W-:Y:S01]  /*1480*/  FSEL R13, -R9, 0.11223486810922622681, !P0 ;  /* 0x3de5db65090d7808 */ /* 0x000fe20004000100 */
[----:B-1----:R-:W-:-:S08]  /*1490*/  DFMA R2, -R30, R10, 1 ;  /* 0x3ff000001e02742b */ /* 0x002fd0000000010a */
[----:B------:R-:W-:-:S08]  /*14a0*/  DFMA R2, R2, R2, R2 ;  /* 0x000000020202722b */ /* 0x000fd00000000002 */
[----:B------:R-:W-:-:S08]  /*14b0*/  DFMA R2, R10, R2, R10 ;  /* 0x000000020a02722b */ /* 0x000fd0000000000a */
[----:B------:R-:W-:-:S08]  /*14c0*/  DFMA R10, -R30, R2, 1 ;  /* 0x3ff000001e0a742b */ /* 0x000fd00000000102 */
[----:B------:R-:W-:-:S08]  /*14d0*/  DFMA R2, R2, R10, R2 ;  /* 0x0000000a0202722b */ /* 0x000fd00000000002 */
[----:B------:R-:W-:Y:S02]  /*14e0*/  DMUL R10, R20, R2 ;  /* 0x00000002140a7228 */ /* 0x000fe40000000000 */
        /* <DEDUP_REMOVED lines=23> */
[----:B------:R-:W-:-:S07]  /*1660*/  IMAD.MOV.U32 R71, RZ, RZ, R31 ;  /* 0x000000ffff477224 */ /* 0x000fce00078e001f */
[----:B0-----:R-:W-:Y:S05]  /*1670*/  CALL.REL.NOINC `($__internal_2_$__cuda_sm20_div_rn_f64_full) ;  /* 0x0000031800147944 */ /* 0x001fea0003c00000 */
[----:B------:R-:W-:Y:S02]  /*1680*/  IMAD.MOV.U32 R2, RZ, RZ, R10 ;  /* 0x000000ffff027224 */ /* 0x000fe400078e000a */
[----:B------:R-:W-:-:S07]  /*1690*/  IMAD.MOV.U32 R3, RZ, RZ, R11 ;  /* 0x000000ffff037224 */ /* 0x000fce00078e000b */
.L_x_1173:
[----:B------:R-:W-:Y:S05]  /*16a0*/  BSYNC.RECONVERGENT B1 ;  /* 0x0000000000017941 */ /* 0x000fea0003800200 */
.L_x_1172:
        /* <DEDUP_REMOVED lines=17> */
[----:B------:R-:W-:Y:S01]  /*17c0*/  IMAD.MOV.U32 R0, RZ, RZ, R20 ;  /* 0x000000ffff007224 */ /* 0x000fe200078e0014 */
[----:B------:R-:W-:Y:S01]  /*17d0*/  MOV R19, 0x1820 ;  /* 0x0000182000137802 */ /* 0x000fe20000000f00 */
[----:B------:R-:W-:Y:S02]  /*17e0*/  IMAD.MOV.U32 R9, RZ, RZ, R21 ;  /* 0x000000ffff097224 */ /* 0x000fe400078e0015 */
[----:B------:R-:W-:Y:S02]  /*17f0*/  IMAD.MOV.U32 R20, RZ, RZ, R12 ;  /* 0x000000ffff147224 */ /* 0x000fe400078e000c */
[----:B------:R-:W-:-:S07]  /*1800*/  IMAD.MOV.U32 R21, RZ, RZ, R13 ;  /* 0x000000ffff157224 */ /* 0x000fce00078e000d */
[----:B0-----:R-:W-:Y:S05]  /*1810*/  CALL.REL.NOINC `($__internal_3_$__cuda_sm20_dsqrt_rn_f64_mediumpath_v1) ;  /* 0x0000031c00247944 */ /* 0x001fea0003c00000 */
[----:B------:R-:W-:Y:S02]  /*1820*/  IMAD.MOV.U32 R40, RZ, RZ, R0 ;  /* 0x000000ffff287224 */ /* 0x000fe400078e0000 */
[----:B------:R-:W-:-:S07]  /*1830*/  IMAD.MOV.U32 R41, RZ, RZ, R5 ;  /* 0x000000ffff297224 */ /* 0x000fce00078e0005 */
.L_x_1175:
[----:B------:R-:W-:Y:S05]  /*1840*/  BSYNC.RECONVERGENT B0 ;  /* 0x0000000000007941 */ /* 0x000fea0003800200 */
.L_x_1174:
        /* <DEDUP_REMOVED lines=27> */
[----:B0-----:R-:W-:Y:S05]  /*1a00*/  CALL.REL.NOINC `($_Z9paths_rk2PdS_S_$__internal_trig_reduction_slowpathd) ;  /* 0x0000032800307944 */ /* 0x001fea0003c00000 */
.L_x_1179:
[----:B------:R-:W-:Y:S05]  /*1a10*/  BSYNC.RECONVERGENT B3 ;  /* 0x0000000000037941 */ /* 0x000fea0003800200 */
.L_x_1178:
[----:B------:R-:W-:-:S07]  /*1a20*/  VIADD R0, R2, 0x1 ;  /* 0x0000000102007836 */ /* 0x000fce0000000000 */
.L_x_1177:
[----:B------:R-:W-:Y:S05]  /*1a30*/  BSYNC.RECONVERGENT B2 ;  /* 0x0000000000027941 */ /* 0x000fea0003800200 */
.L_x_1176:
        /* <DEDUP_REMOVED lines=55> */
.L_x_1183:
[----:B------:R-:W-:Y:S05]  /*1db0*/  BSYNC.RECONVERGENT B3 ;  /* 0x0000000000037941 */ /* 0x000fea0003800200 */
.L_x_1182:
[----:B------:R-:W-:-:S07]  /*1dc0*/  VIADD R0, R2, 0x1 ;  /* 0x0000000102007836 */ /* 0x000fce0000000000 */
.L_x_1181:
[----:B------:R-:W-:Y:S05]  /*1dd0*/  BSYNC.RECONVERGENT B2 ;  /* 0x0000000000027941 */ /* 0x000fea0003800200 */
.L_x_1180:
        /* <DEDUP_REMOVED lines=55> */
.L_x_1187:
[----:B------:R-:W-:Y:S05]  /*2150*/  BSYNC.RECONVERGENT B3 ;  /* 0x0000000000037941 */ /* 0x000fea0003800200 */
.L_x_1186:
[----:B------:R-:W-:-:S07]  /*2160*/  VIADD R0, R2, 0x1 ;  /* 0x0000000102007836 */ /* 0x000fce0000000000 */
.L_x_1185:
[----:B------:R-:W-:Y:S05]  /*2170*/  BSYNC.RECONVERGENT B2 ;  /* 0x0000000000027941 */ /* 0x000fea0003800200 */
.L_x_1184:
        /* <DEDUP_REMOVED lines=14> */
[----:B------:R-:W-:Y:S02]  /*2260*/  FSEL R11, -R9, 0.11223486810922622681, !P0 ;  /* 0x3de5db65090b7808 */ /* 0x000fe40004000100 */
[----:B------:R-:W-:Y:S01]  /*2270*/  LOP3.LUT P1, RZ, R0, 0x2, RZ, 0xc0, !PT ;  /* 0x0000000200ff7812 */ /* 0x000fe2000782c0ff */
[----:B------:R-:W-:Y:S03]  /*2280*/  BSSY.RECONVERGENT B2, `(.L_x_1188) ;  /* 0x000002b000027945 */ /* 0x000fe60003800200 */
        /* <DEDUP_REMOVED lines=8> */
[----:B--2---:R-:W-:-:S08]  /*2310*/  DFMA R48, RZ, R50, R48 ;  /* 0x00000032ff30722b */ /* 0x004fd00000000030 */
[----:B------:R-:W-:Y:S02]  /*2320*/  FSEL R4, R6, R4, !P0 ;  /* 0x0000000406047208 */ /* 0x000fe40004000000 */
[----:B------:R-:W-:Y:S01]  /*2330*/  FSEL R5, R7, R5, !P0 ;  /* 0x0000000507057208 */ /* 0x000fe20004000000 */
[----:B------:R-:W-:-:S05]  /*2340*/  DSETP.NEU.AND P0, PT, |R48|, +INF , PT ;  /* 0x7ff000003000742a */ /* 0x000fca0003f0d200 */
[----:B------:R-:W-:-:S10]  /*2350*/  DADD R2, RZ, -R4 ;  /* 0x00000000ff027229 */ /* 0x000fd40000000804 */
        /* <DEDUP_REMOVED lines=27> */
.L_x_1191:
[----:B------:R-:W-:Y:S05]  /*2510*/  BSYNC.RECONVERGENT B3 ;  /* 0x0000000000037941 */ /* 0x000fea0003800200 */
.L_x_1190:
[----:B------:R-:W-:-:S07]  /*2520*/  VIADD R0, R2, 0x1 ;  /* 0x0000000102007836 */ /* 0x000fce0000000000 */
.L_x_1189:
[----:B------:R-:W-:Y:S05]  /*2530*/  BSYNC.RECONVERGENT B2 ;  /* 0x0000000000027941 */ /* 0x000fea0003800200 */
.L_x_1188:
        /* <DEDUP_REMOVED lines=9> */
[----:B------:R-:W1:Y:S01]  /*25d0*/  LDC.64 R12, c[0x3][R8] ;  /* 0x00c00000080c7b82 */ /* 0x000e620000000a00 */
[----:B------:R-:W-:Y:S01]  /*25e0*/  IMAD.MOV.U32 R9, RZ, RZ, 0x3da8ff83 ;  /* 0x3da8ff83ff097424 */ /* 0x000fe200078e00ff */
[----:B------:R-:W-:Y:S01]  /*25f0*/  ISETP.NE.U32.AND P2, PT, R6, 0x1, PT ;  /* 0x000000010600780c */ /* 0x000fe20003f45070 */
[----:B------:R-:W-:Y:S01]  /*2600*/  DMUL R6, R4, R4 ;  /* 0x0000000404067228 */ /* 0x000fe20000000000 */
[----:B------:R-:W-:Y:S02]  /*2610*/  BSSY.RECONVERGENT B2, `(.L_x_1192) ;  /* 0x000002c000027945 */ /* 0x000fe40003800200 */
[----:B------:R-:W-:-:S02]  /*2620*/  FSEL R10, R10, -8.06006814911005101289e+34, !P2 ;  /* 0xf9785eba0a0a7808 */ /* 0x000fc40005000000 */
[----:B------:R-:W-:Y:S01]  /*2630*/  FSEL R11, -R9, 0.11223486810922622681, !P2 ;  /* 0x3de5db65090b7808 */ /* 0x000fe20005000100 */
[----:B-1----:R-:W-:-:S05]  /*2640*/  DSETP.NEU.AND P1, PT, |R12|, +INF , PT ;  /* 0x7ff000000c00742a */ /* 0x002fca0003f2d200 */
        /* <DEDUP_REMOVED lines=38> */
.L_x_1195:
[----:B------:R-:W-:Y:S05]  /*28b0*/  BSYNC.RECONVERGENT B3 ;  /* 0x0000000000037941 */ /* 0x000fea0003800200 */
.L_x_1194:
[----:B------:R-:W-:-:S07]  /*28c0*/  VIADD R0, R2, 0x1 ;  /* 0x0000000102007836 */ /* 0x000fce0000000000 */
.L_x_1193:
[----:B------:R-:W-:Y:S05]  /*28d0*/  BSYNC.RECONVERGENT B2 ;  /* 0x0000000000027941 */ /* 0x000fea0003800200 */
.L_x_1192:
        /* <DEDUP_REMOVED lines=57> */
.L_x_1199:
[----:B------:R-:W-:Y:S05]  /*2c70*/  BSYNC.RECONVERGENT B3 ;  /* 0x0000000000037941 */ /* 0x000fea0003800200 */
.L_x_1198:
[----:B------:R-:W-:-:S07]  /*2c80*/  VIADD R0, R2, 0x1 ;  /* 0x0000000102007836 */ /* 0x000fce0000000000 */
.L_x_1197:
[----:B------:R-:W-:Y:S05]  /*2c90*/  BSYNC.RECONVERGENT B2 ;  /* 0x0000000000027941 */ /* 0x000fea0003800200 */
.L_x_1196:
        /* <DEDUP_REMOVED lines=52> */
[----:B------:R-:W-:-:S07]  /*2fe0*/  IMAD.MOV.U32 R0, RZ, RZ, R2 ;  /* 0x000000ffff007224 */ /* 0x000fce00078e0002 */
.L_x_1201:
[----:B------:R-:W-:Y:S05]  /*2ff0*/  BSYNC.RECONVERGENT B2 ;  /* 0x0000000000027941 */ /* 0x000fea0003800200 */
.L_x_1200:
        /* <DEDUP_REMOVED lines=55> */
.L_x_1203:
[----:B------:R-:W-:Y:S05]  /*3370*/  BSYNC.RECONVERGENT B2 ;  /* 0x0000000000027941 */ /* 0x000fea0003800200 */
.L_x_1202:
        /* <DEDUP_REMOVED lines=53> */
.L_x_1207:
[----:B------:R-:W-:Y:S05]  /*36d0*/  BSYNC.RECONVERGENT B3 ;  /* 0x0000000000037941 */ /* 0x000fea0003800200 */
.L_x_1206:
[----:B------:R-:W-:-:S07]  /*36e0*/  VIADD R0, R2, 0x1 ;  /* 0x0000000102007836 */ /* 0x000fce0000000000 */
.L_x_1205:
[----:B------:R-:W-:Y:S05]  /*36f0*/  BSYNC.RECONVERGENT B2 ;  /* 0x0000000000027941 */ /* 0x000fea0003800200 */
.L_x_1204:
        /* <DEDUP_REMOVED lines=53> */
.L_x_1209:
[----:B------:R-:W-:Y:S05]  /*3a50*/  BSYNC.RECONVERGENT B2 ;  /* 0x0000000000027941 */ /* 0x000fea0003800200 */
.L_x_1208:
        /* <DEDUP_REMOVED lines=54> */
.L_x_1213:
[----:B------:R-:W-:Y:S05]  /*3dc0*/  BSYNC.RECONVERGENT B3 ;  /* 0x0000000000037941 */ /* 0x000fea0003800200 */
.L_x_1212:
[----:B------:R-:W-:-:S07]  /*3dd0*/  VIADD R0, R2, 0x1 ;  /* 0x0000000102007836 */ /* 0x000fce0000000000 */
.L_x_1211:
[----:B------:R-:W-:Y:S05]  /*3de0*/  BSYNC.RECONVERGENT B2 ;  /* 0x0000000000027941 */ /* 0x000fea0003800200 */
.L_x_1210:
        /* <DEDUP_REMOVED lines=54> */
.L_x_1217:
[----:B------:R-:W-:Y:S05]  /*4150*/  BSYNC.RECONVERGENT B3 ;  /* 0x0000000000037941 */ /* 0x000fea0003800200 */
.L_x_1216:
[----:B------:R-:W-:-:S07]  /*4160*/  VIADD R0, R2, 0x1 ;  /* 0x0000000102007836 */ /* 0x000fce0000000000 */
.L_x_1215:
[----:B------:R-:W-:Y:S05]  /*4170*/  BSYNC.RECONVERGENT B2 ;  /* 0x0000000000027941 */ /* 0x000fea0003800200 */
.L_x_1214:
        /* <DEDUP_REMOVED lines=58> */
.L_x_1219:
[----:B------:R-:W-:Y:S05]  /*4520*/  BSYNC.RECONVERGENT B2 ;  /* 0x0000000000027941 */ /* 0x000fea0003800200 */
.L_x_1218:
        /* <DEDUP_REMOVED lines=55> */
.L_x_1221:
[----:B------:R-:W-:Y:S05]  /*48a0*/  BSYNC.RECONVERGENT B2 ;  /* 0x0000000000027941 */ /* 0x000fea0003800200 */
.L_x_1220:
        /* <DEDUP_REMOVED lines=54> */
.L_x_1223:
[----:B------:R-:W-:Y:S05]  /*4c10*/  BSYNC.RECONVERGENT B2 ;  /* 0x0000000000027941 */ /* 0x000fea0003800200 */
.L_x_1222:
        /* <DEDUP_REMOVED lines=53> */
.L_x_1225:
[----:B------:R-:W-:Y:S05]  /*4f70*/  BSYNC.RECONVERGENT B2 ;  /* 0x0000000000027941 */ /* 0x000fea0003800200 */
.L_x_1224:
[----:B------:R-:W-:-:S05]  /*4f80*/  IMAD.SHL.U32 R2, R0, 0x40, RZ ;  /* 0x0000004000027824 */ /* 0x000fca00078e00ff */
[----:B------:R-:W-:-:S04]  /*4f90*/  LOP3.LUT R2, R2, 0x40, RZ, 0xc0, !PT ;  /* 0x0000004002027812 */ /* 0x000fc800078ec0ff */
[----:B------:R-:W-:-:S05]  /*4fa0*/  IADD3 R2, P0, PT, R2, UR44, RZ ;  /* 0x0000002c02027c10 */ /* 0x000fca000ff1e0ff */
[----:B------:R-:W-:-:S05]  /*4fb0*/  IMAD.X R3, RZ, RZ, UR45, P0 ;  /* 0x0000002dff037e24 */ /* 0x000fca00080e06ff */
[----:B------:R-:W2:Y:S04]  /*4fc0*/  LDG.E.128.CONSTANT R56, desc[UR42][R2.64] ;  /* 0x0000002a02387981 */ /* 0x000ea8000c1e9d00 */
[----:B------:R-:W3:Y:S04]  /*4fd0*/  LDG.E.128.CONSTANT R64, desc[UR42][R2.64+0x10] ;  /* 0x0000102a02407981 */ /* 0x000ee8000c1e9d00 */
[----:B------:R-:W4:Y:S01]  /*4fe0*/  LDG.E.128.CONSTANT R68, desc[UR42][R2.64+0x20] ;  /* 0x0000202a02447981 */ /* 0x000f22000c1e9d00 */
[C---:B------:R-:W-:Y:S01]  /*4ff0*/  LOP3.LUT R6, R0.reuse, 0x1, RZ, 0xc0, !PT ;  /* 0x0000000100067812 */ /* 0x040fe200078ec0ff */
[----:B------:R-:W-:Y:S01]  /*5000*/  IMAD.MOV.U32 R10, RZ, RZ, 0x20fd8164 ;  /* 0x20fd8164ff0a7424 */ /* 0x000fe200078e00ff */
[----:B------:R-:W-:Y:S01]  /*5010*/  LOP3.LUT P4, RZ, R0, 0x2, RZ, 0xc0, !PT ;  /* 0x0000000200ff7812 */ /* 0x000fe2000788c0ff */
        /* <DEDUP_REMOVED lines=16> */
[----:B------:R-:W-:-:S05]  /*5120*/  DSETP.NEU.AND P0, PT, |R50|, +INF , PT ;  /* 0x7ff000003200742a */ /* 0x000fca0003f0d200 */
[----:B------:R-:W-:-:S09]  /*5130*/  DADD R2, RZ, -R4 ;  /* 0x00000000ff027229 */ /* 0x000fd20000000804 */
[----:B------:R-:W-:Y:S01]  /*5140*/  @!P0 IMAD.MOV.U32 R0, RZ, RZ, RZ ;  /* 0x000000ffff008224 */ /* 0x000fe200078e00ff */
        /* <DEDUP_REMOVED lines=26> */
.L_x_1227:
[----:B------:R-:W-:Y:S05]  /*52f0*/  BSYNC.RECONVERGENT B2 ;  /* 0x0000000000027941 */ /* 0x000fea0003800200 */
.L_x_1226:
        /* <DEDUP_REMOVED lines=53> */
.L_x_1231:
[----:B------:R-:W-:Y:S05]  /*5650*/  BSYNC.RECONVERGENT B3 ;  /* 0x0000000000037941 */ /* 0x000fea0003800200 */
.L_x_1230:
[----:B------:R-:W-:-:S07]  /*5660*/  VIADD R0, R2, 0x1 ;  /* 0x0000000102007836 */ /* 0x000fce0000000000 */
.L_x_1229:
[----:B------:R-:W-:Y:S05]  /*5670*/  BSYNC.RECONVERGENT B2 ;  /* 0x0000000000027941 */ /* 0x000fea0003800200 */
.L_x_1228:
        /* <DEDUP_REMOVED lines=55> */
.L_x_1235:
[----:B------:R-:W-:Y:S05]  /*59f0*/  BSYNC.RECONVERGENT B3 ;  /* 0x0000000000037941 */ /* 0x000fea0003800200 */
.L_x_1234:
[----:B------:R-:W-:-:S07]  /*5a00*/  VIADD R0, R2, 0x1 ;  /* 0x0000000102007836 */ /* 0x000fce0000000000 */
.L_x_1233:
[----:B------:R-:W-:Y:S05]  /*5a10*/  BSYNC.RECONVERGENT B2 ;  /* 0x0000000000027941 */ /* 0x000fea0003800200 */
.L_x_1232:
        /* <DEDUP_REMOVED lines=54> */
.L_x_1237:
[----:B------:R-:W-:Y:S05]  /*5d80*/  BSYNC.RECONVERGENT B2 ;  /* 0x0000000000027941 */ /* 0x000fea0003800200 */
.L_x_1236:
        /* <DEDUP_REMOVED lines=54> */
.L_x_1239:
[----:B------:R-:W-:Y:S05]  /*60f0*/  BSYNC.RECONVERGENT B2 ;  /* 0x0000000000027941 */ /* 0x000fea0003800200 */
.L_x_1238:
        /* <DEDUP_REMOVED lines=53> */
.L_x_1241:
[----:B------:R-:W-:Y:S05]  /*6450*/  BSYNC.RECONVERGENT B2 ;  /* 0x0000000000027941 */ /* 0x000fea0003800200 */
.L_x_1240:
        /* <DEDUP_REMOVED lines=54> */
.L_x_1243:
[----:B------:R-:W-:Y:S05]  /*67c0*/  BSYNC.RECONVERGENT B2 ;  /* 0x0000000000027941 */ /* 0x000fea0003800200 */
.L_x_1242:
        /* <DEDUP_REMOVED lines=54> */
.L_x_1247:
[----:B------:R-:W-:Y:S05]  /*6b30*/  BSYNC.RECONVERGENT B3 ;  /* 0x0000000000037941 */ /* 0x000fea0003800200 */
.L_x_1246:
[----:B------:R-:W-:-:S07]  /*6b40*/  VIADD R0, R2, 0x1 ;  /* 0x0000000102007836 */ /* 0x000fce0000000000 */
.L_x_1245:
[----:B------:R-:W-:Y:S05]  /*6b50*/  BSYNC.RECONVERGENT B2 ;  /* 0x0000000000027941 */ /* 0x000fea0003800200 */
.L_x_1244:
        /* <DEDUP_REMOVED lines=33> */
[----:B------:R-:W-:-:S08]  /*6d70*/  DMUL R42, R42, UR36 ;  /* 0x000000242a2a7c28 */ /* 0x000fd00008000000 */
        /* <DEDUP_REMOVED lines=23> */
.L_x_1251:
[----:B------:R-:W-:Y:S05]  /*6ef0*/  BSYNC.RECONVERGENT B3 ;  /* 0x0000000000037941 */ /* 0x000fea0003800200 */
.L_x_1250:
[----:B------:R-:W-:-:S07]  /*6f00*/  VIADD R0, R2, 0x1 ;  /* 0x0000000102007836 */ /* 0x000fce0000000000 */
.L_x_1249:
[----:B------:R-:W-:Y:S05]  /*6f10*/  BSYNC.RECONVERGENT B2 ;  /* 0x0000000000027941 */ /* 0x000fea0003800200 */
.L_x_1248:
        /* <DEDUP_REMOVED lines=54> */
.L_x_1253:
[----:B------:R-:W-:Y:S05]  /*7280*/  BSYNC.RECONVERGENT B2 ;  /* 0x0000000000027941 */ /* 0x000fea0003800200 */
.L_x_1252:
        /* <DEDUP_REMOVED lines=54> */
.L_x_1257:
[----:B------:R-:W-:Y:S05]  /*75f0*/  BSYNC.RECONVERGENT B3 ;  /* 0x0000000000037941 */ /* 0x000fea0003800200 */
.L_x_1256:
[----:B------:R-:W-:-:S07]  /*7600*/  VIADD R0, R2, 0x1 ;  /* 0x0000000102007836 */ /* 0x000fce0000000000 */
.L_x_1255:
[----:B------:R-:W-:Y:S05]  /*7610*/  BSYNC.RECONVERGENT B2 ;  /* 0x0000000000027941 */ /* 0x000fea0003800200 */
.L_x_1254:
        /* <DEDUP_REMOVED lines=55> */
.L_x_1259:
[----:B------:R-:W-:Y:S05]  /*7990*/  BSYNC.RECONVERGENT B2 ;  /* 0x0000000000027941 */ /* 0x000fea0003800200 */
.L_x_1258:
        /* <DEDUP_REMOVED lines=54> */
.L_x_1261:
[----:B------:R-:W-:Y:S05]  /*7d00*/  BSYNC.RECONVERGENT B2 ;  /* 0x0000000000027941 */ /* 0x000fea0003800200 */
.L_x_1260:
        /* <DEDUP_REMOVED lines=15> */
[----:B--2---:R-:W-:Y:S01]  /*7e00*/  DFMA R52, R6, R10, R52 ;  /* 0x0000000a0634722b */ /* 0x004fe20000000034 */
[----:B------:R-:W1:Y:S01]  /*7e10*/  MUFU.RCP64H R11, R33 ;  /* 0x00000021000b7308 */ /* 0x000e620000001800 */
[----:B------:R-:W-:-:S06]  /*7e20*/  IMAD.MOV.U32 R10, RZ, RZ, 0x1 ;  /* 0x00000001ff0a7424 */ /* 0x000fcc00078e00ff */
        /* <DEDUP_REMOVED lines=9> */
[----:B-1----:R-:W-:Y:S01]  /*7ec0*/  DFMA R4, -R32, R10, 1 ;  /* 0x3ff000002004742b */ /* 0x002fe2000000010a */
[----:B------:R-:W-:-:S04]  /*7ed0*/  LOP3.LUT P0, RZ, R0, 0x2, RZ, 0xc0, !PT ;  /* 0x0000000200ff7812 */ /* 0x000fc8000780c0ff */
[----:B------:R-:W-:-:S03]  /*7ee0*/  DADD R2, RZ, -R6 ;  /* 0x00000000ff027229 */ /* 0x000fc60000000806 */
[----:B------:R-:W-:-:S07]  /*7ef0*/  DFMA R4, R4, R4, R4 ;  /* 0x000000040404722b */ /* 0x000fce0000000004 */
[----:B------:R-:W-:Y:S01]  /*7f00*/  FSEL R2, R6, R2, !P0 ;  /* 0x0000000206027208 */ /* 0x000fe20004000000 */
[----:B------:R-:W-:Y:S01]  /*7f10*/  DFMA R4, R10, R4, R10 ;  /* 0x000000040a04722b */ /* 0x000fe2000000000a */
[----:B------:R-:W-:-:S06]  /*7f20*/  FSEL R3, R7, R3, !P0 ;  /* 0x0000000307037208 */ /* 0x000fcc0004000000 */
[----:B------:R-:W-:Y:S02]  /*7f30*/  DFMA R46, -R48, R2, R46 ;  /* 0x00000002302e722b */ /* 0x000fe4000000012e */
[----:B------:R-:W-:-:S06]  /*7f40*/  DFMA R2, -R32, R4, 1 ;  /* 0x3ff000002002742b */ /* 0x000fcc0000000104 */
[----:B------:R-:W-:Y:S02]  /*7f50*/  DMUL R42, R46, R42 ;  /* 0x0000002a2e2a7228 */ /* 0x000fe40000000000 */
[----:B------:R-:W-:-:S06]  /*7f60*/  DFMA R2, R4, R2, R4 ;  /* 0x000000020402722b */ /* 0x000fcc0000000004 */
[----:B------:R-:W-:-:S08]  /*7f70*/  DFMA R38, -R42, UR36, R38 ;  /* 0x000000242a267c2b */ /* 0x000fd00008000126 */
        /* <DEDUP_REMOVED lines=10> */
[----:B------:R-:W-:Y:S02]  /*8020*/  IMAD.MOV.U32 R21, RZ, RZ, R39 ;  /* 0x000000ffff157224 */ /* 0x000fe400078e0027 */
[----:B------:R-:W-:Y:S02]  /*8030*/  IMAD.MOV.U32 R70, RZ, RZ, R32 ;  /* 0x000000ffff467224 */ /* 0x000fe400078e0020 */
[----:B------:R-:W-:-:S07]  /*8040*/  IMAD.MOV.U32 R71, RZ, RZ, R33 ;  /* 0x000000ffff477224 */ /* 0x000fce00078e0021 */
[----:B0-----:R-:W-:Y:S05]  /*8050*/  CALL.REL.NOINC `($__internal_2_$__cuda_sm20_div_rn_f64_full) ;  /* 0x000002ac009c7944 */ /* 0x001fea0003c00000 */
[----:B------:R-:W-:Y:S02]  /*8060*/  IMAD.MOV.U32 R2, RZ, RZ, R10 ;  /* 0x000000ffff027224 */ /* 0x000fe400078e000a */
[----:B------:R-:W-:-:S07]  /*8070*/  IMAD.MOV.U32 R3, RZ, RZ, R11 ;  /* 0x000000ffff037224 */ /* 0x000fce00078e000b */
.L_x_1263:
[----:B------:R-:W-:Y:S05]  /*8080*/  BSYNC.RECONVERGENT B1 ;  /* 0x0000000000017941 */ /* 0x000fea0003800200 */
.L_x_1262:
        /* <DEDUP_REMOVED lines=37> */
.L_x_1265:
[----:B------:R-:W-:Y:S05]  /*82e0*/  BSYNC.RECONVERGENT B2 ;  /* 0x0000000000027941 */ /* 0x000fea0003800200 */
.L_x_1264:
        /* <DEDUP_REMOVED lines=55> */
.L_x_1269:
[----:B------:R-:W-:Y:S05]  /*8660*/  BSYNC.RECONVERGENT B3 ;  /* 0x0000000000037941 */ /* 0x000fea0003800200 */
.L_x_1268:
[----:B------:R-:W-:-:S07]  /*8670*/  VIADD R0, R2, 0x1 ;  /* 0x0000000102007836 */ /* 0x000fce0000000000 */
.L_x_1267:
[----:B------:R-:W-:Y:S05]  /*8680*/  BSYNC.RECONVERGENT B2 ;  /* 0x0000000000027941 */ /* 0x000fea0003800200 */
.L_x_1266:
        /* <DEDUP_REMOVED lines=55> */
.L_x_1271:
[----:B------:R-:W-:Y:S05]  /*8a00*/  BSYNC.RECONVERGENT B2 ;  /* 0x0000000000027941 */ /* 0x000fea0003800200 */
.L_x_1270:
        /* <DEDUP_REMOVED lines=57> */
.L_x_1275:
[----:B------:R-:W-:Y:S05]  /*8da0*/  BSYNC.RECONVERGENT B3 ;  /* 0x0000000000037941 */ /* 0x000fea0003800200 */
.L_x_1274:
[----:B------:R-:W-:-:S07]  /*8db0*/  VIADD R0, R2, 0x1 ;  /* 0x0000000102007836 */ /* 0x000fce0000000000 */
.L_x_1273:
[----:B------:R-:W-:Y:S05]  /*8dc0*/  BSYNC.RECONVERGENT B2 ;  /* 0x0000000000027941 */ /* 0x000fea0003800200 */
.L_x_1272:
        /* <DEDUP_REMOVED lines=21> */
[----:B------:R-:W-:-:S10]  /*8f20*/  DMUL R20, R50, UR40 ;  /* 0x0000002832147c28 */ /* 0x000fd40008000000 */
[----:B------:R-:W-:Y:S01]  /*8f30*/  FSETP.GEU.AND P1, PT, |R21|, 6.5827683646048100446e-37, PT ;  /* 0x036000001500780b */ /* 0x000fe20003f2e200 */
[----:B--2---:R-:W-:Y:S02]  /*8f40*/  DFMA R52, R6, R10, R52 ;  /* 0x0000000a0634722b */ /* 0x004fe40000000034 */
[----:B------:R-:W-:-:S06]  /*8f50*/  DFMA R10, -R30, R2, 1 ;  /* 0x3ff000001e0a742b */ /* 0x000fcc0000000102 */
[----:B------:R-:W-:Y:S02]  /*8f60*/  DFMA R52, R6, R52, R54 ;  /* 0x000000340634722b */ /* 0x000fe40000000036 */
[----:B------:R-:W-:-:S06]  /*8f70*/  DFMA R38, R2, R10, R2 ;  /* 0x0000000a0226722b */ /* 0x000fcc0000000002 */
[----:B---3--:R-:W-:Y:S02]  /*8f80*/  DFMA R52, R6, R52, R56 ;  /* 0x000000340634722b */ /* 0x008fe40000000038 */
[----:B------:R-:W-:-:S06]  /*8f90*/  DMUL R2, R38, R20 ;  /* 0x0000001426027228 */ /* 0x000fcc0000000000 */
        /* <DEDUP_REMOVED lines=24> */
.L_x_1277:
[----:B------:R-:W-:Y:S05]  /*9120*/  BSYNC.RECONVERGENT B1 ;  /* 0x0000000000017941 */ /* 0x000fea0003800200 */
.L_x_1276:
        /* <DEDUP_REMOVED lines=19> */
[----:B------:R-:W-:-:S07]  /*9260*/  IMAD.MOV.U32 R9, RZ, RZ, R43 ;  /* 0x000000ffff097224 */ /* 0x000fce00078e002b */
[----:B0-----:R-:W-:Y:S05]  /*9270*/  CALL.REL.NOINC `($__internal_3_$__cuda_sm20_dsqrt_rn_f64_mediumpath_v1) ;  /* 0x000002a0008c7944 */ /* 0x001fea0003c00000 */
[----:B------:R-:W-:Y:S02]  /*9280*/  IMAD.MOV.U32 R40, RZ, RZ, R0 ;  /* 0x000000ffff287224 */ /* 0x000fe400078e0000 */
[----:B------:R-:W-:-:S07]  /*9290*/  IMAD.MOV.U32 R41, RZ, RZ, R5 ;  /* 0x000000ffff297224 */ /* 0x000fce00078e0005 */
.L_x_1279:
[----:B------:R-:W-:Y:S05]  /*92a0*/  BSYNC.RECONVERGENT B0 ;  /* 0x0000000000007941 */ /* 0x000fea0003800200 */
.L_x_1278:
        /* <DEDUP_REMOVED lines=28> */
.L_x_1283:
[----:B------:R-:W-:Y:S05]  /*9470*/  BSYNC.RECONVERGENT B3 ;  /* 0x0000000000037941 */ /* 0x000fea0003800200 */
.L_x_1282:
[----:B------:R-:W-:-:S07]  /*9480*/  VIADD R0, R2, 0x1 ;  /* 0x0000000102007836 */ /* 0x000fce0000000000 */
.L_x_1281:
[----:B------:R-:W-:Y:S05]  /*9490*/  BSYNC.RECONVERGENT B2 ;  /* 0x0000000000027941 */ /* 0x000fea0003800200 */
.L_x_1280:
        /* <DEDUP_REMOVED lines=55> */
.L_x_1287:
[----:B------:R-:W-:Y:S05]  /*9810*/  BSYNC.RECONVERGENT B3 ;  /* 0x0000000000037941 */ /* 0x000fea0003800200 */
.L_x_1286:
[----:B------:R-:W-:-:S07]  /*9820*/  VIADD R0, R2, 0x1 ;  /* 0x0000000102007836 */ /* 0x000fce0000000000 */
.L_x_1285:
[----:B------:R-:W-:Y:S05]  /*9830*/  BSYNC.RECONVERGENT B2 ;  /* 0x0000000000027941 */ /* 0x000fea0003800200 */
.L_x_1284:
        /* <DEDUP_REMOVED lines=55> */
.L_x_1289:
[----:B------:R-:W-:Y:S05]  /*9bb0*/  BSYNC.RECONVERGENT B2 ;  /* 0x0000000000027941 */ /* 0x000fea0003800200 */
.L_x_1288:
        /* <DEDUP_REMOVED lines=57> */
.L_x_1293:
[----:B------:R-:W-:Y:S05]  /*9f50*/  BSYNC.RECONVERGENT B3 ;  /* 0x0000000000037941 */ /* 0x000fea0003800200 */
.L_x_1292:
[----:B------:R-:W-:-:S07]  /*9f60*/  VIADD R0, R2, 0x1 ;  /* 0x0000000102007836 */ /* 0x000fce0000000000 */
.L_x_1291:
[----:B------:R-:W-:Y:S05]  /*9f70*/  BSYNC.RECONVERGENT B2 ;  /* 0x0000000000027941 */ /* 0x000fea0003800200 */
.L_x_1290:
        /* <DEDUP_REMOVED lines=54> */
.L_x_1297:
[----:B------:R-:W-:Y:S05]  /*a2e0*/  BSYNC.RECONVERGENT B3 ;  /* 0x0000000000037941 */ /* 0x000fea0003800200 */
.L_x_1296:
[----:B------:R-:W-:-:S07]  /*a2f0*/  VIADD R0, R2, 0x1 ;  /* 0x0000000102007836 */ /* 0x000fce0000000000 */
.L_x_1295:
[----:B------:R-:W-:Y:S05]  /*a300*/  BSYNC.RECONVERGENT B2 ;  /* 0x0000000000027941 */ /* 0x000fea0003800200 */
.L_x_1294:
        /* <DEDUP_REMOVED lines=57> */
.L_x_1301:
[----:B------:R-:W-:Y:S05]  /*a6a0*/  BSYNC.RECONVERGENT B3 ;  /* 0x0000000000037941 */ /* 0x000fea0003800200 */
.L_x_1300:
[----:B------:R-:W-:-:S07]  /*a6b0*/  VIADD R0, R2, 0x1 ;  /* 0x0000000102007836 */ /* 0x000fce0000000000 */
.L_x_1299:
[----:B------:R-:W-:Y:S05]  /*a6c0*/  BSYNC.RECONVERGENT B2 ;  /* 0x0000000000027941 */ /* 0x000fea0003800200 */
.L_x_1298:
        /* <DEDUP_REMOVED lines=53> */
.L_x_1303:
[----:B------:R-:W-:Y:S05]  /*aa20*/  BSYNC.RECONVERGENT B2 ;  /* 0x0000000000027941 */ /* 0x000fea0003800200 */
.L_x_1302:
        /* <DEDUP_REMOVED lines=55> */
.L_x_1307:
[----:B------:R-:W-:Y:S05]  /*ada0*/  BSYNC.RECONVERGENT B3 ;  /* 0x0000000000037941 */ /* 0x000fea0003800200 */
.L_x_1306:
[----:B------:R-:W-:-:S07]  /*adb0*/  VIADD R0, R2, 0x1 ;  /* 0x0000000102007836 */ /* 0x000fce0000000000 */
.L_x_1305:
[----:B------:R-:W-:Y:S05]  /*adc0*/  BSYNC.RECONVERGENT B2 ;  /* 0x0000000000027941 */ /* 0x000fea0003800200 */
.L_x_1304:
        /* <DEDUP_REMOVED lines=53> */
.L_x_1311:
[----:B------:R-:W-:Y:S05]  /*b120*/  BSYNC.RECONVERGENT B3 ;  /* 0x0000000000037941 */ /* 0x000fea0003800200 */
.L_x_1310:
[----:B------:R-:W-:-:S07]  /*b130*/  VIADD R0, R2, 0x1 ;  /* 0x0000000102007836 */ /* 0x000fce0000000000 */
.L_x_1309:
[----:B------:R-:W-:Y:S05]  /*b140*/  BSYNC.RECONVERGENT B2 ;  /* 0x0000000000027941 */ /* 0x000fea0003800200 */
.L_x_1308:
        /* <DEDUP_REMOVED lines=53> */
.L_x_1313:
[----:B------:R-:W-:Y:S05]  /*b4a0*/  BSYNC.RECONVERGENT B2 ;  /* 0x0000000000027941 */ /* 0x000fea0003800200 */
.L_x_1312:
        /* <DEDUP_REMOVED lines=54> */
.L_x_1317:
[----:B------:R-:W-:Y:S05]  /*b810*/  BSYNC.RECONVERGENT B3 ;  /* 0x0000000000037941 */ /* 0x000fea0003800200 */
.L_x_1316:
[----:B------:R-:W-:-:S07]  /*b820*/  VIADD R0, R2, 0x1 ;  /* 0x0000000102007836 */ /* 0x000fce0000000000 */
.L_x_1315:
[----:B------:R-:W-:Y:S05]  /*b830*/  BSYNC.RECONVERGENT B2 ;  /* 0x0000000000027941 */ /* 0x000fea0003800200 */
.L_x_1314:
        /* <DEDUP_REMOVED lines=54> */
.L_x_1321:
[----:B------:R-:W-:Y:S05]  /*bba0*/  BSYNC.RECONVERGENT B3 ;  /* 0x0000000000037941 */ /* 0x000fea0003800200 */
.L_x_1320:
[----:B------:R-:W-:-:S07]  /*bbb0*/  VIADD R0, R2, 0x1 ;  /* 0x0000000102007836 */ /* 0x000fce0000000000 */
.L_x_1319:
[----:B------:R-:W-:Y:S05]  /*bbc0*/  BSYNC.RECONVERGENT B2 ;  /* 0x0000000000027941 */ /* 0x000fea0003800200 */
.L_x_1318:
        /* <DEDUP_REMOVED lines=58> */
.L_x_1323:
[----:B------:R-:W-:Y:S05]  /*bf70*/  BSYNC.RECONVERGENT B2 ;  /* 0x0000000000027941 */ /* 0x000fea0003800200 */
.L_x_1322:
        /* <DEDUP_REMOVED lines=55> */
.L_x_1325:
[----:B------:R-:W-:Y:S05]  /*c2f0*/  BSYNC.RECONVERGENT B2 ;  /* 0x0000000000027941 */ /* 0x000fea0003800200 */
.L_x_1324:
        /* <DEDUP_REMOVED lines=54> */
.L_x_1327:
[----:B------:R-:W-:Y:S05]  /*c660*/  BSYNC.RECONVERGENT B2 ;  /* 0x0000000000027941 */ /* 0x000fea0003800200 */
.L_x_1326:
        /* <DEDUP_REMOVED lines=53> */
.L_x_1329:
[----:B------:R-:W-:Y:S05]  /*c9c0*/  BSYNC.RECONVERGENT B2 ;  /* 0x0000000000027941 */ /* 0x000fea0003800200 */
.L_x_1328:
        /* <DEDUP_REMOVED lines=55> */
.L_x_1331:
[----:B------:R-:W-:Y:S05]  /*cd40*/  BSYNC.RECONVERGENT B2 ;  /* 0x0000000000027941 */ /* 0x000fea0003800200 */
.L_x_1330:
        /* <DEDUP_REMOVED lines=53> */
.L_x_1335:
[----:B------:R-:W-:Y:S05]  /*d0a0*/  BSYNC.RECONVERGENT B3 ;  /* 0x0000000000037941 */ /* 0x000fea0003800200 */
.L_x_1334:
[----:B------:R-:W-:-:S07]  /*d0b0*/  VIADD R0, R2, 0x1 ;  /* 0x0000000102007836 */ /* 0x000fce0000000000 */
.L_x_1333:
[----:B------:R-:W-:Y:S05]  /*d0c0*/  BSYNC.RECONVERGENT B2 ;  /* 0x0000000000027941 */ /* 0x000fea0003800200 */
.L_x_1332:
        /* <DEDUP_REMOVED lines=55> */
.L_x_1339:
[----:B------:R-:W-:Y:S05]  /*d440*/  BSYNC.RECONVERGENT B3 ;  /* 0x0000000000037941 */ /* 0x000fea0003800200 */
.L_x_1338:
[----:B------:R-:W-:-:S07]  /*d450*/  VIADD R0, R2, 0x1 ;  /* 0x0000000102007836 */ /* 0x000fce0000000000 */
.L_x_1337:
[----:B------:R-:W-:Y:S05]  /*d460*/  BSYNC.RECONVERGENT B2 ;  /* 0x0000000000027941 */ /* 0x000fea0003800200 */
.L_x_1336:
        /* <DEDUP_REMOVED lines=54> */
.L_x_1343:
[----:B------:R-:W-:Y:S05]  /*d7d0*/  BSYNC.RECONVERGENT B3 ;  /* 0x0000000000037941 */ /* 0x000fea0003800200 */
.L_x_1342:
[----:B------:R-:W-:-:S07]  /*d7e0*/  VIADD R0, R2, 0x1 ;  /* 0x0000000102007836 */ /* 0x000fce0000000000 */
.L_x_1341:
[----:B------:R-:W-:Y:S05]  /*d7f0*/  BSYNC.RECONVERGENT B2 ;  /* 0x0000000000027941 */ /* 0x000fea0003800200 */
.L_x_1340:
        /* <DEDUP_REMOVED lines=54> */
.L_x_1345:
[----:B------:R-:W-:Y:S05]  /*db60*/  BSYNC.RECONVERGENT B2 ;  /* 0x0000000000027941 */ /* 0x000fea0003800200 */
.L_x_1344:
        /* <DEDUP_REMOVED lines=53> */
.L_x_1347:
[----:B------:R-:W-:Y:S05]  /*dec0*/  BSYNC.RECONVERGENT B2 ;  /* 0x0000000000027941 */ /* 0x000fea0003800200 */
.L_x_1346:
        /* <DEDUP_REMOVED lines=54> */
.L_x_1349:
[----:B------:R-:W-:Y:S05]  /*e230*/  BSYNC.RECONVERGENT B2 ;  /* 0x0000000000027941 */ /* 0x000fea0003800200 */
.L_x_1348:
        /* <DEDUP_REMOVED lines=54> */
.L_x_1353:
[----:B------:R-:W-:Y:S05]  /*e5a0*/  BSYNC.RECONVERGENT B3 ;  /* 0x0000000000037941 */ /* 0x000fea0003800200 */
.L_x_1352:
[----:B------:R-:W-:-:S07]  /*e5b0*/  VIADD R0, R2, 0x1 ;  /* 0x0000000102007836 */ /* 0x000fce0000000000 */
.L_x_1351:
[----:B------:R-:W-:Y:S05]  /*e5c0*/  BSYNC.RECONVERGENT B2 ;  /* 0x0000000000027941 */ /* 0x000fea0003800200 */
.L_x_1350:
        /* <DEDUP_REMOVED lines=33> */
[----:B------:R-:W-:-:S08]  /*e7e0*/  DMUL R42, R42, UR36 ;  /* 0x000000242a2a7c28 */ /* 0x000fd00008000000 */
[----:B------:R-:W-:Y:S01]  /*e7f0*/  DFMA R38, RZ, R38, R42 ;  /* 0x00000026ff26722b */ /* 0x000fe2000000002a */
        /* <DEDUP_REMOVED lines=22> */
.L_x_1355:
[----:B------:R-:W-:Y:S05]  /*e960*/  BSYNC.RECONVERGENT B2 ;  /* 0x0000000000027941 */ /* 0x000fea0003800200 */
.L_x_1354:
        /* <DEDUP_REMOVED lines=54> */
.L_x_1357:
[----:B------:R-:W-:Y:S05]  /*ecd0*/  BSYNC.RECONVERGENT B2 ;  /* 0x0000000000027941 */ /* 0x000fea0003800200 */
.L_x_1356:
        /* <DEDUP_REMOVED lines=54> */
.L_x_1361:
[----:B------:R-:W-:Y:S05]  /*f040*/  BSYNC.RECONVERGENT B3 ;  /* 0x0000000000037941 */ /* 0x000fea0003800200 */
.L_x_1360:
[----:B------:R-:W-:-:S07]  /*f050*/  VIADD R0, R2, 0x1 ;  /* 0x0000000102007836 */ /* 0x000fce0000000000 */
.L_x_1359:
[----:B------:R-:W-:Y:S05]  /*f060*/  BSYNC.RECONVERGENT B2 ;  /* 0x0000000000027941 */ /* 0x000fea0003800200 */
.L_x_1358:
        /* <DEDUP_REMOVED lines=55> */
.L_x_1363:
[----:B------:R-:W-:Y:S05]  /*f3e0*/  BSYNC.RECONVERGENT B2 ;  /* 0x0000000000027941 */ /* 0x000fea0003800200 */
.L_x_1362:
        /* <DEDUP_REMOVED lines=54> */
.L_x_1365:
[----:B------:R-:W-:Y:S05]  /*f750*/  BSYNC.RECONVERGENT B2 ;  /* 0x0000000000027941 */ /* 0x000fea0003800200 */
.L_x_1364:
        /* <DEDUP_REMOVED lines=38> */
[----:B------:R-:W-:-:S08]  /*f9c0*/  DFMA R38, R42, UR36, R38 ;  /* 0x000000242a267c2b */ /* 0x000fd00008000026 */
        /* <DEDUP_REMOVED lines=16> */
.L_x_1367:
[----:B------:R-:W-:Y:S05]  /*fad0*/  BSYNC.RECONVERGENT B1 ;  /* 0x0000000000017941 */ /* 0x000fea0003800200 */
.L_x_1366:
        /* <DEDUP_REMOVED lines=37> */
.L_x_1369:
[----:B------:R-:W-:Y:S05]  /*fd30*/  BSYNC.RECONVERGENT B2 ;  /* 0x0000000000027941 */ /* 0x000fea0003800200 */
.L_x_1368:
        /* <DEDUP_REMOVED lines=55> */
.L_x_1373:
[----:B------:R-:W-:Y:S05]  /*100b0*/  BSYNC.RECONVERGENT B3 ;  /* 0x0000000000037941 */ /* 0x000fea0003800200 */
.L_x_1372:
[----:B------:R-:W-:-:S07]  /*100c0*/  VIADD R0, R2, 0x1 ;  /* 0x0000000102007836 */ /* 0x000fce0000000000 */
.L_x_1371:
[----:B------:R-:W-:Y:S05]  /*100d0*/  BSYNC.RECONVERGENT B2 ;  /* 0x0000000000027941 */ /* 0x000fea0003800200 */
.L_x_1370:
        /* <DEDUP_REMOVED lines=55> */
.L_x_1375:
[----:B------:R-:W-:Y:S05]  /*10450*/  BSYNC.RECONVERGENT B2 ;  /* 0x0000000000027941 */ /* 0x000fea0003800200 */
.L_x_1374:
        /* <DEDUP_REMOVED lines=57> */
.L_x_1379:
[----:B------:R-:W-:Y:S05]  /*107f0*/  BSYNC.RECONVERGENT B3 ;  /* 0x0000000000037941 */ /* 0x000fea0003800200 */
.L_x_1378:
[----:B------:R-:W-:-:S07]  /*10800*/  VIADD R0, R2, 0x1 ;  /* 0x0000000102007836 */ /* 0x000fce0000000000 */
.L_x_1377:
[----:B------:R-:W-:Y:S05]  /*10810*/  BSYNC.RECONVERGENT B2 ;  /* 0x0000000000027941 */ /* 0x000fea0003800200 */
.L_x_1376:
        /* <DEDUP_REMOVED lines=53> */
.L_x_1381:
[----:B------:R-:W-:Y:S05]  /*10b70*/  BSYNC.RECONVERGENT B1 ;  /* 0x0000000000017941 */ /* 0x000fea0003800200 */
.L_x_1380:
        /* <DEDUP_REMOVED lines=23> */
.L_x_1383:
[----:B------:R-:W-:Y:S05]  /*10cf0*/  BSYNC.RECONVERGENT B0 ;  /* 0x0000000000007941 */ /* 0x000fea0003800200 */
.L_x_1382:
        /* <DEDUP_REMOVED lines=28> */
.L_x_1387:
[----:B------:R-:W-:Y:S05]  /*10ec0*/  BSYNC.RECONVERGENT B3 ;  /* 0x0000000000037941 */ /* 0x000fea0003800200 */
.L_x_1386:
[----:B------:R-:W-:-:S07]  /*10ed0*/  VIADD R0, R2, 0x1 ;  /* 0x0000000102007836 */ /* 0x000fce0000000000 */
.L_x_1385:
[----:B------:R-:W-:Y:S05]  /*10ee0*/  BSYNC.RECONVERGENT B2 ;  /* 0x0000000000027941 */ /* 0x000fea0003800200 */
.L_x_1384:
        /* <DEDUP_REMOVED lines=55> */
.L_x_1389:
[----:B------:R-:W-:Y:S05]  /*11260*/  BSYNC.RECONVERGENT B2 ;  /* 0x0000000000027941 */ /* 0x000fea0003800200 */
.L_x_1388:
        /* <DEDUP_REMOVED lines=22> */
[----:B--2---:R-:W-:-:S06]  /*113d0*/  DFMA R38, RZ, R36, R38 ;  /* 0x00000024ff26722b */ /* 0x004fcc0000000026 */
        /* <DEDUP_REMOVED lines=33> */
.L_x_1393:
[----:B------:R-:W-:Y:S05]  /*115f0*/  BSYNC.RECONVERGENT B3 ;  /* 0x0000000000037941 */ /* 0x000fea0003800200 */
.L_x_1392:
[----:B------:R-:W-:-:S07]  /*11600*/  VIADD R0, R2, 0x1 ;  /* 0x0000000102007836 */ /* 0x000fce0000000000 */
.L_x_1391:
[----:B------:R-:W-:Y:S05]  /*11610*/  BSYNC.RECONVERGENT B2 ;  /* 0x0000000000027941 */ /* 0x000fea0003800200 */
.L_x_1390:
        /* <DEDUP_REMOVED lines=54> */
.L_x_1397:
[----:B------:R-:W-:Y:S05]  /*11980*/  BSYNC.RECONVERGENT B3 ;  /* 0x0000000000037941 */ /* 0x000fea0003800200 */
.L_x_1396:
[----:B------:R-:W-:-:S07]  /*11990*/  VIADD R0, R2, 0x1 ;  /* 0x0000000102007836 */ /* 0x000fce0000000000 */
.L_x_1395:
[----:B------:R-:W-:Y:S05]  /*119a0*/  BSYNC.RECONVERGENT B2 ;  /* 0x0000000000027941 */ /* 0x000fea0003800200 */
.L_x_1394:
        /* <DEDUP_REMOVED lines=56> */
.L_x_1401:
[----:B------:R-:W-:Y:S05]  /*11d30*/  BSYNC.RECONVERGENT B3 ;  /* 0x0000000000037941 */ /* 0x000fea0003800200 */
.L_x_1400:
[----:B------:R-:W-:-:S07]  /*11d40*/  VIADD R0, R2, 0x1 ;  /* 0x0000000102007836 */ /* 0x000fce0000000000 */
.L_x_1399:
[----:B------:R-:W-:Y:S05]  /*11d50*/  BSYNC.RECONVERGENT B2 ;  /* 0x0000000000027941 */ /* 0x000fea0003800200 */
.L_x_1398:
        /* <DEDUP_REMOVED lines=53> */
.L_x_1403:
[----:B------:R-:W-:Y:S05]  /*120b0*/  BSYNC.RECONVERGENT B2 ;  /* 0x0000000000027941 */ /* 0x000fea0003800200 */
.L_x_1402:
        /* <DEDUP_REMOVED lines=31> */
[----:B------:R-:W-:Y:S02]  /*122b0*/  DFMA R52, R56, R2, -R52 ;  /* 0x000000023834722b */ /* 0x000fe40000000834 */
[----:B------:R-:W-:-:S06]  /*122c0*/  DMUL R2, R42, R48 ;  /* 0x000000302a027228 */ /* 0x000fcc0000000000 */
        /* <DEDUP_REMOVED lines=26> */
.L_x_1405:
[----:B------:R-:W-:Y:S05]  /*12470*/  BSYNC.RECONVERGENT B2 ;  /* 0x0000000000027941 */ /* 0x000fea0003800200 */
.L_x_1404:
        /* <DEDUP_REMOVED lines=55> */
.L_x_1409:
[----:B------:R-:W-:Y:S05]  /*127f0*/  BSYNC.RECONVERGENT B3 ;  /* 0x0000000000037941 */ /* 0x000fea0003800200 */
.L_x_1408:
[----:B------:R-:W-:-:S07]  /*12800*/  VIADD R0, R2, 0x1 ;  /* 0x0000000102007836 */ /* 0x000fce0000000000 */
.L_x_1407:
[----:B------:R-:W-:Y:S05]  /*12810*/  BSYNC.RECONVERGENT B2 ;  /* 0x0000000000027941 */ /* 0x000fea0003800200 */
.L_x_1406:
        /* <DEDUP_REMOVED lines=55> */
.L_x_1411:
[----:B------:R-:W-:Y:S05]  /*12b90*/  BSYNC.RECONVERGENT B2 ;  /* 0x0000000000027941 */ /* 0x000fea0003800200 */
.L_x_1410:
        /* <DEDUP_REMOVED lines=54> */
.L_x_1413:
[----:B------:R-:W-:Y:S05]  /*12f00*/  BSYNC.RECONVERGENT B2 ;  /* 0x0000000000027941 */ /* 0x000fea0003800200 */
.L_x_1412:
        /* <DEDUP_REMOVED lines=53> */
.L_x_1415:
[----:B------:R-:W-:Y:S05]  /*13260*/  BSYNC.RECONVERGENT B2 ;  /* 0x0000000000027941 */ /* 0x000fea0003800200 */
.L_x_1414:
        /* <DEDUP_REMOVED lines=54> */
.L_x_1417:
[----:B------:R-:W-:Y:S05]  /*135d0*/  BSYNC.RECONVERGENT B2 ;  /* 0x0000000000027941 */ /* 0x000fea0003800200 */
.L_x_1416:
        /* <DEDUP_REMOVED lines=53> */
.L_x_1421:
[----:B------:R-:W-:Y:S05]  /*13930*/  BSYNC.RECONVERGENT B3 ;  /* 0x0000000000037941 */ /* 0x000fea0003800200 */
.L_x_1420:
[----:B------:R-:W-:-:S07]  /*13940*/  VIADD R0, R2, 0x1 ;  /* 0x0000000102007836 */ /* 0x000fce0000000000 */
.L_x_1419:
[----:B------:R-:W-:Y:S05]  /*13950*/  BSYNC.RECONVERGENT B2 ;  /* 0x0000000000027941 */ /* 0x000fea0003800200 */
.L_x_1418:
        /* <DEDUP_REMOVED lines=55> */
.L_x_1425:
[----:B------:R-:W-:Y:S05]  /*13cd0*/  BSYNC.RECONVERGENT B3 ;  /* 0x0000000000037941 */ /* 0x000fea0003800200 */
.L_x_1424:
[----:B------:R-:W-:-:S07]  /*13ce0*/  VIADD R0, R2, 0x1 ;  /* 0x0000000102007836 */ /* 0x000fce0000000000 */
.L_x_1423:
[----:B------:R-:W-:Y:S05]  /*13cf0*/  BSYNC.RECONVERGENT B2 ;  /* 0x0000000000027941 */ /* 0x000fea0003800200 */
.L_x_1422:
        /* <DEDUP_REMOVED lines=54> */
.L_x_1427:
[----:B------:R-:W-:Y:S05]  /*14060*/  BSYNC.RECONVERGENT B2 ;  /* 0x0000000000027941 */ /* 0x000fea0003800200 */
.L_x_1426:
        /* <DEDUP_REMOVED lines=54> */
.L_x_1431:
[----:B------:R-:W-:Y:S05]  /*143d0*/  BSYNC.RECONVERGENT B3 ;  /* 0x0000000000037941 */ /* 0x000fea0003800200 */
.L_x_1430:
[----:B------:R-:W-:-:S07]  /*143e0*/  VIADD R0, R2, 0x1 ;  /* 0x0000000102007836 */ /* 0x000fce0000000000 */
.L_x_1429:
[----:B------:R-:W-:Y:S05]  /*143f0*/  BSYNC.RECONVERGENT B2 ;  /* 0x0000000000027941 */ /* 0x000fea0003800200 */
.L_x_1428:
        /* <DEDUP_REMOVED lines=55> */
.L_x_1433:
[----:B------:R-:W-:Y:S05]  /*14770*/  BSYNC.RECONVERGENT B2 ;  /* 0x0000000000027941 */ /* 0x000fea0003800200 */
.L_x_1432:
        /* <DEDUP_REMOVED lines=53> */
.L_x_1435:
[----:B------:R-:W-:Y:S05]  /*14ad0*/  BSYNC.RECONVERGENT B2 ;  /* 0x0000000000027941 */ /* 0x000fea0003800200 */
.L_x_1434:
        /* <DEDUP_REMOVED lines=34> */
[----:B------:R-:W-:-:S08]  /*14d00*/  DMUL R52, RZ, R52 ;  /* 0x00000034ff347228 */ /* 0x000fd00000000000 */
[----:B------:R-:W-:Y:S01]  /*14d10*/  DFMA R50, RZ, R50, R52 ;  /* 0x00000032ff32722b */ /* 0x000fe20000000034 */
        /* <DEDUP_REMOVED lines=22> */
.L_x_1439:
[----:B------:R-:W-:Y:S05]  /*14e80*/  BSYNC.RECONVERGENT B3 ;  /* 0x0000000000037941 */ /* 0x000fea0003800200 */
.L_x_1438:
[----:B------:R-:W-:-:S07]  /*14e90*/  VIADD R0, R2, 0x1 ;  /* 0x0000000102007836 */ /* 0x000fce0000000000 */
.L_x_1437:
[----:B------:R-:W-:Y:S05]  /*14ea0*/  BSYNC.RECONVERGENT B2 ;  /* 0x0000000000027941 */ /* 0x000fea0003800200 */
.L_x_1436:
        /* <DEDUP_REMOVED lines=54> */
.L_x_1443:
[----:B------:R-:W-:Y:S05]  /*15210*/  BSYNC.RECONVERGENT B3 ;  /* 0x0000000000037941 */ /* 0x000fea0003800200 */
.L_x_1442:
[----:B------:R-:W-:-:S07]  /*15220*/  VIADD R0, R2, 0x1 ;  /* 0x0000000102007836 */ /* 0x000fce0000000000 */
.L_x_1441:
[----:B------:R-:W-:Y:S05]  /*15230*/  BSYNC.RECONVERGENT B2 ;  /* 0x0000000000027941 */ /* 0x000fea0003800200 */
.L_x_1440:
        /* <DEDUP_REMOVED lines=54> */
.L_x_1445:
[----:B------:R-:W-:Y:S05]  /*155a0*/  BSYNC.RECONVERGENT B2 ;  /* 0x0000000000027941 */ /* 0x000fea0003800200 */
.L_x_1444:
        /* <DEDUP_REMOVED lines=53> */
.L_x_1447:
[----:B------:R-:W-:Y:S05]  /*15900*/  BSYNC.RECONVERGENT B2 ;  /* 0x0000000000027941 */ /* 0x000fea0003800200 */
.L_x_1446:
        /* <DEDUP_REMOVED lines=54> */
.L_x_1449:
[----:B------:R-:W-:Y:S05]  /*15c70*/  BSYNC.RECONVERGENT B2 ;  /* 0x0000000000027941 */ /* 0x000fea0003800200 */
.L_x_1448:
        /* <DEDUP_REMOVED lines=53> */
.L_x_1453:
[----:B------:R-:W-:Y:S05]  /*15fd0*/  BSYNC.RECONVERGENT B3 ;  /* 0x0000000000037941 */ /* 0x000fea0003800200 */
.L_x_1452:
[----:B------:R-:W-:-:S07]  /*15fe0*/  VIADD R0, R2, 0x1 ;  /* 0x0000000102007836 */ /* 0x000fce0000000000 */
.L_x_1451:
[----:B------:R-:W-:Y:S05]  /*15ff0*/  BSYNC.RECONVERGENT B2 ;  /* 0x0000000000027941 */ /* 0x000fea0003800200 */
.L_x_1450:
        /* <DEDUP_REMOVED lines=56> */
.L_x_1455:
[----:B------:R-:W-:Y:S05]  /*16380*/  BSYNC.RECONVERGENT B2 ;  /* 0x0000000000027941 */ /* 0x000fea0003800200 */
.L_x_1454:
        /* <DEDUP_REMOVED lines=54> */
.L_x_1457:
[----:B------:R-:W-:Y:S05]  /*166f0*/  BSYNC.RECONVERGENT B2 ;  /* 0x0000000000027941 */ /* 0x000fea0003800200 */
.L_x_1456:
        /* <DEDUP_REMOVED lines=54> */
.L_x_1461:
[----:B------:R-:W-:Y:S05]  /*16a60*/  BSYNC.RECONVERGENT B3 ;  /* 0x0000000000037941 */ /* 0x000fea0003800200 */
.L_x_1460:
[----:B------:R-:W-:-:S07]  /*16a70*/  VIADD R0, R2, 0x1 ;  /* 0x0000000102007836 */ /* 0x000fce0000000000 */
.L_x_1459:
[----:B------:R-:W-:Y:S05]  /*16a80*/  BSYNC.RECONVERGENT B2 ;  /* 0x0000000000027941 */ /* 0x000fea0003800200 */
.L_x_1458:
        /* <DEDUP_REMOVED lines=55> */
.L_x_1463:
[----:B------:R-:W-:Y:S05]  /*16e00*/  BSYNC.RECONVERGENT B2 ;  /* 0x0000000000027941 */ /* 0x000fea0003800200 */
.L_x_1462:
        /* <DEDUP_REMOVED lines=54> */
.L_x_1465:
[----:B------:R-:W-:Y:S05]  /*17170*/  BSYNC.RECONVERGENT B2 ;  /* 0x0000000000027941 */ /* 0x000fea0003800200 */
.L_x_1464:
        /* <DEDUP_REMOVED lines=38> */
[----:B------:R-:W-:-:S08]  /*173e0*/  DFMA R36, R24, R36, R50 ;  /* 0x000000241824722b */ /* 0x000fd00000000032 */
        /* <DEDUP_REMOVED lines=16> */
.L_x_1467:
[----:B------:R-:W-:Y:S05]  /*174f0*/  BSYNC.RECONVERGENT B1 ;  /* 0x0000000000017941 */ /* 0x000fea0003800200 */
.L_x_1466:
        /* <DEDUP_REMOVED lines=11> */
[----:B------:R2:W3:Y:S01]  /*175b0*/  LDS.64 R44, [R17] ;  /* 0x00000000112c7984 */ /* 0x0004e20000000a00 */
[----:B------:R-:W-:Y:S05]  /*175c0*/  WARPSYNC.ALL ;  /* 0x0000000000007948 */ /* 0x000fea0003800000 */
[----:B------:R-:W-:Y:S01]  /*175d0*/  BAR.SYNC.DEFER_BLOCKING 0x0 ;  /* 0x0000000000007b1d */ /* 0x000fe20000010000 */
[----:B------:R-:W-:-:S07]  /*175e0*/  MOV R19, 0x176d0 ;  /* 0x000176d000137802 */ /* 0x000fce0000000f00 */
[----:B------:R-:W4:Y:S01]  /*175f0*/  LDC.64 R12, c[0x3][0xc8] ;  /* 0x00c03200ff0c7b82 */ /* 0x000f220000000a00 */
[----:B------:R-:W5:Y:S01]  /*17600*/  LDCU.128 UR4, c[0x3][0x90] ;  /* 0x00c01200ff0477ac */ /* 0x000f620008000c00 */
[----:B------:R-:W-:Y:S01]  /*17610*/  BSSY.RECONVERGENT B0, `(.L_x_1469) ;  /* 0x000000c000007945 */ /* 0x000fe20003800200 */
[----:B-----5:R-:W-:Y:S02]  /*17620*/  DMUL R34, R22, UR6 ;  /* 0x0000000616227c28 */ /* 0x020fe40008000000 */
[----:B----4-:R-:W-:-:S06]  /*17630*/  DFMA R12, R12, -0.5, R28 ;  /* 0xbfe000000c0c782b */ /* 0x010fcc000000001c */
[--C-:B------:R-:W-:Y:S02]  /*17640*/  DFMA R14, RZ, UR4, -R34.reuse ;  /* 0x00000004ff0e7c2b */ /* 0x100fe40008000822 */
[----:B------:R-:W-:Y:S01]  /*17650*/  DFMA R34, RZ, UR4, R34 ;  /* 0x00000004ff227c2b */ /* 0x000fe20008000022 */
[----:B------:R-:W-:Y:S01]  /*17660*/  UMOV UR4, URZ ;  /* 0x000000ff00047c82 */ /* 0x000fe20008000000 */
[----:B------:R-:W-:Y:S01]  /*17670*/  UMOV UR5, 0x40000000 ;  /* 0x4000000000057882 */ /* 0x000fe20000000000 */
[----:B------:R-:W-:-:S10]  /*17680*/  DADD R2, -RZ, |R12| ;  /* 0x00000000ff027229 */ /* 0x000fd4000000050c */
[----:B------:R-:W-:Y:S01]  /*17690*/  IMAD.MOV.U32 R9, RZ, RZ, R3 ;  /* 0x000000ffff097224 */ /* 0x000fe200078e0003 */
[----:B------:R-:W-:Y:S08]  /*176a0*/  BAR.SYNC.DEFER_BLOCKING 0x0 ;  /* 0x0000000000007b1d */ /* 0x000ff00000010000 */
[----:B--23--:R-:W-:Y:S06]  /*176b0*/  BAR.SYNC.DEFER_BLOCKING 0x0 ;  /* 0x0000000000007b1d */ /* 0x00cfec0000010000 */
[----:B01----:R-:W-:Y:S05]  /*176c0*/  CALL.REL.NOINC `($_Z9paths_rk2PdS_S_$__internal_accurate_pow) ;  /* 0x000001c0003c7944 */ /* 0x003fea0003c00000 */
[----:B------:R-:W-:Y:S05]  /*176d0*/  BSYNC.RECONVERGENT B0 ;  /* 0x0000000000007941 */ /* 0x000fea0003800200 */
.L_x_1469:
        /* <DEDUP_REMOVED lines=21> */
.L_x_1471:
[----:B------:R-:W-:Y:S05]  /*17830*/  BSYNC.RECONVERGENT B0 ;  /* 0x0000000000007941 */ /* 0x000fea0003800200 */
.L_x_1470:
        /* <DEDUP_REMOVED lines=10> */
[----:B------:R-:W-:-:S09]  /*178e0*/  IMAD.MOV.U32 R9, RZ, RZ, R3 ;  /* 0x000000ffff097224 */ /* 0x000fd200078e0003 */
[----:B------:R-:W-:Y:S05]  /*178f0*/  CALL.REL.NOINC `($_Z9paths_rk2PdS_S_$__internal_accurate_pow) ;  /* 0x000001bc00b07944 */ /* 0x000fea0003c00000 */
[----:B------:R-:W-:Y:S05]  /*17900*/  BSYNC.RECONVERGENT B0 ;  /* 0x0000000000007941 */ /* 0x000fea0003800200 */
.L_x_1472:
        /* <DEDUP_REMOVED lines=33> */
[----:B------:R-:W-:Y:S05]  /*17b20*/  CALL.REL.NOINC `($__internal_2_$__cuda_sm20_div_rn_f64_full) ;  /* 0x000001b000e87944 */ /* 0x000fea0003c00000 */
[----:B------:R-:W-:Y:S02]  /*17b30*/  IMAD.MOV.U32 R2, RZ, RZ, R10 ;  /* 0x000000ffff027224 */ /* 0x000fe400078e000a */
[----:B------:R-:W-:-:S07]  /*17b40*/  IMAD.MOV.U32 R3, RZ, RZ, R11 ;  /* 0x000000ffff037224 */ /* 0x000fce00078e000b */
.L_x_1474:
[----:B------:R-:W-:Y:S05]  /*17b50*/  BSYNC.RECONVERGENT B1 ;  /* 0x0000000000017941 */ /* 0x000fea0003800200 */
.L_x_1473:
        /* <DEDUP_REMOVED lines=59> */
.L_x_1476:
[----:B------:R-:W-:Y:S05]  /*17f10*/  BSYNC.RECONVERGENT B0 ;  /* 0x0000000000007941 */ /* 0x000fea0003800200 */
.L_x_1475:
        /* <DEDUP_REMOVED lines=28> */
[----:B------:R-:W-:Y:S05]  /*180e0*/  CALL.REL.NOINC `($_Z9paths_rk2PdS_S_$__internal_trig_reduction_slowpathd) ;  /* 0x000001c000787944 */ /* 0x000fea0003c00000 */
.L_x_1480:
[----:B------:R-:W-:Y:S05]  /*180f0*/  BSYNC.RECONVERGENT B3 ;  /* 0x0000000000037941 */ /* 0x000fea0003800200 */
.L_x_1479:
[----:B------:R-:W-:-:S07]  /*18100*/  VIADD R0, R2, 0x1 ;  /* 0x0000000102007836 */ /* 0x000fce0000000000 */
.L_x_1478:
[----:B------:R-:W-:Y:S05]  /*18110*/  BSYNC.RECONVERGENT B2 ;  /* 0x0000000000027941 */ /* 0x000fea0003800200 */
.L_x_1477:
        /* <DEDUP_REMOVED lines=55> */
.L_x_1484:
[----:B------:R-:W-:Y:S05]  /*18490*/  BSYNC.RECONVERGENT B3 ;  /* 0x0000000000037941 */ /* 0x000fea0003800200 */
.L_x_1483:
[----:B------:R-:W-:-:S07]  /*184a0*/  VIADD R0, R2, 0x1 ;  /* 0x0000000102007836 */ /* 0x000fce0000000000 */
.L_x_1482:
[----:B------:R-:W-:Y:S05]  /*184b0*/  BSYNC.RECONVERGENT B2 ;  /* 0x0000000000027941 */ /* 0x000fea0003800200 */
.L_x_1481:
[----:B------:R-:W0:Y:S01]  /*184c0*/  LDCU.64 UR6, c[0x4][0x68] ;  /* 0x01000d00ff0677ac */ /* 0x000e220008000a00 */
[C---:B------:R-:W-:Y:S01]  /*184d0*/  IMAD.SHL.U32 R2, R0.reuse, 0x40, RZ ;  /* 0x0000004000027824 */ /* 0x040fe200078e00ff */
[----:B------:R-:W-:Y:S01]  /*184e0*/  LOP3.LUT R6, R0, 0x1, RZ, 0xc0, !PT ;  /* 0x0000000100067812 */ /* 0x000fe200078ec0ff */
[----:B------:R-:W-:Y:S01]  /*184f0*/  IMAD.MOV.U32 R10, RZ, RZ, 0x20fd8164 ;  /* 0x20fd8164ff0a7424 */ /* 0x000fe200078e00ff */
[----:B------:R-:W1:Y:S02]  /*18500*/  LDCU.64 UR8, c[0x3][0x78] ;  /* 0x00c00f00ff0877ac */ /* 0x000e640008000a00 */
[----:B------:R-:W-:-:S04]  /*18510*/  LOP3.LUT R2, R2, 0x40, RZ, 0xc0, !PT ;  /* 0x0000004002027812 */ /* 0x000fc800078ec0ff */
[----:B0-----:R-:W-:-:S05]  /*18520*/  IADD3 R2, P0, PT, R2, UR6, RZ ;  /* 0x0000000602027c10 */ /* 0x001fca000ff1e0ff */
[----:B------:R-:W-:Y:S01]  /*18530*/  IMAD.X R3, RZ, RZ, UR7, P0 ;  /* 0x00000007ff037e24 */ /* 0x000fe200080e06ff */
[----:B------:R-:W0:Y:S04]  /*18540*/  LDCU.64 UR6, c[0x3][0x50] ;  /* 0x00c00a00ff0677ac */ /* 0x000e280008000a00 */
[----:B------:R-:W2:Y:S04]  /*18550*/  LDG.E.128.CONSTANT R48, desc[UR42][R2.64] ;  /* 0x0000002a02307981 */ /* 0x000ea8000c1e9d00 */
[----:B------:R-:W3:Y:S04]  /*18560*/  LDG.E.128.CONSTANT R52, desc[UR42][R2.64+0x10] ;  /* 0x0000102a02347981 */ /* 0x000ee8000c1e9d00 */
[----:B------:R-:W4:Y:S01]  /*18570*/  LDG.E.128.CONSTANT R56, desc[UR42][R2.64+0x20] ;  /* 0x0000202a02387981 */ /* 0x000f22000c1e9d00 */
[----:B------:R-:W-:Y:S01]  /*18580*/  IMAD.MOV.U32 R9, RZ, RZ, 0x3da8ff83 ;  /* 0x3da8ff83ff097424 */ /* 0x000fe200078e00ff */
[----:B------:R-:W-:Y:S01]  /*18590*/  ISETP.NE.U32.AND P0, PT, R6, 0x1, PT ;  /* 0x000000010600780c */ /* 0x000fe20003f05070 */
[----:B------:R-:W-:Y:S01]  /*185a0*/  DMUL R6, R4, R4 ;  /* 0x0000000404067228 */ /* 0x000fe20000000000 */
[----:B------:R-:W-:Y:S02]  /*185b0*/  BSSY.RECONVERGENT B1, `(.L_x_1485) ;  /* 0x000002c000017945 */ /* 0x000fe40003800200 */
[----:B------:R-:W-:Y:S01]  /*185c0*/  FSEL R10, R10, -8.06006814911005101289e+34, !P0 ;  /* 0xf9785eba0a0a7808 */ /* 0x000fe20004000000 */
[----:B0-----:R-:W-:Y:S01]  /*185d0*/  DMUL R40, R40, UR6 ;  /* 0x0000000628287c28 */ /* 0x001fe20008000000 */
[----:B------:R-:W-:-:S06]  /*185e0*/  FSEL R11, -R9, 0.11223486810922622681, !P0 ;  /* 0x3de5db65090b7808 */ /* 0x000fcc0004000100 */
[----:B--2---:R-:W-:Y:S01]  /*185f0*/  DFMA R48, R6, R10, R48 ;  /* 0x0000000a0630722b */ /* 0x004fe20000000030 */
[----:B------:R-:W0:Y:S01]  /*18600*/  MUFU.RCP64H R11, R33 ;  /* 0x00000021000b7308 */ /* 0x000e220000001800 */
        /* <DEDUP_REMOVED lines=16> */
[----:B------:R-:W-:Y:S02]  /*18710*/  FSEL R3, R5, R3, !P0 ;  /* 0x0000000305037208 */ /* 0x000fe40004000000 */
[----:B------:R-:W-:-:S04]  /*18720*/  ISETP.NE.AND P0, PT, R8, 0x7ff00000, PT ;  /* 0x7ff000000800780c */ /* 0x000fc80003f05270 */
[----:B------:R-:W-:Y:S02]  /*18730*/  DADD R38, R38, -R2 ;  /* 0x0000000026267229 */ /* 0x000fe40000000802 */
[----:B------:R-:W-:-:S06]  /*18740*/  DFMA R2, -R32, R6, 1 ;  /* 0x3ff000002002742b */ /* 0x000fcc0000000106 */
[----:B------:R-:W-:Y:S02]  /*18750*/  DMUL R38, R38, R40 ;  /* 0x0000002826267228 */ /* 0x000fe40000000000 */
[----:B------:R-:W-:-:S06]  /*18760*/  DFMA R6, R6, R2, R6 ;  /* 0x000000020606722b */ /* 0x000fcc0000000006 */
[----:B-1----:R-:W-:-:S08]  /*18770*/  DMUL R38, R38, UR8 ;  /* 0x0000000826267c28 */ /* 0x002fd00008000000 */
        /* <DEDUP_REMOVED lines=15> */
.L_x_1486:
[----:B------:R-:W-:Y:S05]  /*18870*/  BSYNC.RECONVERGENT B1 ;  /* 0x0000000000017941 */ /* 0x000fea0003800200 */
.L_x_1485:
[----:B------:R-:W-:Y:S01]  /*18880*/  DADD R44, R44, R2 ;  /* 0x000000002c2c7229 */ /* 0x000fe20000000002 */
[----:B------:R-:W0:Y:S01]  /*18890*/  MUFU.RCP64H R5, R43 ;  /* 0x0000002b00057308 */ /* 0x000e220000001800 */
[----:B------:R-:W-:Y:S01]  /*188a0*/  IMAD.MOV.U32 R4, RZ, RZ, 0x1 ;  /* 0x00000001ff047424 */ /* 0x000fe200078e00ff */
[----:B------:R-:W-:Y:S04]  /*188b0*/  BSSY.RECONVERGENT B0, `(.L_x_1487) ;  /* 0x0000010000007945 */ /* 0x000fe80003800200 */
[----:B------:R1:W-:Y:S04]  /*188c0*/  STS.64 [R17], R44 ;  /* 0x0000002c11007388 */ /* 0x0003e80000000a00 */
[----:B------:R1:W2:Y:S01]  /*188d0*/  LDS.64 R38, [R16] ;  /* 0x0000000010267984 */ /* 0x0002a20000000a00 */
[----:B0-----:R-:W-:-:S08]  /*188e0*/  DFMA R6, -R42, R4, 1 ;  /* 0x3ff000002a06742b */ /* 0x001fd00000000104 */
[----:B------:R-:W-:-:S08]  /*188f0*/  DFMA R6, R6, R6, R6 ;  /* 0x000000060606722b */ /* 0x000fd00000000006 */
[----:B------:R-:W-:Y:S01]  /*18900*/  DFMA R6, R4, R6, R4 ;  /* 0x000000060406722b */ /* 0x000fe20000000004 */
        /* <DEDUP_REMOVED lines=10> */
.L_x_1488:
[----:B------:R-:W-:Y:S05]  /*189b0*/  BSYNC.RECONVERGENT B0 ;  /* 0x0000000000007941 */ /* 0x000fea0003800200 */
.L_x_1487:
        /* <DEDUP_REMOVED lines=22> */
.L_x_1490:
[----:B------:R-:W-:Y:S05]  /*18b20*/  BSYNC.RECONVERGENT B1 ;  /* 0x0000000000017941 */ /* 0x000fea0003800200 */
.L_x_1489:
        /* <DEDUP_REMOVED lines=59> */
.L_x_1492:
[----:B------:R-:W-:Y:S05]  /*18ee0*/  BSYNC.RECONVERGENT B0 ;  /* 0x0000000000007941 */ /* 0x000fea0003800200 */
.L_x_1491:
        /* <DEDUP_REMOVED lines=29> */
.L_x_1496:
[----:B------:R-:W-:Y:S05]  /*190c0*/  BSYNC.RECONVERGENT B3 ;  /* 0x0000000000037941 */ /* 0x000fea0003800200 */
.L_x_1495:
[----:B------:R-:W-:-:S07]  /*190d0*/  VIADD R0, R2, 0x1 ;  /* 0x0000000102007836 */ /* 0x000fce0000000000 */
.L_x_1494:
[----:B------:R-:W-:Y:S05]  /*190e0*/  BSYNC.RECONVERGENT B2 ;  /* 0x0000000000027941 */ /* 0x000fea0003800200 */
.L_x_1493:
        /* <DEDUP_REMOVED lines=55> */
.L_x_1500:
[----:B------:R-:W-:Y:S05]  /*19460*/  BSYNC.RECONVERGENT B3 ;  /* 0x0000000000037941 */ /* 0x000fea0003800200 */
.L_x_1499:
[----:B------:R-:W-:-:S07]  /*19470*/  VIADD R0, R2, 0x1 ;  /* 0x0000000102007836 */ /* 0x000fce0000000000 */
.L_x_1498:
[----:B------:R-:W-:Y:S05]  /*19480*/  BSYNC.RECONVERGENT B2 ;  /* 0x0000000000027941 */ /* 0x000fea0003800200 */
.L_x_1497:
[----:B------:R-:W0:Y:S01]  /*19490*/  LDCU.64 UR6, c[0x4][0x68] ;  /* 0x01000d00ff0677ac */ /* 0x000e220008000a00 */
[C---:B------:R-:W-:Y:S01]  /*194a0*/  IMAD.SHL.U32 R2, R0.reuse, 0x40, RZ ;  /* 0x0000004000027824 */ /* 0x040fe200078e00ff */
[----:B------:R-:W-:Y:S01]  /*194b0*/  LOP3.LUT R6, R0, 0x1, RZ, 0xc0, !PT ;  /* 0x0000000100067812 */ /* 0x000fe200078ec0ff */
[----:B------:R-:W-:Y:S01]  /*194c0*/  IMAD.MOV.U32 R14, RZ, RZ, 0x20fd8164 ;  /* 0x20fd8164ff0e7424 */ /* 0x000fe200078e00ff */
[----:B------:R-:W1:Y:S02]  /*194d0*/  LDC.64 R20, c[0x3][0x58] ;  /* 0x00c01600ff147b82 */ /* 0x000e640000000a00 */
[----:B------:R-:W-:-:S04]  /*194e0*/  LOP3.LUT R2, R2, 0x40, RZ, 0xc0, !PT ;  /* 0x0000004002027812 */ /* 0x000fc800078ec0ff */
[----:B0-----:R-:W-:Y:S01]  /*194f0*/  IADD3 R2, P0, PT, R2, UR6, RZ ;  /* 0x0000000602027c10 */ /* 0x001fe2000ff1e0ff */
[----:B------:R-:W-:Y:S01]  /*19500*/  IMAD.MOV.U32 R15, RZ, RZ, 0x3da8ff83 ;  /* 0x3da8ff83ff0f7424 */ /* 0x000fe200078e00ff */
[----:B------:R-:W0:Y:S03]  /*19510*/  LDCU UR6, c[0x3][0x5c] ;  /* 0x00c00b80ff0677ac */ /* 0x000e260008000800 */
        /* <DEDUP_REMOVED lines=8> */
[----:B------:R-:W-:-:S06]  /*195a0*/  FSEL R15, -R15, 0.11223486810922622681, !P0 ;  /* 0x3de5db650f0f7808 */ /* 0x000fcc0004000100 */
[C---:B--2---:R-:W-:Y:S01]  /*195b0*/  DFMA R8, R6.reuse, R14, R8 ;  /* 0x0000000e0608722b */ /* 0x044fe20000000008 */
[----:B------:R-:W2:Y:S07]  /*195c0*/  LDC.64 R14, c[0x3][0x50] ;  /* 0x00c01400ff0e7b82 */ /* 0x000eae0000000a00 */
[----:B------:R-:W-:Y:S01]  /*195d0*/  DFMA R8, R6, R8, R10 ;  /* 0x000000080608722b */ /* 0x000fe2000000000a */
[----:B0-----:R-:W1:Y:S01]  /*195e0*/  MUFU.RCP64H R11, UR6 ;  /* 0x00000006000b7d08 */ /* 0x001e620008001800 */
[----:B------:R-:W-:-:S06]  /*195f0*/  IMAD.MOV.U32 R10, RZ, RZ, 0x1 ;  /* 0x00000001ff0a7424 */ /* 0x000fcc00078e00ff */
[----:B---3--:R-:W-:-:S08]  /*19600*/  DFMA R8, R6, R8, R44 ;  /* 0x000000080608722b */ /* 0x008fd0000000002c */
[----:B------:R-:W-:Y:S02]  /*19610*/  DFMA R8, R6, R8, R46 ;  /* 0x000000080608722b */ /* 0x000fe4000000002e */
[----:B--2---:R-:W-:Y:S02]  /*19620*/  DMUL R36, R36, R14 ;  /* 0x0000000e24247228 */ /* 0x004fe40000000000 */
[----:B-1----:R-:W-:-:S04]  /*19630*/  DFMA R2, R10, -R20, 1 ;  /* 0x3ff000000a02742b */ /* 0x002fc80000000814 */
[----:B----4-:R-:W-:-:S08]  /*19640*/  DFMA R8, R6, R8, R48 ;  /* 0x000000080608722b */ /* 0x010fd00000000030 */
[----:B------:R-:W-:-:S08]  /*19650*/  DFMA R8, R6, R8, R50 ;  /* 0x000000080608722b */ /* 0x000fd00000000032 */
        /* <DEDUP_REMOVED lines=22> */
[----:B------:R-:W-:Y:S01]  /*197c0*/  IMAD.MOV.U32 R20, RZ, RZ, R10 ;  /* 0x000000ffff147224 */ /* 0x000fe200078e000a */
[----:B------:R-:W-:Y:S01]  /*197d0*/  MOV R67, 0x19820 ;  /* 0x0001982000437802 */ /* 0x000fe20000000f00 */
[----:B------:R-:W-:Y:S02]  /*197e0*/  IMAD.MOV.U32 R21, RZ, RZ, R11 ;  /* 0x000000ffff157224 */ /* 0x000fe400078e000b */
[----:B0-----:R-:W-:Y:S02]  /*197f0*/  IMAD.U32 R70, RZ, RZ, UR6 ;  /* 0x00000006ff467e24 */ /* 0x001fe4000f8e00ff */
[----:B------:R-:W-:-:S07]  /*19800*/  IMAD.U32 R71, RZ, RZ, UR7 ;  /* 0x00000007ff477e24 */ /* 0x000fce000f8e00ff */
[----:B------:R-:W-:Y:S05]  /*19810*/  CALL.REL.NOINC `($__internal_2_$__cuda_sm20_div_rn_f64_full) ;  /* 0x0000019400ac7944 */ /* 0x000fea0003c00000 */
[----:B------:R-:W-:Y:S02]  /*19820*/  IMAD.MOV.U32 R2, RZ, RZ, R10 ;  /* 0x000000ffff027224 */ /* 0x000fe400078e000a */
[----:B------:R-:W-:-:S07]  /*19830*/  IMAD.MOV.U32 R3, RZ, RZ, R11 ;  /* 0x000000ffff037224 */ /* 0x000fce00078e000b */
.L_x_1502:
[----:B------:R-:W-:Y:S05]  /*19840*/  BSYNC.RECONVERGENT B1 ;  /* 0x0000000000017941 */ /* 0x000fea0003800200 */
.L_x_1501:
        /* <DEDUP_REMOVED lines=26> */
.L_x_1504:
[----:B------:R-:W-:Y:S05]  /*199f0*/  BSYNC.RECONVERGENT B1 ;  /* 0x0000000000017941 */ /* 0x000fea0003800200 */
.L_x_1503:
[----:B------:R-:W-:Y:S01]  /*19a00*/  DADD R2, -R4, R2 ;  /* 0x0000000004027229 */ /* 0x000fe20000000102 */
[----:B------:R-:W0:Y:S01]  /*19a10*/  LDC.64 R36, c[0x3][0x78] ;  /* 0x00c01e00ff247b82 */ /* 0x000e220000000a00 */
[----:B------:R-:W1:Y:S01]  /*19a20*/  LDCU.64 UR14, c[0x3][0x108] ;  /* 0x00c02100ff0e77ac */ /* 0x000e620008000a00 */
[----:B------:R-:W-:Y:S01]  /*19a30*/  IMAD.MOV.U32 R8, RZ, RZ, RZ ;  /* 0x000000ffff087224 */ /* 0x000fe200078e00ff */
[----:B------:R-:W2:Y:S04]  /*19a40*/  LDCU.64 UR6, c[0x3][0x108] ;  /* 0x00c02100ff0677ac */ /* 0x000ea80008000a00 */
[----:B------:R-:W-:Y:S01]  /*19a50*/  DADD R2, R38, R2 ;  /* 0x0000000026027229 */ /* 0x000fe20000000002 */
[----:B------:R-:W3:Y:S01]  /*19a60*/  LDCU.64 UR8, c[0x3][0x68] ;  /* 0x00c00d00ff0877ac */ /* 0x000ee20008000a00 */
[----:B------:R-:W4:Y:S05]  /*19a70*/  LDCU.64 UR10, c[0x3][0x60] ;  /* 0x00c00c00ff0a77ac */ /* 0x000f2a0008000a00 */
[----:B------:R0:W-:Y:S01]  /*19a80*/  STS.64 [R16], R2 ;  /* 0x0000000210007388 */ /* 0x0001e20000000a00 */
[----:B------:R-:W0:Y:S01]  /*19a90*/  LDCU.64 UR12, c[0x4][0x68] ;  /* 0x01000d00ff0c77ac */ /* 0x000e220008000a00 */
[----:B-1----:R-:W-:-:S02]  /*19aa0*/  DFMA R40, RZ, UR14, R26 ;  /* 0x0000000eff287c2b */ /* 0x002fc4000800001a */
[----:B------:R-:W-:Y:S02]  /*19ab0*/  DFMA R38, R24, UR14, R22 ;  /* 0x0000000e18267c2b */ /* 0x000fe40008000016 */
[----:B0-234-:R-:W-:-:S11]  /*19ac0*/  DFMA R36, R36, UR14, R28 ;  /* 0x0000000e24247c2b */ /* 0x01dfd6000800001c */
.L_x_1724:
[----:B------:R-:W-:Y:S08]  /*19ad0*/  BAR.SYNC.DEFER_BLOCKING 0x0 ;  /* 0x0000000000007b1d */ /* 0x000ff00000010000 */
[----:B0-----:R-:W0:Y:S08]  /*19ae0*/  LDC.64 R34, c[0x0][0x380] ;  /* 0x0000e000ff227b82 */ /* 0x001e300000000a00 */
[----:B------:R-:W1:Y:S08]  /*19af0*/  LDC.64 R14, c[0x0][0x388] ;  /* 0x0000e200ff0e7b82 */ /* 0x000e700000000a00 */
[----:B------:R-:W2:Y:S01]  /*19b00*/  LDC.64 R2, c[0x3][0x78] ;  /* 0x00c01e00ff027b82 */ /* 0x000ea20000000a00 */
[----:B------:R-:W2:Y:S04]  /*19b10*/  LDS.64 R52, [R16] ;  /* 0x0000000010347984 */ /* 0x000ea80000000a00 */
[----:B------:R-:W3:Y:S01]  /*19b20*/  LDS.64 R50, [R17] ;  /* 0x0000000011327984 */ /* 0x000ee20000000a00 */
[----:B0-----:R-:W-:-:S03]  /*19b30*/  IMAD.WIDE.U32 R34, R8, 0x8, R34 ;  /* 0x0000000808227825 */ /* 0x001fc600078e0022 */
[----:B------:R0:W4:Y:S01]  /*19b40*/  LDS.64 R54, [R78] ;  /* 0x000000004e367984 */ /* 0x0001220000000a00 */
[----:B------:R-:W-:Y:S01]  /*19b50*/  BAR.SYNC.DEFER_BLOCKING 0x0 ;  /* 0x0000000000007b1d */ /* 0x000fe20000010000 */
[----:B-1----:R-:W-:-:S05]  /*19b60*/  IMAD.WIDE.U32 R14, R8, 0x8, R14 ;  /* 0x00000008080e7825 */ /* 0x002fca00078e000e */
[----:B------:R-:W4:Y:S02]  /*19b70*/  LDG.E.64 R56, desc[UR42][R34.64] ;  /* 0x0000002a22387981 */ /* 0x000f24000c1e1b00 */
[----:B------:R-:W-:Y:S06]  /*19b80*/  BAR.SYNC.DEFER_BLOCKING 0x0 ;  /* 0x0000000000007b1d */ /* 0x000fec0000010000 */
[----:B------:R-:W4:Y:S04]  /*19b90*/  LDG.E.64 R12, desc[UR42][R14.64] ;  /* 0x0000002a0e0c7981 */ /* 0x000f28000c1e1b00 */
[----:B------:R0:W5:Y:S01]  /*19ba0*/  LDG.E.64 R60, desc[UR42][R34.64] ;  /* 0x0000002a223c7981 */ /* 0x000162000c1e1b00 */
[----:B------:R-:W-:Y:S01]  /*19bb0*/  IMAD.MOV.U32 R66, RZ, RZ, R8 ;  /* 0x000000ffff427224 */ /* 0x000fe200078e0008 */
[----:B--2---:R-:W-:Y:S01]  /*19bc0*/  DFMA R52, R52, UR6, R2 ;  /* 0x0000000634347c2b */ /* 0x004fe20008000002 */
[----:B------:R-:W-:Y:S01]  /*19bd0*/  VIADD R8, R8, 0x1 ;  /* 0x0000000108087836 */ /* 0x000fe20000000000 */
[----:B---3--:R-:W-:-:S04]  /*19be0*/  DFMA R50, R50, UR6, R24 ;  /* 0x0000000632327c2b */ /* 0x008fc80008000018 */
[----:B------:R-:W-:Y:S01]  /*19bf0*/  ISETP.NE.AND P3, PT, R8, 0x1388, PT ;  /* 0x000013880800780c */ /* 0x000fe20003f65270 */
        /* <DEDUP_REMOVED lines=25> */
[----:B-----5:R-:W-:Y:S05]  /*19d90*/  CALL.REL.NOINC `($_Z9paths_rk2PdS_S_$__internal_trig_reduction_slowpathd) ;  /* 0x000001a4004c7944 */ /* 0x020fea0003c00000 */
[----:B------:R-:W-:Y:S05]  /*19da0*/  BSYNC.RECONVERGENT B2 ;  /* 0x0000000000027941 */ /* 0x000fea0003800200 */
.L_x_1506:
[----:B------:R-:W-:-:S07]  /*19db0*/  IMAD.MOV.U32 R0, RZ, RZ, R2 ;  /* 0x000000ffff007224 */ /* 0x000fce00078e0002 */
.L_x_1505:
        /* <DEDUP_REMOVED lines=14> */
[----:B------:R-:W-:Y:S02]  /*19ea0*/  FSEL R11, -R9, 0.11223486810922622681, !P0 ;  /* 0x3de5db65090b7808 */ /* 0x000fe40004000100 */
[----:B------:R-:W-:-:S04]  /*19eb0*/  LOP3.LUT P1, RZ, R0, 0x2, RZ, 0xc0, !PT ;  /* 0x0000000200ff7812 */ /* 0x000fc8000782c0ff */
[----:B---3--:R-:W-:-:S08]  /*19ec0*/  DFMA R68, R6, R10, R68 ;  /* 0x0000000a0644722b */ /* 0x008fd00000000044 */
[----:B------:R-:W-:-:S08]  /*19ed0*/  DFMA R68, R6, R68, R70 ;  /* 0x000000440644722b */ /* 0x000fd00000000046 */
[----:B----4-:R-:W-:-:S08]  /*19ee0*/  DFMA R68, R6, R68, R72 ;  /* 0x000000440644722b */ /* 0x010fd00000000048 */
[----:B------:R-:W-:-:S08]  /*19ef0*/  DFMA R68, R6, R68, R74 ;  /* 0x000000440644722b */ /* 0x000fd0000000004a */
[----:B--2---:R-:W-:-:S08]  /*19f00*/  DFMA R68, R6, R68, R92 ;  /* 0x000000440644722b */ /* 0x004fd0000000005c */
[----:B------:R-:W-:-:S08]  /*19f10*/  DFMA R68, R6, R68, R94 ;  /* 0x000000440644722b */ /* 0x000fd0000000005e */
[----:B------:R-:W-:Y:S02]  /*19f20*/  DFMA R4, R68, R4, R4 ;  /* 0x000000044404722b */ /* 0x000fe40000000004 */
[----:B------:R-:W-:-:S10]  /*19f30*/  DFMA R6, R6, R68, 1 ;  /* 0x3ff000000606742b */ /* 0x000fd40000000044 */
[----:B------:R-:W-:Y:S02]  /*19f40*/  FSEL R6, R6, R4, !P0 ;  /* 0x0000000406067208 */ /* 0x000fe40004000000 */
[----:B------:R-:W-:Y:S01]  /*19f50*/  FSEL R7, R7, R5, !P0 ;  /* 0x0000000507077208 */ /* 0x000fe20004000000 */
[----:B------:R-:W-:-:S05]  /*19f60*/  DSETP.NEU.AND P0, PT, |R44|, +INF , PT ;  /* 0x7ff000002c00742a */ /* 0x000fca0003f0d200 */
[----:B------:R-:W-:-:S09]  /*19f70*/  DADD R2, RZ, -R6 ;  /* 0x00000000ff027229 */ /* 0x000fd20000000806 */
[----:B------:R-:W-:Y:S01]  /*19f80*/  @!P0 DMUL R4, RZ, R44 ;  /* 0x0000002cff048228 */ /* 0x000fe20000000000 */
[----:B------:R-:W-:Y:S01]  /*19f90*/  FSEL R46, R6, R2, !P1 ;  /* 0x00000002062e7208 */ /* 0x000fe20004800000 */
[----:B------:R-:W-:Y:S01]  /*19fa0*/  @!P0 IMAD.MOV.U32 R0, RZ, RZ, 0x1 ;  /* 0x00000001ff008424 */ /* 0x000fe200078e00ff */
[----:B------:R-:W-:Y:S01]  /*19fb0*/  FSEL R47, R7, R3, !P1 ;  /* 0x00000003072f7208 */ /* 0x000fe20004800000 */
[----:B------:R-:W-:Y:S07]  /*19fc0*/  @!P0 BRA `(.L_x_1507) ;  /* 0x00000000005c8947 */ /* 0x000fee0003800000 */
        /* <DEDUP_REMOVED lines=22> */
.L_x_1508:
[----:B------:R-:W-:-:S07]  /*1a130*/  VIADD R0, R2, 0x1 ;  /* 0x0000000102007836 */ /* 0x000fce0000000000 */
.L_x_1507:
        /* <DEDUP_REMOVED lines=54> */
.L_x_1510:
[----:B------:R-:W-:-:S07]  /*1a4a0*/  IMAD.MOV.U32 R0, RZ, RZ, R2 ;  /* 0x000000ffff007224 */ /* 0x000fce00078e0002 */
.L_x_1509:
        /* <DEDUP_REMOVED lines=57> */
.L_x_1512:
[----:B------:R-:W-:-:S07]  /*1a840*/  VIADD R0, R2, 0x1 ;  /* 0x0000000102007836 */ /* 0x000fce0000000000 */
.L_x_1511:
        /* <DEDUP_REMOVED lines=54> */
.L_x_1513:
        /* <DEDUP_REMOVED lines=22> */
[----:B------:R-:W-:Y:S05]  /*1ad10*/  CALL.REL.NOINC `($__internal_3_$__cuda_sm20_dsqrt_rn_f64_mediumpath_v1) ;  /* 0x0000018400e47944 */ /* 0x000fea0003c00000 */
[----:B------:R-:W-:Y:S02]  /*1ad20*/  IMAD.MOV.U32 R58, RZ, RZ, R0 ;  /* 0x000000ffff3a7224 */ /* 0x000fe400078e0000 */
[----:B------:R-:W-:-:S07]  /*1ad30*/  IMAD.MOV.U32 R59, RZ, RZ, R5 ;  /* 0x000000ffff3b7224 */ /* 0x000fce00078e0005 */
.L_x_1515:
[----:B------:R-:W-:Y:S05]  /*1ad40*/  BSYNC.RECONVERGENT B0 ;  /* 0x0000000000007941 */ /* 0x000fea0003800200 */
.L_x_1514:
        /* <DEDUP_REMOVED lines=28> */
.L_x_1519:
[----:B------:R-:W-:Y:S05]  /*1af10*/  BSYNC.RECONVERGENT B3 ;  /* 0x0000000000037941 */ /* 0x000fea0003800200 */
.L_x_1518:
[----:B------:R-:W-:-:S07]  /*1af20*/  VIADD R0, R2, 0x1 ;  /* 0x0000000102007836 */ /* 0x000fce0000000000 */
.L_x_1517:
[----:B------:R-:W-:Y:S05]  /*1af30*/  BSYNC.RECONVERGENT B2 ;  /* 0x0000000000027941 */ /* 0x000fea0003800200 */
.L_x_1516:
        /* <DEDUP_REMOVED lines=53> */
[----:B------:R-:W-:Y:S05]  /*1b290*/  CALL.REL.NOINC `($_Z9paths_rk2PdS_S_$__internal_trig_reduction_slowpathd) ;  /* 0x00000190000c7944 */ /* 0x000fea0003c00000 */
[----:B------:R-:W-:Y:S05]  /*1b2a0*/  BSYNC.RECONVERGENT B2 ;  /* 0x0000000000027941 */ /* 0x000fea0003800200 */
.L_x_1521:
[----:B------:R-:W-:-:S07]  /*1b2b0*/  VIADD R0, R2, 0x1 ;  /* 0x0000000102007836 */ /* 0x000fce0000000000 */
.L_x_1520:
        /* <DEDUP_REMOVED lines=55> */
.L_x_1523:
[----:B------:R-:W-:-:S07]  /*1b630*/  VIADD R0, R2, 0x1 ;  /* 0x0000000102007836 */ /* 0x000fce0000000000 */
.L_x_1522:
        /* <DEDUP_REMOVED lines=8> */
[----:B------:R-:W-:-:S04]  /*1b6c0*/  LOP3.LUT R6, R0, 0x1, RZ, 0xc0, !PT ;  /* 0x0000000100067812 */ /* 0x000fc800078ec0ff */
[----:B------:R-:W-:Y:S01]  /*1b6d0*/  ISETP.NE.U32.AND P1, PT, R6, 0x1, PT ;  /* 0x000000010600780c */ /* 0x000fe20003f25070 */
[----:B------:R-:W-:Y:S02]  /*1b6e0*/  IMAD.MOV.U32 R6, RZ, RZ, 0x3da8ff83 ;  /* 0x3da8ff83ff067424 */ /* 0x000fe400078e00ff */
[----:B------:R-:W-:-:S03]  /*1b6f0*/  IMAD.MOV.U32 R10, RZ, RZ, 0x20fd8164 ;  /* 0x20fd8164ff0a7424 */ /* 0x000fc600078e00ff */
[----:B------:R-:W-:Y:S01]  /*1b700*/  FSEL R11, -R6, 0.11223486810922622681, !P1 ;  /* 0x3de5db65060b7808 */ /* 0x000fe20004800100 */
[----:B------:R-:W-:Y:S01]  /*1b710*/  DMUL R6, R4, R4 ;  /* 0x0000000404067228 */ /* 0x000fe20000000000 */
[----:B------:R-:W-:Y:S01]  /*1b720*/  FSEL R10, R10, -8.06006814911005101289e+34, !P1 ;  /* 0xf9785eba0a0a7808 */ /* 0x000fe20004800000 */
[----:B------:R-:W-:Y:S01]  /*1b730*/  DMUL R56, R84, R56 ;  /* 0x0000003854387228 */ /* 0x000fe20000000000 */
[----:B------:R-:W-:-:S05]  /*1b740*/  LOP3.LUT P2, RZ, R0, 0x2, RZ, 0xc0, !PT ;  /* 0x0000000200ff7812 */ /* 0x000fca000784c0ff */
        /* <DEDUP_REMOVED lines=41> */
.L_x_1525:
[----:B------:R-:W-:-:S07]  /*1b9e0*/  VIADD R0, R2, 0x1 ;  /* 0x0000000102007836 */ /* 0x000fce0000000000 */
.L_x_1524:
        /* <DEDUP_REMOVED lines=9> */
[----:B------:R-:W-:Y:S01]  /*1ba80*/  IMAD.SHL.U32 R12, R66, 0x8, RZ ;  /* 0x00000008420c7824 */ /* 0x000fe200078e00ff */
[----:B------:R-:W-:Y:S01]  /*1ba90*/  ISETP.NE.U32.AND P4, PT, R6, 0x1, PT ;  /* 0x000000010600780c */ /* 0x000fe20003f85070 */
[----:B------:R-:W-:-:S03]  /*1baa0*/  IMAD.MOV.U32 R6, RZ, RZ, 0x3da8ff83 ;  /* 0x3da8ff83ff067424 */ /* 0x000fc600078e00ff */
[----:B------:R-:W-:Y:S01]  /*1bab0*/  FSEL R10, R10, -8.06006814911005101289e+34, !P4 ;  /* 0xf9785eba0a0a7808 */ /* 0x000fe20006000000 */
[----:B------:R-:W0:Y:S01]  /*1bac0*/  LDC.64 R12, c[0x3][R12+0x110] ;  /* 0x00c044000c0c7b82 */ /* 0x000e220000000a00 */
[----:B------:R-:W-:Y:S01]  /*1bad0*/  FSEL R11, -R6, 0.11223486810922622681, !P4 ;  /* 0x3de5db65060b7808 */ /* 0x000fe20006000100 */
[----:B------:R-:W-:Y:S02]  /*1bae0*/  DMUL R6, R4, R4 ;  /* 0x0000000404067228 */ /* 0x000fe40000000000 */
[----:B0-----:R-:W-:-:S06]  /*1baf0*/  DSETP.NEU.AND P2, PT, |R12|, +INF , PT ;  /* 0x7ff000000c00742a */ /* 0x001fcc0003f4d200 */
        /* <DEDUP_REMOVED lines=39> */
.L_x_1527:
[----:B------:R-:W-:-:S07]  /*1bd70*/  VIADD R0, R2, 0x1 ;  /* 0x0000000102007836 */ /* 0x000fce0000000000 */
.L_x_1526:
        /* <DEDUP_REMOVED lines=14> */
[----:B------:R-:W-:-:S07]  /*1be60*/  FSEL R20, R20, -8.06006814911005101289e+34, !P4 ;  /* 0xf9785eba14147808 */ /* 0x000fce0006000000 */
        /* <DEDUP_REMOVED lines=42> */
.L_x_1529:
[----:B------:R-:W-:-:S07]  /*1c110*/  VIADD R0, R2, 0x1 ;  /* 0x0000000102007836 */ /* 0x000fce0000000000 */
.L_x_1528:
        /* <DEDUP_REMOVED lines=8> */
[----:B------:R-:W-:-:S03]  /*1c1a0*/  IMAD.MOV.U32 R10, RZ, RZ, 0x20fd8164 ;  /* 0x20fd8164ff0a7424 */ /* 0x000fc600078e00ff */
[----:B------:R-:W-:Y:S01]  /*1c1b0*/  ISETP.NE.U32.AND P4, PT, R6, 0x1, PT ;  /* 0x000000010600780c */ /* 0x000fe20003f85070 */
[----:B------:R-:W-:-:S03]  /*1c1c0*/  IMAD.MOV.U32 R6, RZ, RZ, 0x3da8ff83 ;  /* 0x3da8ff83ff067424 */ /* 0x000fc600078e00ff */
[----:B------:R-:W-:Y:S02]  /*1c1d0*/  FSEL R10, R10, -8.06006814911005101289e+34, !P4 ;  /* 0xf9785eba0a0a7808 */ /* 0x000fe40006000000 */
[----:B------:R-:W-:Y:S01]  /*1c1e0*/  FSEL R11, -R6, 0.11223486810922622681, !P4 ;  /* 0x3de5db65060b7808 */ /* 0x000fe20006000100 */
[----:B------:R-:W-:-:S08]  /*1c1f0*/  DMUL R6, R4, R4 ;  /* 0x0000000404067228 */ /* 0x000fd00000000000 */
        /* <DEDUP_REMOVED lines=39> */
.L_x_1531:
[----:B------:R-:W-:-:S07]  /*1c470*/  IMAD.MOV.U32 R0, RZ, RZ, R2 ;  /* 0x000000ffff007224 */ /* 0x000fce00078e0002 */
.L_x_1530:
        /* <DEDUP_REMOVED lines=55> */
.L_x_1533:
[----:B------:R-:W-:-:S07]  /*1c7f0*/  IMAD.MOV.U32 R0, RZ, RZ, R2 ;  /* 0x000000ffff007224 */ /* 0x000fce00078e0002 */
.L_x_1532:
        /* <DEDUP_REMOVED lines=53> */
.L_x_1535:
[----:B------:R-:W-:-:S07]  /*1cb50*/  VIADD R0, R2, 0x1 ;  /* 0x0000000102007836 */ /* 0x000fce0000000000 */
.L_x_1534:
        /* <DEDUP_REMOVED lines=9> */
[----:B------:R-:W-:-:S02]  /*1cbf0*/  DSETP.NEU.AND P0, PT, |R12|, +INF , PT ;  /* 0x7ff000000c00742a */ /* 0x000fc40003f0d200 */
        /* <DEDUP_REMOVED lines=44> */
.L_x_1537:
[----:B------:R-:W-:-:S07]  /*1cec0*/  IMAD.MOV.U32 R0, RZ, RZ, R2 ;  /* 0x000000ffff007224 */ /* 0x000fce00078e0002 */
.L_x_1536:
        /* <DEDUP_REMOVED lines=9> */
[----:B------:R-:W-:-:S02]  /*1cf60*/  LOP3.LUT P2, RZ, R0, 0x2, RZ, 0xc0, !PT ;  /* 0x0000000200ff7812 */ /* 0x000fc4000784c0ff */
        /* <DEDUP_REMOVED lines=17> */
[----:B------:R-:W-:Y:S01]  /*1d080*/  @!P1 IMAD.MOV.U32 R0, RZ, RZ, 0x1 ;  /* 0x00000001ff009424 */ /* 0x000fe200078e00ff */
        /* <DEDUP_REMOVED lines=27> */
.L_x_1539:
[----:B------:R-:W-:-:S07]  /*1d240*/  VIADD R0, R2, 0x1 ;  /* 0x0000000102007836 */ /* 0x000fce0000000000 */
.L_x_1538:
        /* <DEDUP_REMOVED lines=53> */
.L_x_1541:
[----:B------:R-:W-:-:S07]  /*1d5a0*/  VIADD R0, R2, 0x1 ;  /* 0x0000000102007836 */ /* 0x000fce0000000000 */
.L_x_1540:
        /* <DEDUP_REMOVED lines=9> */
[----:B------:R-:W-:Y:S02]  /*1d640*/  BSSY.RECONVERGENT B2, `(.L_x_1542) ;  /* 0x0000031000027945 */ /* 0x000fe40003800200 */
        /* <DEDUP_REMOVED lines=47> */
[----:B------:R-:W-:-:S07]  /*1d940*/  IMAD.MOV.U32 R0, RZ, RZ, R2 ;  /* 0x000000ffff007224 */ /* 0x000fce00078e0002 */
.L_x_1543:
[----:B------:R-:W-:Y:S05]  /*1d950*/  BSYNC.RECONVERGENT B2 ;  /* 0x0000000000027941 */ /* 0x000fea0003800200 */
.L_x_1542:
        /* <DEDUP_REMOVED lines=55> */
.L_x_1545:
[----:B------:R-:W-:-:S07]  /*1dcd0*/  IMAD.MOV.U32 R0, RZ, RZ, R2 ;  /* 0x000000ffff007224 */ /* 0x000fce00078e0002 */
.L_x_1544:
        /* <DEDUP_REMOVED lines=54> */
.L_x_1547:
[----:B------:R-:W-:-:S07]  /*1e040*/  IMAD.MOV.U32 R0, RZ, RZ, R2 ;  /* 0x000000ffff007224 */ /* 0x000fce00078e0002 */
.L_x_1546:
        /* <DEDUP_REMOVED lines=53> */
.L_x_1549:
[----:B------:R-:W-:-:S07]  /*1e3a0*/  IMAD.MOV.U32 R0, RZ, RZ, R2 ;  /* 0x000000ffff007224 */ /* 0x000fce00078e0002 */
.L_x_1548:
        /* <DEDUP_REMOVED lines=54> */
.L_x_1551:
[----:B------:R-:W-:-:S07]  /*1e710*/  IMAD.MOV.U32 R0, RZ, RZ, R2 ;  /* 0x000000ffff007224 */ /* 0x000fce00078e0002 */
.L_x_1550:
        /* <DEDUP_REMOVED lines=53> */
.L_x_1553:
[----:B------:R-:W-:-:S07]  /*1ea70*/  VIADD R0, R2, 0x1 ;  /* 0x0000000102007836 */ /* 0x000fce0000000000 */
.L_x_1552:
        /* <DEDUP_REMOVED lines=56> */
.L_x_1555:
[----:B------:R-:W-:-:S07]  /*1ee00*/  VIADD R0, R2, 0x1 ;  /* 0x0000000102007836 */ /* 0x000fce0000000000 */
.L_x_1554:
        /* <DEDUP_REMOVED lines=54> */
.L_x_1557:
[----:B------:R-:W-:-:S07]  /*1f170*/  IMAD.MOV.U32 R0, RZ, RZ, R2 ;  /* 0x000000ffff007224 */ /* 0x000fce00078e0002 */
.L_x_1556:
        /* <DEDUP_REMOVED lines=55> */
.L_x_1559:
[----:B------:R-:W-:-:S07]  /*1f4f0*/  IMAD.MOV.U32 R0, RZ, RZ, R2 ;  /* 0x000000ffff007224 */ /* 0x000fce00078e0002 */
.L_x_1558:
        /* <DEDUP_REMOVED lines=54> */
.L_x_1561:
[----:B------:R-:W-:-:S07]  /*1f860*/  IMAD.MOV.U32 R0, RZ, RZ, R2 ;  /* 0x000000ffff007224 */ /* 0x000fce00078e0002 */
.L_x_1560:
        /* <DEDUP_REMOVED lines=55> */
.L_x_1563:
[----:B------:R-:W-:-:S07]  /*1fbe0*/  IMAD.MOV.U32 R0, RZ, RZ, R2 ;  /* 0x000000ffff007224 */ /* 0x000fce00078e0002 */
.L_x_1562:
        /* <DEDUP_REMOVED lines=53> */
.L_x_1565:
[----:B------:R-:W-:-:S07]  /*1ff40*/  VIADD R0, R2, 0x1 ;  /* 0x0000000102007836 */ /* 0x000fce0000000000 */
.L_x_1564:
        /* <DEDUP_REMOVED lines=56> */
.L_x_1567:
[----:B------:R-:W-:-:S07]  /*202d0*/  VIADD R0, R2, 0x1 ;  /* 0x0000000102007836 */ /* 0x000fce0000000000 */
.L_x_1566:
        /* <DEDUP_REMOVED lines=53> */
.L_x_1569:
[----:B------:R-:W-:-:S07]  /*20630*/  IMAD.MOV.U32 R0, RZ, RZ, R2 ;  /* 0x000000ffff007224 */ /* 0x000fce00078e0002 */
.L_x_1568:
        /* <DEDUP_REMOVED lines=54> */
.L_x_1571:
[----:B------:R-:W-:-:S07]  /*209a0*/  VIADD R0, R2, 0x1 ;  /* 0x0000000102007836 */ /* 0x000fce0000000000 */
.L_x_1570:
        /* <DEDUP_REMOVED lines=55> */
.L_x_1573:
[----:B------:R-:W-:-:S07]  /*20d20*/  IMAD.MOV.U32 R0, RZ, RZ, R2 ;  /* 0x000000ffff007224 */ /* 0x000fce00078e0002 */
.L_x_1572:
        /* <DEDUP_REMOVED lines=53> */
.L_x_1575:
[----:B------:R-:W-:-:S07]  /*21080*/  IMAD.MOV.U32 R0, RZ, RZ, R2 ;  /* 0x000000ffff007224 */ /* 0x000fce00078e0002 */
.L_x_1574:
        /* <DEDUP_REMOVED lines=38> */
[----:B------:R-:W-:-:S08]  /*212f0*/  DFMA R44, -R52, R44, R50 ;  /* 0x0000002c342c722b */ /* 0x000fd00000000132 */
        /* <DEDUP_REMOVED lines=16> */
.L_x_1577:
[----:B------:R-:W-:Y:S05]  /*21400*/  BSYNC.RECONVERGENT B1 ;  /* 0x0000000000017941 */ /* 0x000fea0003800200 */
.L_x_1576:
[----:B------:R-:W-:Y:S01]  /*21410*/  DADD R62, R62, R2 ;  /* 0x000000003e3e7229 */ /* 0x000fe20000000002 */
[----:B------:R-:W0:Y:S07]  /*21420*/  LDC.64 R2, c[0x3][0x78] ;  /* 0x00c01e00ff027b82 */ /* 0x000e2e0000000a00 */
        /* <DEDUP_REMOVED lines=9> */
[----:B------:R-:W2:Y:S04]  /*214c0*/  LDG.E.64 R44, desc[UR42][R14.64] ;  /* 0x0000002a0e2c7981 */ /* 0x000ea8000c1e1b00 */
[----:B------:R0:W5:Y:S02]  /*214d0*/  LDG.E.64 R58, desc[UR42][R34.64] ;  /* 0x0000002a223a7981 */ /* 0x000164000c1e1b00 */
[----:B0-----:R-:W-:-:S02]  /*214e0*/  DFMA R52, R52, UR6, R2 ;  /* 0x0000000634347c2b */ /* 0x001fc40008000002 */
[----:B-1----:R-:W-:Y:S02]  /*214f0*/  DFMA R50, R50, UR6, RZ ;  /* 0x0000000632327c2b */ /* 0x002fe400080000ff */
        /* <DEDUP_REMOVED lines=27> */
.L_x_1579:
[----:B------:R-:W-:-:S07]  /*216b0*/  IMAD.MOV.U32 R0, RZ, RZ, R2 ;  /* 0x000000ffff007224 */ /* 0x000fce00078e0002 */
.L_x_1578:
        /* <DEDUP_REMOVED lines=55> */
.L_x_1581:
[----:B------:R-:W-:-:S07]  /*21a30*/  VIADD R0, R2, 0x1 ;  /* 0x0000000102007836 */ /* 0x000fce0000000000 */
.L_x_1580:
        /* <DEDUP_REMOVED lines=54> */
.L_x_1583:
[----:B------:R-:W-:-:S07]  /*21da0*/  IMAD.MOV.U32 R0, RZ, RZ, R2 ;  /* 0x000000ffff007224 */ /* 0x000fce00078e0002 */
.L_x_1582:
        /* <DEDUP_REMOVED lines=56> */
.L_x_1585:
[----:B------:R-:W-:-:S07]  /*22130*/  VIADD R0, R2, 0x1 ;  /* 0x0000000102007836 */ /* 0x000fce0000000000 */
.L_x_1584:
        /* <DEDUP_REMOVED lines=49> */
[----:B------:R-:W-:Y:S05]  /*22450*/  CALL.REL.NOINC `($__internal_2_$__cuda_sm20_div_rn_f64_full) ;  /* 0x00000108009c7944 */ /* 0x000fea0003c00000 */
[----:B------:R-:W-:Y:S02]  /*22460*/  IMAD.MOV.U32 R2, RZ, RZ, R10 ;  /* 0x000000ffff027224 */ /* 0x000fe400078e000a */
[----:B------:R-:W-:-:S07]  /*22470*/  IMAD.MOV.U32 R3, RZ, RZ, R11 ;  /* 0x000000ffff037224 */ /* 0x000fce00078e000b */
.L_x_1586:
        /* <DEDUP_REMOVED lines=20> */
[----:B------:R-:W-:Y:S05]  /*225c0*/  CALL.REL.NOINC `($__internal_3_$__cuda_sm20_dsqrt_rn_f64_mediumpath_v1) ;  /* 0x0000010c00b87944 */ /* 0x000fea0003c00000 */
[----:B------:R-:W-:Y:S02]  /*225d0*/  IMAD.MOV.U32 R60, RZ, RZ, R0 ;  /* 0x000000ffff3c7224 */ /* 0x000fe400078e0000 */
[----:B------:R-:W-:-:S07]  /*225e0*/  IMAD.MOV.U32 R61, RZ, RZ, R5 ;  /* 0x000000ffff3d7224 */ /* 0x000fce00078e0005 */
.L_x_1588:
[----:B------:R-:W-:Y:S05]  /*225f0*/  BSYNC.RECONVERGENT B0 ;  /* 0x0000000000007941 */ /* 0x000fea0003800200 */
.L_x_1587:
        /* <DEDUP_REMOVED lines=28> */
.L_x_1592:
[----:B------:R-:W-:Y:S05]  /*227c0*/  BSYNC.RECONVERGENT B3 ;  /* 0x0000000000037941 */ /* 0x000fea0003800200 */
.L_x_1591:
[----:B------:R-:W-:-:S07]  /*227d0*/  VIADD R0, R2, 0x1 ;  /* 0x0000000102007836 */ /* 0x000fce0000000000 */
.L_x_1590:
[----:B------:R-:W-:Y:S05]  /*227e0*/  BSYNC.RECONVERGENT B2 ;  /* 0x0000000000027941 */ /* 0x000fea0003800200 */
.L_x_1589:
        /* <DEDUP_REMOVED lines=55> */
.L_x_1594:
[----:B------:R-:W-:-:S07]  /*22b60*/  VIADD R0, R2, 0x1 ;  /* 0x0000000102007836 */ /* 0x000fce0000000000 */
.L_x_1593:
        /* <DEDUP_REMOVED lines=55> */
.L_x_1596:
[----:B------:R-:W-:-:S07]  /*22ee0*/  IMAD.MOV.U32 R0, RZ, RZ, R2 ;  /* 0x000000ffff007224 */ /* 0x000fce00078e0002 */
.L_x_1595:
        /* <DEDUP_REMOVED lines=58> */
.L_x_1598:
[----:B------:R-:W-:-:S07]  /*23290*/  VIADD R0, R2, 0x1 ;  /* 0x0000000102007836 */ /* 0x000fce0000000000 */
.L_x_1597:
        /* <DEDUP_REMOVED lines=53> */
.L_x_1600:
[----:B------:R-:W-:-:S07]  /*235f0*/  VIADD R0, R2, 0x1 ;  /* 0x0000000102007836 */ /* 0x000fce0000000000 */
.L_x_1599:
        /* <DEDUP_REMOVED lines=57> */
.L_x_1602:
[----:B------:R-:W-:-:S07]  /*23990*/  VIADD R0, R2, 0x1 ;  /* 0x0000000102007836 */ /* 0x000fce0000000000 */
.L_x_1601:
        /* <DEDUP_REMOVED lines=54> */
.L_x_1604:
[----:B------:R-:W-:-:S07]  /*23d00*/  IMAD.MOV.U32 R0, RZ, RZ, R2 ;  /* 0x000000ffff007224 */ /* 0x000fce00078e0002 */
.L_x_1603:
        /* <DEDUP_REMOVED lines=55> */
.L_x_1606:
[----:B------:R-:W-:-:S07]  /*24080*/  VIADD R0, R2, 0x1 ;  /* 0x0000000102007836 */ /* 0x000fce0000000000 */
.L_x_1605:
        /* <DEDUP_REMOVED lines=53> */
.L_x_1608:
[----:B------:R-:W-:-:S07]  /*243e0*/  VIADD R0, R2, 0x1 ;  /* 0x0000000102007836 */ /* 0x000fce0000000000 */
.L_x_1607:
        /* <DEDUP_REMOVED lines=53> */
.L_x_1610:
[----:B------:R-:W-:-:S07]  /*24740*/  IMAD.MOV.U32 R0, RZ, RZ, R2 ;  /* 0x000000ffff007224 */ /* 0x000fce00078e0002 */
.L_x_1609:
        /* <DEDUP_REMOVED lines=55> */
.L_x_1612:
[----:B------:R-:W-:-:S07]  /*24ac0*/  VIADD R0, R2, 0x1 ;  /* 0x0000000102007836 */ /* 0x000fce0000000000 */
.L_x_1611:
        /* <DEDUP_REMOVED lines=54> */
.L_x_1614:
[----:B------:R-:W-:-:S07]  /*24e30*/  VIADD R0, R2, 0x1 ;  /* 0x0000000102007836 */ /* 0x000fce0000000000 */
.L_x_1613:
        /* <DEDUP_REMOVED lines=58> */
.L_x_1616:
[----:B------:R-:W-:Y:S05]  /*251e0*/  BSYNC.RECONVERGENT B2 ;  /* 0x0000000000027941 */ /* 0x000fea0003800200 */
.L_x_1615:
        /* <DEDUP_REMOVED lines=55> */
.L_x_1618:
[----:B------:R-:W-:-:S07]  /*25560*/  IMAD.MOV.U32 R0, RZ, RZ, R2 ;  /* 0x000000ffff007224 */ /* 0x000fce00078e0002 */
.L_x_1617:
        /* <DEDUP_REMOVED lines=54> */
.L_x_1620:
[----:B------:R-:W-:-:S07]  /*258d0*/  IMAD.MOV.U32 R0, RZ, RZ, R2 ;  /* 0x000000ffff007224 */ /* 0x000fce00078e0002 */
.L_x_1619:
        /* <DEDUP_REMOVED lines=53> */
.L_x_1622:
[----:B------:R-:W-:-:S07]  /*25c30*/  IMAD.MOV.U32 R0, RZ, RZ, R2 ;  /* 0x000000ffff007224 */ /* 0x000fce00078e0002 */
.L_x_1621:
        /* <DEDUP_REMOVED lines=54> */
.L_x_1624:
[----:B------:R-:W-:-:S07]  /*25fa0*/  IMAD.MOV.U32 R0, RZ, RZ, R2 ;  /* 0x000000ffff007224 */ /* 0x000fce00078e0002 */
.L_x_1623:
        /* <DEDUP_REMOVED lines=53> */
.L_x_1626:
[----:B------:R-:W-:-:S07]  /*26300*/  VIADD R0, R2, 0x1 ;  /* 0x0000000102007836 */ /* 0x000fce0000000000 */
.L_x_1625:
        /* <DEDUP_REMOVED lines=56> */
.L_x_1628:
[----:B------:R-:W-:-:S07]  /*26690*/  VIADD R0, R2, 0x1 ;  /* 0x0000000102007836 */ /* 0x000fce0000000000 */
.L_x_1627:
        /* <DEDUP_REMOVED lines=54> */
.L_x_1630:
[----:B------:R-:W-:-:S07]  /*26a00*/  VIADD R0, R2, 0x1 ;  /* 0x0000000102007836 */ /* 0x000fce0000000000 */
.L_x_1629:
        /* <DEDUP_REMOVED lines=55> */
.L_x_1632:
[----:B------:R-:W-:-:S07]  /*26d80*/  IMAD.MOV.U32 R0, RZ, RZ, R2 ;  /* 0x000000ffff007224 */ /* 0x000fce00078e0002 */
.L_x_1631:
        /* <DEDUP_REMOVED lines=54> */
.L_x_1634:
[----:B------:R-:W-:-:S07]  /*270f0*/  IMAD.MOV.U32 R0, RZ, RZ, R2 ;  /* 0x000000ffff007224 */ /* 0x000fce00078e0002 */
.L_x_1633:
        /* <DEDUP_REMOVED lines=55> */
.L_x_1636:
[----:B------:R-:W-:-:S07]  /*27470*/  IMAD.MOV.U32 R0, RZ, RZ, R2 ;  /* 0x000000ffff007224 */ /* 0x000fce00078e0002 */
.L_x_1635:
        /* <DEDUP_REMOVED lines=53> */
.L_x_1638:
[----:B------:R-:W-:-:S07]  /*277d0*/  VIADD R0, R2, 0x1 ;  /* 0x0000000102007836 */ /* 0x000fce0000000000 */
.L_x_1637:
        /* <DEDUP_REMOVED lines=56> */
.L_x_1640:
[----:B------:R-:W-:-:S07]  /*27b60*/  IMAD.MOV.U32 R0, RZ, RZ, R2 ;  /* 0x000000ffff007224 */ /* 0x000fce00078e0002 */
.L_x_1639:
        /* <DEDUP_REMOVED lines=53> */
.L_x_1642:
[----:B------:R-:W-:-:S07]  /*27ec0*/  IMAD.MOV.U32 R0, RZ, RZ, R2 ;  /* 0x000000ffff007224 */ /* 0x000fce00078e0002 */
.L_x_1641:
        /* <DEDUP_REMOVED lines=54> */
.L_x_1644:
[----:B------:R-:W-:-:S07]  /*28230*/  VIADD R0, R2, 0x1 ;  /* 0x0000000102007836 */ /* 0x000fce0000000000 */
.L_x_1643:
        /* <DEDUP_REMOVED lines=55> */
.L_x_1646:
[----:B------:R-:W-:-:S07]  /*285b0*/  IMAD.MOV.U32 R0, RZ, RZ, R2 ;  /* 0x000000ffff007224 */ /* 0x000fce00078e0002 */
.L_x_1645:
        /* <DEDUP_REMOVED lines=53> */
.L_x_1648:
[----:B------:R-:W-:-:S07]  /*28910*/  IMAD.MOV.U32 R0, RZ, RZ, R2 ;  /* 0x000000ffff007224 */ /* 0x000fce00078e0002 */
.L_x_1647:
        /* <DEDUP_REMOVED lines=55> */
.L_x_1650:
[----:B------:R-:W-:Y:S05]  /*28c90*/  BSYNC.RECONVERGENT B1 ;  /* 0x0000000000017941 */ /* 0x000fea0003800200 */
.L_x_1649:
        /* <DEDUP_REMOVED lines=12> */
[----:B0-----:R-:W-:-:S02]  /*28d60*/  DFMA R48, R48, UR6, RZ ;  /* 0x0000000630307c2b */ /* 0x001fc400080000ff */
[----:B-1----:R-:W-:Y:S02]  /*28d70*/  DFMA R46, R46, UR6, R24 ;  /* 0x000000062e2e7c2b */ /* 0x002fe40008000018 */
        /* <DEDUP_REMOVED lines=27> */
.L_x_1652:
[----:B------:R-:W-:-:S07]  /*28f30*/  IMAD.MOV.U32 R0, RZ, RZ, R2 ;  /* 0x000000ffff007224 */ /* 0x000fce00078e0002 */
.L_x_1651:
        /* <DEDUP_REMOVED lines=55> */
.L_x_1654:
[----:B------:R-:W-:-:S07]  /*292b0*/  VIADD R0, R2, 0x1 ;  /* 0x0000000102007836 */ /* 0x000fce0000000000 */
.L_x_1653:
        /* <DEDUP_REMOVED lines=54> */
.L_x_1656:
[----:B------:R-:W-:-:S07]  /*29620*/  IMAD.MOV.U32 R0, RZ, RZ, R2 ;  /* 0x000000ffff007224 */ /* 0x000fce00078e0002 */
.L_x_1655:
        /* <DEDUP_REMOVED lines=56> */
.L_x_1658:
[----:B------:R-:W-:-:S07]  /*299b0*/  VIADD R0, R2, 0x1 ;  /* 0x0000000102007836 */ /* 0x000fce0000000000 */
.L_x_1657:
        /* <DEDUP_REMOVED lines=52> */
.L_x_1659:
        /* <DEDUP_REMOVED lines=23> */
.L_x_1661:
[----:B------:R-:W-:Y:S05]  /*29e70*/  BSYNC.RECONVERGENT B0 ;  /* 0x0000000000007941 */ /* 0x000fea0003800200 */
.L_x_1660:
        /* <DEDUP_REMOVED lines=28> */
.L_x_1665:
[----:B------:R-:W-:Y:S05]  /*2a040*/  BSYNC.RECONVERGENT B3 ;  /* 0x0000000000037941 */ /* 0x000fea0003800200 */
.L_x_1664:
[----:B------:R-:W-:-:S07]  /*2a050*/  VIADD R0, R2, 0x1 ;  /* 0x0000000102007836 */ /* 0x000fce0000000000 */
.L_x_1663:
[----:B------:R-:W-:Y:S05]  /*2a060*/  BSYNC.RECONVERGENT B2 ;  /* 0x0000000000027941 */ /* 0x000fea0003800200 */
.L_x_1662:
        /* <DEDUP_REMOVED lines=55> */
.L_x_1667:
[----:B------:R-:W-:-:S07]  /*2a3e0*/  IMAD.MOV.U32 R0, RZ, RZ, R2 ;  /* 0x000000ffff007224 */ /* 0x000fce00078e0002 */
.L_x_1666:
        /* <DEDUP_REMOVED lines=15> */
[----:B------:R-:W-:-:S05]  /*2a4e0*/  DMUL R52, R84, R52 ;  /* 0x0000003454347228 */ /* 0x000fca0000000000 */
        /* <DEDUP_REMOVED lines=41> */
.L_x_1669:
[----:B------:R-:W-:-:S07]  /*2a780*/  VIADD R0, R2, 0x1 ;  /* 0x0000000102007836 */ /* 0x000fce0000000000 */
.L_x_1668:
        /* <DEDUP_REMOVED lines=54> */
.L_x_1671:
[----:B------:R-:W-:-:S07]  /*2aaf0*/  VIADD R0, R2, 0x1 ;  /* 0x0000000102007836 */ /* 0x000fce0000000000 */
.L_x_1670:
        /* <DEDUP_REMOVED lines=56> */
.L_x_1673:
[----:B------:R-:W-:-:S07]  /*2ae80*/  VIADD R0, R2, 0x1 ;  /* 0x0000000102007836 */ /* 0x000fce0000000000 */
.L_x_1672:
        /* <DEDUP_REMOVED lines=53> */
.L_x_1675:
[----:B------:R-:W-:-:S07]  /*2b1e0*/  IMAD.MOV.U32 R0, RZ, RZ, R2 ;  /* 0x000000ffff007224 */ /* 0x000fce00078e0002 */
.L_x_1674:
        /* <DEDUP_REMOVED lines=10> */
[----:B------:R-:W-:Y:S01]  /*2b290*/  BSSY.RECONVERGENT B2, `(.L_x_1676) ;  /* 0x0000030000027945 */ /* 0x000fe20003800200 */
        /* <DEDUP_REMOVED lines=21> */
[----:B------:R-:W-:Y:S02]  /*2b3f0*/  DFMA R62, R66, R2, -R62 ;  /* 0x00000002423e722b */ /* 0x000fe4000000083e */
[----:B------:R-:W-:-:S06]  /*2b400*/  DMUL R2, R56, R58 ;  /* 0x0000003a38027228 */ /* 0x000fcc0000000000 */
        /* <DEDUP_REMOVED lines=24> */
.L_x_1677:
[----:B------:R-:W-:Y:S05]  /*2b590*/  BSYNC.RECONVERGENT B2 ;  /* 0x0000000000027941 */ /* 0x000fea0003800200 */
.L_x_1676:
        /* <DEDUP_REMOVED lines=54> */
.L_x_1679:
[----:B------:R-:W-:-:S07]  /*2b900*/  VIADD R0, R2, 0x1 ;  /* 0x0000000102007836 */ /* 0x000fce0000000000 */
.L_x_1678:
        /* <DEDUP_REMOVED lines=55> */
.L_x_1681:
[----:B------:R-:W-:-:S07]  /*2bc80*/  IMAD.MOV.U32 R0, RZ, RZ, R2 ;  /* 0x000000ffff007224 */ /* 0x000fce00078e0002 */
.L_x_1680:
        /* <DEDUP_REMOVED lines=55> */
.L_x_1683:
[----:B------:R-:W-:-:S07]  /*2c000*/  IMAD.MOV.U32 R0, RZ, RZ, R2 ;  /* 0x000000ffff007224 */ /* 0x000fce00078e0002 */
.L_x_1682:
        /* <DEDUP_REMOVED lines=54> */
.L_x_1685:
[----:B------:R-:W-:-:S07]  /*2c370*/  IMAD.MOV.U32 R0, RZ, RZ, R2 ;  /* 0x000000ffff007224 */ /* 0x000fce00078e0002 */
.L_x_1684:
        /* <DEDUP_REMOVED lines=55> */
.L_x_1687:
[----:B------:R-:W-:-:S07]  /*2c6f0*/  IMAD.MOV.U32 R0, RZ, RZ, R2 ;  /* 0x000000ffff007224 */ /* 0x000fce00078e0002 */
.L_x_1686:
        /* <DEDUP_REMOVED lines=53> */
.L_x_1689:
[----:B------:R-:W-:-:S07]  /*2ca50*/  VIADD R0, R2, 0x1 ;  /* 0x0000000102007836 */ /* 0x000fce0000000000 */
.L_x_1688:
        /* <DEDUP_REMOVED lines=55> */
.L_x_1691:
[----:B------:R-:W-:-:S07]  /*2cdd0*/  VIADD R0, R2, 0x1 ;  /* 0x0000000102007836 */ /* 0x000fce0000000000 */
.L_x_1690:
        /* <DEDUP_REMOVED lines=53> */
.L_x_1693:
[----:B------:R-:W-:-:S07]  /*2d130*/  IMAD.MOV.U32 R0, RZ, RZ, R2 ;  /* 0x000000ffff007224 */ /* 0x000fce00078e0002 */
.L_x_1692:
        /* <DEDUP_REMOVED lines=54> */
.L_x_1695:
[----:B------:R-:W-:-:S07]  /*2d4a0*/  VIADD R0, R2, 0x1 ;  /* 0x0000000102007836 */ /* 0x000fce0000000000 */
.L_x_1694:
        /* <DEDUP_REMOVED lines=55> */
.L_x_1697:
[----:B------:R-:W-:-:S07]  /*2d820*/  IMAD.MOV.U32 R0, RZ, RZ, R2 ;  /* 0x000000ffff007224 */ /* 0x000fce00078e0002 */
.L_x_1696:
        /* <DEDUP_REMOVED lines=53> */
.L_x_1699:
[----:B------:R-:W-:-:S07]  /*2db80*/  IMAD.MOV.U32 R0, RZ, RZ, R2 ;  /* 0x000000ffff007224 */ /* 0x000fce00078e0002 */
.L_x_1698:
        /* <DEDUP_REMOVED lines=58> */
.L_x_1701:
[----:B------:R-:W-:-:S07]  /*2df30*/  VIADD R0, R2, 0x1 ;  /* 0x0000000102007836 */ /* 0x000fce0000000000 */
.L_x_1700:
        /* <DEDUP_REMOVED lines=54> */
.L_x_1703:
[----:B------:R-:W-:-:S07]  /*2e2a0*/  VIADD R0, R2, 0x1 ;  /* 0x0000000102007836 */ /* 0x000fce0000000000 */
.L_x_1702:
        /* <DEDUP_REMOVED lines=55> */
.L_x_1705:
[----:B------:R-:W-:-:S07]  /*2e620*/  IMAD.MOV.U32 R0, RZ, RZ, R2 ;  /* 0x000000ffff007224 */ /* 0x000fce00078e0002 */
.L_x_1704:
        /* <DEDUP_REMOVED lines=53> */
.L_x_1707:
[----:B------:R-:W-:-:S07]  /*2e980*/  IMAD.MOV.U32 R0, RZ, RZ, R2 ;  /* 0x000000ffff007224 */ /* 0x000fce00078e0002 */
.L_x_1706:
        /* <DEDUP_REMOVED lines=54> */
.L_x_1709:
[----:B------:R-:W-:-:S07]  /*2ecf0*/  IMAD.MOV.U32 R0, RZ, RZ, R2 ;  /* 0x000000ffff007224 */ /* 0x000fce00078e0002 */
.L_x_1708:
        /* <DEDUP_REMOVED lines=53> */
.L_x_1711:
[----:B------:R-:W-:-:S07]  /*2f050*/  VIADD R0, R2, 0x1 ;  /* 0x0000000102007836 */ /* 0x000fce0000000000 */
.L_x_1710:
        /* <DEDUP_REMOVED lines=56> */
.L_x_1713:
[----:B------:R-:W-:-:S07]  /*2f3e0*/  IMAD.MOV.U32 R0, RZ, RZ, R2 ;  /* 0x000000ffff007224 */ /* 0x000fce00078e0002 */
.L_x_1712:
        /* <DEDUP_REMOVED lines=54> */
.L_x_1715:
[----:B------:R-:W-:-:S07]  /*2f750*/  IMAD.MOV.U32 R0, RZ, RZ, R2 ;  /* 0x000000ffff007224 */ /* 0x000fce00078e0002 */
.L_x_1714:
        /* <DEDUP_REMOVED lines=54> */
.L_x_1717:
[----:B------:R-:W-:-:S07]  /*2fac0*/  VIADD R0, R2, 0x1 ;  /* 0x0000000102007836 */ /* 0x000fce0000000000 */
.L_x_1716:
        /* <DEDUP_REMOVED lines=55> */
.L_x_1719:
[----:B------:R-:W-:-:S07]  /*2fe40*/  IMAD.MOV.U32 R0, RZ, RZ, R2 ;  /* 0x000000ffff007224 */ /* 0x000fce00078e0002 */
.L_x_1718:
        /* <DEDUP_REMOVED lines=54> */
.L_x_1721:
[----:B------:R-:W-:-:S07]  /*301b0*/  IMAD.MOV.U32 R0, RZ, RZ, R2 ;  /* 0x000000ffff007224 */ /* 0x000fce00078e0002 */
.L_x_1720:
        /* <DEDUP_REMOVED lines=55> */
.L_x_1723:
[----:B------:R-:W-:Y:S05]  /*30530*/  BSYNC.RECONVERGENT B1 ;  /* 0x0000000000017941 */ /* 0x000fea0003800200 */
.L_x_1722:
        /* <DEDUP_REMOVED lines=9> */
[----:B------:R-:W3:Y:S05]  /*305d0*/  LDCU.64 UR6, c[0x3][0x108] ;  /* 0x00c02100ff0677ac */ /* 0x000eea0008000a00 */
[----:B------:R-:W3:Y:S01]  /*305e0*/  LDC.64 R4, c[0x3][0x78] ;  /* 0x00c01e00ff047b82 */ /* 0x000ee20000000a00 */
[----:B0-----:R-:W3:Y:S01]  /*305f0*/  LDS.64 R44, [R16] ;  /* 0x00000000102c7984 */ /* 0x001ee20000000a00 */
[----:B--2---:R-:W-:-:S03]  /*30600*/  DMUL R14, R38, UR10 ;  /* 0x0000000a260e7c28 */ /* 0x004fc60008000000 */
[----:B------:R0:W2:Y:S01]  /*30610*/  LDS.64 R46, [R77] ;  /* 0x000000004d2e7984 */ /* 0x0000a20000000a00 */
[----:B-1----:R-:W-:-:S04]  /*30620*/  DFMA R36, R2, -0.5, R36 ;  /* 0xbfe000000224782b */ /* 0x002fc80000000024 */
[C-C-:B------:R-:W-:Y:S02]  /*30630*/  DFMA R12, R84.reuse, UR8, -R14.reuse ;  /* 0x00000008540c7c2b */ /* 0x140fe4000800080e */
[----:B------:R-:W-:Y:S02]  /*30640*/  DFMA R14, R84, UR8, R14 ;  /* 0x00000008540e7c2b */ /* 0x000fe4000800000e */
[----:B------:R-:W-:-:S10]  /*30650*/  DADD R2, -RZ, |R36| ;  /* 0x00000000ff027229 */ /* 0x000fd40000000524 */
[----:B------:R-:W-:Y:S01]  /*30660*/  IMAD.MOV.U32 R9, RZ, RZ, R3 ;  /* 0x000000ffff097224 */ /* 0x000fe200078e0003 */
[----:B---3--:R-:W-:Y:S01]  /*30670*/  DFMA R44, R44, UR6, R4 ;  /* 0x000000062c2c7c2b */ /* 0x008fe20008000004 */
[----:B------:R-:W-:Y:S08]  /*30680*/  BAR.SYNC.DEFER_BLOCKING 0x0 ;  /* 0x0000000000007b1d */ /* 0x000ff00000010000 */
[----:B------:R-:W-:Y:S08]  /*30690*/  BAR.SYNC.DEFER_BLOCKING 0x0 ;  /* 0x0000000000007b1d */ /* 0x000ff00000010000 */
[----:B0-2---:R-:W-:Y:S06]  /*306a0*/  BAR.SYNC.DEFER_BLOCKING 0x0 ;  /* 0x0000000000007b1d */ /* 0x005fec0000010000 */
[----:B------:R-:W-:Y:S05]  /*306b0*/  CALL.REL.NOINC `($_Z9paths_rk2PdS_S_$__internal_accurate_pow) ;  /* 0x0000003000407944 */ /* 0x000fea0003c00000 */
[----:B------:R-:W-:Y:S05]  /*306c0*/  BSYNC.RECONVERGENT B0 ;  /* 0x0000000000007941 */ /* 0x000fea0003800200 */
.L_x_1725:
[----:B------:R-:W0:Y:S01]  /*306d0*/  MUFU.RCP64H R3, R43 ;  /* 0x0000002b00037308 */ /* 0x000e220000001800 */
[C---:B------:R-:W-:Y:S01]  /*306e0*/  DADD R8, R36.reuse, 2 ;  /* 0x4000000024087429 */ /* 0x040fe20000000000 */
[----:B------:R-:W-:Y:S01]  /*306f0*/  IMAD.MOV.U32 R2, RZ, RZ, 0x1 ;  /* 0x00000001ff027424 */ /* 0x000fe200078e00ff */
[----:B------:R-:W-:Y:S01]  /*30700*/  DSETP.NEU.AND P0, PT, R36, RZ, PT ;  /* 0x000000ff2400722a */ /* 0x000fe20003f0d000 */
[----:B------:R-:W-:Y:S05]  /*30710*/  BSSY.RECONVERGENT B0, `(.L_x_1726) ;  /* 0x0000013000007945 */ /* 0x000fea0003800200 */
[----:B------:R-:W-:Y:S02]  /*30720*/  FSEL R34, R0, RZ, P0 ;  /* 0x000000ff00227208 */ /* 0x000fe40000000000 */
[----:B------:R-:W-:-:S02]  /*30730*/  LOP3.LUT R8, R9, 0x7ff00000, RZ, 0xc0, !PT ;  /* 0x7ff0000009087812 */ /* 0x000fc400078ec0ff */
[----:B------:R-:W-:Y:S02]  /*30740*/  FSEL R35, R6, RZ, P0 ;  /* 0x000000ff06237208 */ /* 0x000fe40000000000 */
[----:B------:R-:W-:Y:S01]  /*30750*/  ISETP.NE.AND P1, PT, R8, 0x7ff00000, PT ;  /* 0x7ff000000800780c */ /* 0x000fe20003f25270 */
[----:B0-----:R-:W-:-:S08]  /*30760*/  DFMA R4, -R42, R2, 1 ;  /* 0x3ff000002a04742b */ /* 0x001fd00000000102 */
[----:B------:R-:W-:-:S08]  /*30770*/  DFMA R4, R4, R4, R4 ;  /* 0x000000040404722b */ /* 0x000fd00000000004 */
[----:B------:R-:W-:Y:S01]  /*30780*/  DFMA R4, R2, R4, R2 ;  /* 0x000000040204722b */ /* 0x000fe20000000002 */
[----:B------:R-:W-:Y:S02]  /*30790*/  IMAD.MOV.U32 R2, RZ, RZ, R34 ;  /* 0x000000ffff027224 */ /* 0x000fe400078e0022 */
[----:B------:R-:W-:Y:S01]  /*307a0*/  IMAD.MOV.U32 R3, RZ, RZ, R35 ;  /* 0x000000ffff037224 */ /* 0x000fe200078e0023 */
[----:B------:R-:W-:Y:S07]  /*307b0*/  @P1 BRA `(.L_x_1727) ;  /* 0x0000000000201947 */ /* 0x000fee0003800000 */
        /* <DEDUP_REMOVED lines=8> */
.L_x_1727:
[----:B------:R-:W-:Y:S05]  /*30840*/  BSYNC.RECONVERGENT B0 ;  /* 0x0000000000007941 */ /* 0x000fea0003800200 */
.L_x_1726:
        /* <DEDUP_REMOVED lines=22> */
.L_x_1729:
[----:B------:R-:W-:Y:S05]  /*309b0*/  BSYNC.RECONVERGENT B1 ;  /* 0x0000000000017941 */ /* 0x000fea0003800200 */
.L_x_1728:
        /* <DEDUP_REMOVED lines=59> */
.L_x_1731:
[----:B------:R-:W-:Y:S05]  /*30d70*/  BSYNC.RECONVERGENT B0 ;  /* 0x0000000000007941 */ /* 0x000fea0003800200 */
.L_x_1730:
        /* <DEDUP_REMOVED lines=29> */
.L_x_1735:
[----:B------:R-:W-:Y:S05]  /*30f50*/  BSYNC.RECONVERGENT B3 ;  /* 0x0000000000037941 */ /* 0x000fea0003800200 */
.L_x_1734:
[----:B------:R-:W-:-:S07]  /*30f60*/  VIADD R0, R2, 0x1 ;  /* 0x0000000102007836 */ /* 0x000fce0000000000 */
.L_x_1733:
[----:B------:R-:W-:Y:S05]  /*30f70*/  BSYNC.RECONVERGENT B2 ;  /* 0x0000000000027941 */ /* 0x000fea0003800200 */
.L_x_1732:
        /* <DEDUP_REMOVED lines=55> */
.L_x_1739:
[----:B------:R-:W-:Y:S05]  /*312f0*/  BSYNC.RECONVERGENT B3 ;  /* 0x0000000000037941 */ /* 0x000fea0003800200 */
.L_x_1738:
[----:B------:R-:W-:-:S07]  /*31300*/  VIADD R0, R2, 0x1 ;  /* 0x0000000102007836 */ /* 0x000fce0000000000 */
.L_x_1737:
[----:B------:R-:W-:Y:S05]  /*31310*/  BSYNC.RECONVERGENT B2 ;  /* 0x0000000000027941 */ /* 0x000fea0003800200 */
.L_x_1736:
        /* <DEDUP_REMOVED lines=57> */
.L_x_1741:
[----:B------:R-:W-:Y:S05]  /*316b0*/  BSYNC.RECONVERGENT B1 ;  /* 0x0000000000017941 */ /* 0x000fea0003800200 */
.L_x_1740:
        /* <DEDUP_REMOVED lines=13> */
[----:B0-----:R-:W-:Y:S01]  /*31790*/  DFMA R38, R38, UR4, R24 ;  /* 0x0000000426267c2b */ /* 0x001fe20008000018 */
        /* <DEDUP_REMOVED lines=10> */
.L_x_1743:
[----:B------:R-:W-:Y:S05]  /*31840*/  BSYNC.RECONVERGENT B0 ;  /* 0x0000000000007941 */ /* 0x000fea0003800200 */
.L_x_1742:
        /* <DEDUP_REMOVED lines=22> */
.L_x_1745:
[----:B------:R-:W-:Y:S05]  /*319b0*/  BSYNC.RECONVERGENT B1 ;  /* 0x0000000000017941 */ /* 0x000fea0003800200 */
.L_x_1744:
        /* <DEDUP_REMOVED lines=59> */
.L_x_1747:
[----:B------:R-:W-:Y:S05]  /*31d70*/  BSYNC.RECONVERGENT B0 ;  /* 0x0000000000007941 */ /* 0x000fea0003800200 */
.L_x_1746:
        /* <DEDUP_REMOVED lines=29> */
.L_x_1751:
[----:B------:R-:W-:Y:S05]  /*31f50*/  BSYNC.RECONVERGENT B3 ;  /* 0x0000000000037941 */ /* 0x000fea0003800200 */
.L_x_1750:
[----:B------:R-:W-:-:S07]  /*31f60*/  VIADD R0, R2, 0x1 ;  /* 0x0000000102007836 */ /* 0x000fce0000000000 */
.L_x_1749:
[----:B------:R-:W-:Y:S05]  /*31f70*/  BSYNC.RECONVERGENT B2 ;  /* 0x0000000000027941 */ /* 0x000fea0003800200 */
.L_x_1748:
        /* <DEDUP_REMOVED lines=55> */
.L_x_1755:
[----:B------:R-:W-:Y:S05]  /*322f0*/  BSYNC.RECONVERGENT B3 ;  /* 0x0000000000037941 */ /* 0x000fea0003800200 */
.L_x_1754:
[----:B------:R-:W-:-:S07]  /*32300*/  VIADD R0, R2, 0x1 ;  /* 0x0000000102007836 */ /* 0x000fce0000000000 */
.L_x_1753:
[----:B------:R-:W-:Y:S05]  /*32310*/  BSYNC.RECONVERGENT B2 ;  /* 0x0000000000027941 */ /* 0x000fea0003800200 */
.L_x_1752:
        /* <DEDUP_REMOVED lines=18> */
[----:B--2---:R-:W-:Y:S01]  /*32440*/  DFMA R8, R6, R14, R8 ;  /* 0x0000000e0608722b */ /* 0x004fe20000000008 */
[----:B0-----:R-:W1:Y:S01]  /*32450*/  MUFU.RCP64H R15, UR4 ;  /* 0x00000004000f7d08 */ /* 0x001e620008001800 */
[----:B------:R-:W-:-:S06]  /*32460*/  IMAD.MOV.U32 R14, RZ, RZ, 0x1 ;  /* 0x00000001ff0e7424 */ /* 0x000fcc00078e00ff */
[C---:B------:R-:W-:Y:S01]  /*32470*/  DFMA R8, R6.reuse, R8, R10 ;  /* 0x000000080608722b */ /* 0x040fe2000000000a */
[----:B------:R-:W0:Y:S07]  /*32480*/  LDC.64 R10, c[0x3][0x50] ;  /* 0x00c01400ff0a7b82 */ /* 0x000e2e0000000a00 */
[----:B---3--:R-:W-:Y:S02]  /*32490*/  DFMA R8, R6, R8, R44 ;  /* 0x000000080608722b */ /* 0x008fe4000000002c */
[----:B-1----:R-:W-:-:S06]  /*324a0*/  DFMA R2, R14, -R20, 1 ;  /* 0x3ff000000e02742b */ /* 0x002fcc0000000814 */
[----:B------:R-:W-:-:S08]  /*324b0*/  DFMA R8, R6, R8, R46 ;  /* 0x000000080608722b */ /* 0x000fd0000000002e */
[----:B----4-:R-:W-:Y:S02]  /*324c0*/  DFMA R8, R6, R8, R48 ;  /* 0x000000080608722b */ /* 0x010fe40000000030 */
[----:B0-----:R-:W-:-:S06]  /*324d0*/  DMUL R34, R34, R10 ;  /* 0x0000000a22227228 */ /* 0x001fcc0000000000 */
        /* <DEDUP_REMOVED lines=31> */
.L_x_1757:
[----:B------:R-:W-:Y:S05]  /*326d0*/  BSYNC.RECONVERGENT B1 ;  /* 0x0000000000017941 */ /* 0x000fea0003800200 */
.L_x_1756:
        /* <DEDUP_REMOVED lines=26> */
.L_x_1759:
[----:B------:R-:W-:Y:S05]  /*32880*/  BSYNC.RECONVERGENT B1 ;  /* 0x0000000000017941 */ /* 0x000fea0003800200 */
.L_x_1758:
[----:B------:R-:W-:Y:S01]  /*32890*/  DADD R2, -R4, R2 ;  /* 0x0000000004027229 */ /* 0x000fe20000000102 */
[----:B------:R-:W0:Y:S07]  /*328a0*/  LDCU.64 UR4, c[0x3][0x108] ;  /* 0x00c02100ff0477ac */ /* 0x000e2e0008000a00 */
[----:B------:R-:W-:-:S07]  /*328b0*/  DADD R2, R40, R2 ;  /* 0x0000000028027229 */ /* 0x000fce0000000002 */
[----:B------:R1:W-:Y:S01]  /*328c0*/  STS.64 [R76], R2 ;  /* 0x000000024c007388 */ /* 0x0003e20000000a00 */
[----:B------:R-:W-:Y:S08]  /*328d0*/  BAR.SYNC.DEFER_BLOCKING 0x0 ;  /* 0x0000000000007b1d */ /* 0x000ff00000010000 */
[----:B-1----:R-:W1:Y:S01]  /*328e0*/  LDC.64 R2, c[0x3][0x78] ;  /* 0x00c01e00ff027b82 */ /* 0x002e620000000a00 */
[----:B------:R-:W-:Y:S04]  /*328f0*/  LDS.64 R4, [R18] ;  /* 0x0000000012047984 */ /* 0x000fe80000000a00 */
[----:B------:R-:W-:Y:S03]  /*32900*/  LDS.64 R6, [R78] ;  /* 0x000000004e067984 */ /* 0x000fe60000000a00 */
[----:B------:R-:W-:Y:S06]  /*32910*/  BAR.SYNC.DEFER_BLOCKING 0x0 ;  /* 0x0000000000007b1d */ /* 0x000fec0000010000 */
[----:B------:R-:W-:Y:S04]  /*32920*/  LDS.64 R8, [R17] ;  /* 0x0000000011087984 */ /* 0x000fe80000000a00 */
[----:B------:R-:W2:Y:S01]  /*32930*/  LDS.64 R10, [R77] ;  /* 0x000000004d0a7984 */ /* 0x000ea20000000a00 */
[----:B------:R-:W-:Y:S06]  /*32940*/  BAR.SYNC.DEFER_BLOCKING 0x0 ;  /* 0x0000000000007b1d */ /* 0x000fec0000010000 */
[----:B------:R-:W-:Y:S04]  /*32950*/  LDS.64 R12, [R16] ;  /* 0x00000000100c7984 */ /* 0x000fe80000000a00 */
[----:B------:R-:W3:Y:S01]  /*32960*/  LDS.64 R14, [R76] ;  /* 0x000000004c0e7984 */ /* 0x000ee20000000a00 */
[----:B------:R-:W-:Y:S08]  /*32970*/  BAR.SYNC.DEFER_BLOCKING 0x0 ;  /* 0x0000000000007b1d */ /* 0x000ff00000010000 */
[----:B------:R-:W-:Y:S08]  /*32980*/  BAR.SYNC.DEFER_BLOCKING 0x0 ;  /* 0x0000000000007b1d */ /* 0x000ff00000010000 */
[----:B------:R-:W-:Y:S06]  /*32990*/  BAR.SYNC.DEFER_BLOCKING 0x0 ;  /* 0x0000000000007b1d */ /* 0x000fec0000010000 */
[----:B------:R-:W4:Y:S01]  /*329a0*/  LDG.E R0, desc[UR42][R88.64] ;  /* 0x0000002a58007981 */ /* 0x000f22000c1e1900 */
[----:B--2---:R-:W-:Y:S01]  /*329b0*/  DADD R8, R8, R10 ;  /* 0x0000000008087229 */ /* 0x004fe2000000000a */
[----:B------:R-:W-:Y:S01]  /*329c0*/  BSSY.RECONVERGENT B6, `(.L_x_1760) ;  /* 0x0000028000067945 */ /* 0x000fe20003800200 */
[----:B---3--:R-:W-:-:S02]  /*329d0*/  DADD R12, R12, R14 ;  /* 0x000000000c0c7229 */ /* 0x008fc4000000000e */
[----:B------:R-:W-:-:S04]  /*329e0*/  DADD R4, R4, R6 ;  /* 0x0000000004047229 */ /* 0x000fc80000000006 */
[----:B0-----:R-:W-:Y:S02]  /*329f0*/  DMUL R8, R8, UR4 ;  /* 0x0000000408087c28 */ /* 0x001fe40008000000 */
[----:B------:R-:W-:Y:S02]  /*32a00*/  DMUL R12, R12, UR4 ;  /* 0x000000040c0c7c28 */ /* 0x000fe40008000000 */
[----:B------:R-:W-:-:S04]  /*32a10*/  DMUL R4, R4, UR4 ;  /* 0x0000000404047c28 */ /* 0x000fc80008000000 */
[----:B------:R-:W-:Y:S02]  /*32a20*/  DFMA R8, R8, 0.5, R24 ;  /* 0x3fe000000808782b */ /* 0x000fe40000000018 */
[----:B-1----:R-:W-:Y:S02]  /*32a30*/  DFMA R12, R12, 0.5, R2 ;  /* 0x3fe000000c0c782b */ /* 0x002fe40000000002 */
[----:B------:R-:W-:-:S04]  /*32a40*/  DFMA R4, R4, 0.5, RZ ;  /* 0x3fe000000404782b */ /* 0x000fc800000000ff */
[----:B------:R-:W-:Y:S02]  /*32a50*/  DADD R6, R24, R8 ;  /* 0x0000000018067229 */ /* 0x000fe40000000008 */
[----:B------:R-:W-:Y:S02]  /*32a60*/  DADD R10, R12, R2 ;  /* 0x000000000c0a7229 */ /* 0x000fe40000000002 */
[----:B------:R-:W-:-:S04]  /*32a70*/  DMUL R2, R4, UR4 ;  /* 0x0000000404027c28 */ /* 0x000fc80008000000 */
[----:B------:R-:W-:Y:S02]  /*32a80*/  DMUL R6, R6, UR4 ;  /* 0x0000000406067c28 */ /* 0x000fe40008000000 */
[----:B------:R-:W-:Y:S02]  /*32a90*/  DMUL R10, R10, UR4 ;  /* 0x000000040a0a7c28 */ /* 0x000fe40008000000 */
[----:B------:R-:W-:-:S04]  /*32aa0*/  DFMA R26, R2, 0.5, R26 ;  /* 0x3fe00000021a782b */ /* 0x000fc8000000001a */
[----:B------:R-:W-:Y:S02]  /*32ab0*/  DFMA R22, R6, 0.5, R22 ;  /* 0x3fe000000616782b */ /* 0x000fe40000000016 */
[----:B------:R-:W-:Y:S01]  /*32ac0*/  DFMA R28, R10, 0.5, R28 ;  /* 0x3fe000000a1c782b */ /* 0x000fe2000000001c */
[----:B----4-:R-:W-:-:S13]  /*32ad0*/  ISETP.GT.U32.AND P0, PT, R0, 0x752f, PT ;  /* 0x0000752f0000780c */ /* 0x010fda0003f04070 */
        /* <DEDUP_REMOVED lines=14> */
.L_x_1761:
        /* <DEDUP_REMOVED lines=8> */
.L_x_1762:
[----:B------:R-:W-:Y:S05]  /*32c40*/  BSYNC.RECONVERGENT B6 ;  /* 0x0000000000067941 */ /* 0x000fea0003800200 */
.L_x_1760:
[----:B------:R-:W1:Y:S02]  /*32c50*/  LDCU.64 UR4, c[0x3][0xc8] ;  /* 0x00c01900ff0477ac */ /* 0x000e640008000a00 */
[----:B-1----:R-:W-:Y:S02]  /*32c60*/  IMAD.U32 R6, RZ, RZ, UR4 ;  /* 0x00000004ff067e24 */ /* 0x002fe4000f8e00ff */
[----:B0-----:R-:W-:-:S06]  /*32c70*/  IMAD.U32 R7, RZ, RZ, UR5 ;  /* 0x00000005ff077e24 */ /* 0x001fcc000f8e00ff */
[----:B------:R-:W-:-:S14]  /*32c80*/  DSETP.GTU.AND P0, PT, R28, R6, PT ;  /* 0x000000061c00722a */ /* 0x000fdc0003f0c000 */
[----:B------:R-:W-:Y:S05]  /*32c90*/  @!P0 BRA `(.L_x_1763) ;  /* 0xfffffcd8002c8947 */ /* 0x000fea000383ffff */
.L_x_1159:
[----:B------:R-:W-:Y:S05]  /*32ca0*/  WARPSYNC.ALL ;  /* 0x0000000000007948 */ /* 0x000fea0003800000 */
[----:B------:R-:W0:Y:S01]  /*32cb0*/  LDCU UR6, c[0x3][0x7c] ;  /* 0x00c00f80ff0677ac */ /* 0x000e220008000800 */
[----:B------:R-:W1:Y:S01]  /*32cc0*/  LDC.64 R8, c[0x3][0x78] ;  /* 0x00c01e00ff087b82 */ /* 0x000e620000000a00 */
[----:B------:R-:W-:Y:S01]  /*32cd0*/  IMAD.MOV.U32 R2, RZ, RZ, 0x1 ;  /* 0x00000001ff027424 */ /* 0x000fe200078e00ff */
[----:B------:R-:W-:Y:S01]  /*32ce0*/  BSSY.RECONVERGENT B1, `(.L_x_1764) ;  /* 0x000001b000017945 */ /* 0x000fe20003800200 */
[----:B------:R-:W2:Y:S01]  /*32cf0*/  LDCU.64 UR4, c[0x3][0xd0] ;  /* 0x00c01a00ff0477ac */ /* 0x000ea20008000a00 */
[----:B0-----:R-:W1:Y:S03]  /*32d00*/  MUFU.RCP64H R3, UR6 ;  /* 0x0000000600037d08 */ /* 0x001e660008001800 */
[----:B-1----:R-:W-:-:S08]  /*32d10*/  DFMA R4, R2, -R8, 1 ;  /* 0x3ff000000204742b */ /* 0x002fd00000000808 */
[----:B------:R-:W-:-:S08]  /*32d20*/  DFMA R4, R4, R4, R4 ;  /* 0x000000040404722b */ /* 0x000fd00000000004 */
[----:B------:R-:W-:Y:S02]  /*32d30*/  DFMA R4, R2, R4, R2 ;  /* 0x000000040204722b */ /* 0x000fe40000000002 */
[----:B--2---:R-:W-:-:S06]  /*32d40*/  DADD R2, -R6, UR4 ;  /* 0x0000000406027e29 */ /* 0x004fcc0008000100 */
        /* <DEDUP_REMOVED lines=20> */
.L_x_1765:
[----:B------:R-:W-:Y:S05]  /*32e90*/  BSYNC.RECONVERGENT B1 ;  /* 0x0000000000017941 */ /* 0x000fea0003800200 */
.L_x_1764:
[----:B------:R-:W-:-:S07]  /*32ea0*/  DADD R2, R2, R22 ;  /* 0x0000000002027229 */ /* 0x000fce0000000016 */
[----:B------:R-:W-:Y:S01]  /*32eb0*/  STG.E.64 desc[UR42][R90.64+0x3e80], R2 ;  /* 0x003e80025a007986 */ /* 0x000fe2000c101b2a */
[----:B------:R-:W-:Y:S05]  /*32ec0*/  EXIT ;  /* 0x000000000000794d */ /* 0x000fea0003800000 */
        .weak           $__internal_2_$__cuda_sm20_div_rn_f64_full
        .type           $__internal_2_$__cuda_sm20_div_rn_f64_full,@function
        .size           $__internal_2_$__cuda_sm20_div_rn_f64_full,($__internal_3_$__cuda_sm20_dsqrt_rn_f64_mediumpath_v1 - $__internal_2_$__cuda_sm20_div_rn_f64_full)
$__internal_2_$__cuda_sm20_div_rn_f64_full:
[C---:B------:R-:W-:Y:S01]  /*32ed0*/  FSETP.GEU.AND P1, PT, |R71|.reuse, 1.469367938527859385e-39, PT ;  /* 0x001000004700780b */ /* 0x040fe20003f2e200 */
[----:B------:R-:W-:Y:S01]  /*32ee0*/  IMAD.MOV.U32 R69, RZ, RZ, R21 ;  /* 0x000000ffff457224 */ /* 0x000fe200078e0015 */
[C---:B------:R-:W-:Y:S01]  /*32ef0*/  LOP3.LUT R4, R71.reuse, 0x800fffff, RZ, 0xc0, !PT ;  /* 0x800fffff47047812 */ /* 0x040fe200078ec0ff */
[----:B------:R-:W-:Y:S01]  /*32f00*/  IMAD.MOV.U32 R6, RZ, RZ, 0x1 ;  /* 0x00000001ff067424 */ /* 0x000fe200078e00ff */
[----:B------:R-:W-:Y:S01]  /*32f10*/  LOP3.LUT R73, R71, 0x7ff00000, RZ, 0xc0, !PT ;  /* 0x7ff0000047497812 */ /* 0x000fe200078ec0ff */
[----:B------:R-:W-:Y:S01]  /*32f20*/  IMAD.MOV.U32 R72, RZ, RZ, 0x1ca00000 ;  /* 0x1ca00000ff487424 */ /* 0x000fe200078e00ff */
[----:B------:R-:W-:Y:S01]  /*32f30*/  LOP3.LUT R5, R4, 0x3ff00000, RZ, 0xfc, !PT ;  /* 0x3ff0000004057812 */ /* 0x000fe200078efcff */
[----:B------:R-:W-:Y:S01]  /*32f40*/  IMAD.MOV.U32 R4, RZ, RZ, R70 ;  /* 0x000000ffff047224 */ /* 0x000fe200078e0046 */
[C---:B------:R-:W-:Y:S01]  /*32f50*/  FSETP.GEU.AND P4, PT, |R69|.reuse, 1.469367938527859385e-39, PT ;  /* 0x001000004500780b */ /* 0x040fe20003f8e200 */
[----:B------:R-:W-:Y:S01]  /*32f60*/  IMAD.MOV.U32 R68, RZ, RZ, R20 ;  /* 0x000000ffff447224 */ /* 0x000fe200078e0014 */
[----:B------:R-:W-:Y:S01]  /*32f70*/  LOP3.LUT R74, R69, 0x7ff00000, RZ, 0xc0, !PT ;  /* 0x7ff00000454a7812 */ /* 0x000fe200078ec0ff */
[----:B------:R-:W-:Y:S02]  /*32f80*/  BSSY.RECONVERGENT B0, `(.L_x_1766) ;  /* 0x000004f000007945 */ /* 0x000fe40003800200 */
[----:B------:R-:W-:Y:S01]  /*32f90*/  @!P1 DMUL R4, R70, 8.98846567431157953865e+307 ;  /* 0x7fe0000046049828 */ /* 0x000fe20000000000 */
[----:B------:R-:W-:Y:S01]  /*32fa0*/  ISETP.GE.U32.AND P2, PT, R74, R73, PT ;  /* 0x000000494a00720c */ /* 0x000fe20003f46070 */
[----:B------:R-:W-:-:S04]  /*32fb0*/  IMAD.MOV.U32 R19, RZ, RZ, R74 ;  /* 0x000000ffff137224 */ /* 0x000fc800078e004a */
[----:B------:R-:W0:Y:S02]  /*32fc0*/  MUFU.RCP64H R7, R5 ;  /* 0x0000000500077308 */ /* 0x000e240000001800 */
[----:B------:R-:W-:-:S04]  /*32fd0*/  @!P4 LOP3.LUT R0, R71, 0x7ff00000, RZ, 0xc0, !PT ;  /* 0x7ff000004700c812 */ /* 0x000fc800078ec0ff */
[----:B------:R-:W-:Y:S01]  /*32fe0*/  @!P4 ISETP.GE.U32.AND P5, PT, R74, R0, PT ;  /* 0x000000004a00c20c */ /* 0x000fe20003fa6070 */
[----:B------:R-:W-:Y:S01]  /*32ff0*/  IMAD.MOV.U32 R0, RZ, RZ, R73 ;  /* 0x000000ffff007224 */ /* 0x000fe200078e0049 */
[----:B------:R-:W-:-:S05]  /*33000*/  @!P1 LOP3.LUT R0, R5, 0x7ff00000, RZ, 0xc0, !PT ;  /* 0x7ff0000005009812 */ /* 0x000fca00078ec0ff */
[----:B------:R-:W-:Y:S01]  /*33010*/  VIADD R75, R0, 0xffffffff ;  /* 0xffffffff004b7836 */ /* 0x000fe20000000000 */
[----:B0-----:R-:W-:-:S08]  /*33020*/  DFMA R10, R6, -R4, 1 ;  /* 0x3ff00000060a742b */ /* 0x001fd00000000804 */
[----:B------:R-:W-:-:S08]  /*33030*/  DFMA R10, R10, R10, R10 ;  /* 0x0000000a0a0a722b */ /* 0x000fd0000000000a */
[----:B------:R-:W-:Y:S01]  /*33040*/  DFMA R20, R6, R10, R6 ;  /* 0x0000000a0614722b */ /* 0x000fe20000000006 */
[C---:B------:R-:W-:Y:S01]  /*33050*/  @!P4 SEL R11, R72.reuse, 0x63400000, !P5 ;  /* 0x63400000480bc807 */ /* 0x040fe20006800000 */
[----:B------:R-:W-:Y:S01]  /*33060*/  IMAD.MOV.U32 R6, RZ, RZ, R68 ;  /* 0x000000ffff067224 */ /* 0x000fe200078e0044 */
[----:B------:R-:W-:Y:S01]  /*33070*/  SEL R7, R72, 0x63400000, !P2 ;  /* 0x6340000048077807 */ /* 0x000fe20005000000 */
[----:B------:R-:W-:Y:S01]  /*33080*/  @!P4 IMAD.MOV.U32 R10, RZ, RZ, RZ ;  /* 0x000000ffff0ac224 */ /* 0x000fe200078e00ff */
[--C-:B------:R-:W-:Y:S02]  /*33090*/  @!P4 LOP3.LUT R11, R11, 0x80000000, R69.reuse, 0xf8, !PT ;  /* 0x800000000b0bc812 */ /* 0x100fe400078ef845 */
[----:B------:R-:W-:Y:S01]  /*330a0*/  LOP3.LUT R7, R7, 0x800fffff, R69, 0xf8, !PT ;  /* 0x800fffff07077812 */ /* 0x000fe200078ef845 */
[----:B------:R-:W-:Y:S01]  /*330b0*/  DFMA R64, R20, -R4, 1 ;  /* 0x3ff000001440742b */ /* 0x000fe20000000804 */
[----:B------:R-:W-:-:S06]  /*330c0*/  @!P4 LOP3.LUT R11, R11, 0x100000, RZ, 0xfc, !PT ;  /* 0x001000000b0bc812 */ /* 0x000fcc00078efcff */
[----:B------:R-:W-:Y:S02]  /*330d0*/  @!P4 DFMA R6, R6, 2, -R10 ;  /* 0x400000000606c82b */ /* 0x000fe4000000080a */
[----:B------:R-:W-:-:S08]  /*330e0*/  DFMA R64, R20, R64, R20 ;  /* 0x000000401440722b */ /* 0x000fd00000000014 */
[----:B------:R-:W-:Y:S01]  /*330f0*/  @!P4 LOP3.LUT R19, R7, 0x7ff00000, RZ, 0xc0, !PT ;  /* 0x7ff000000713c812 */ /* 0x000fe200078ec0ff */
[----:B------:R-:W-:-:S04]  /*33100*/  DMUL R10, R64, R6 ;  /* 0x00000006400a7228 */ /* 0x000fc80000000000 */
[----:B------:R-:W-:-:S04]  /*33110*/  VIADD R73, R19, 0xffffffff ;  /* 0xffffffff13497836 */ /* 0x000fc80000000000 */
[----:B------:R-:W-:Y:S01]  /*33120*/  DFMA R20, R10, -R4, R6 ;  /* 0x800000040a14722b */ /* 0x000fe20000000006 */
[----:B------:R-:W-:-:S04]  /*33130*/  ISETP.GT.U32.AND P1, PT, R73, 0x7feffffe, PT ;  /* 0x7feffffe4900780c */ /* 0x000fc80003f24070 */
[----:B------:R-:W-:-:S03]  /*33140*/  ISETP.GT.U32.OR P1, PT, R75, 0x7feffffe, P1 ;  /* 0x7feffffe4b00780c */ /* 0x000fc60000f24470 */
[----:B------:R-:W-:-:S10]  /*33150*/  DFMA R64, R64, R20, R10 ;  /* 0x000000144040722b */ /* 0x000fd4000000000a */
[----:B------:R-:W-:Y:S05]  /*33160*/  @P1 BRA `(.L_x_1767) ;  /* 0x00000000006c1947 */ /* 0x000fea0003800000 */
[----:B------:R-:W-:Y:S01]  /*33170*/  LOP3.LUT R11, R71, 0x7ff00000, RZ, 0xc0, !PT ;  /* 0x7ff00000470b7812 */ /* 0x000fe200078ec0ff */
[----:B------:R-:W-:-:S03]  /*33180*/  IMAD.MOV.U32 R20, RZ, RZ, RZ ;  /* 0x000000ffff147224 */ /* 0x000fc600078e00ff */
[CC--:B------:R-:W-:Y:S02]  /*33190*/  VIADDMNMX R0, R74.reuse, -R11.reuse, 0xb9600000, !PT ;  /* 0xb96000004a007446 */ /* 0x0c0fe4000780090b */
[----:B------:R-:W-:Y:S02]  /*331a0*/  ISETP.GE.U32.AND P1, PT, R74, R11, PT ;  /* 0x0000000b4a00720c */ /* 0x000fe40003f26070 */
[----:B------:R-:W-:Y:S02]  /*331b0*/  VIMNMX R0, PT, PT, R0, 0x46a00000, PT ;  /* 0x46a0000000007848 */ /* 0x000fe40003fe0100 */
[----:B------:R-:W-:-:S05]  /*331c0*/  SEL R11, R72, 0x63400000, !P1 ;  /* 0x63400000480b7807 */ /* 0x000fca0004800000 */
[----:B------:R-:W-:-:S04]  /*331d0*/  IMAD.IADD R0, R0, 0x1, -R11 ;  /* 0x0000000100007824 */ /* 0x000fc800078e0a0b */
        /* <DEDUP_REMOVED lines=12> */
[----:B------:R-:W-:-:S06]  /*332a0*/  IMAD.MOV.U32 R4, RZ, RZ, RZ ;  /* 0x000000ffff047224 */ /* 0x000fcc00078e00ff */
[----:B------:R-:W-:-:S03]  /*332b0*/  DFMA R4, R10, -R4, R64 ;  /* 0x800000040a04722b */ /* 0x000fc60000000040 */
[----:B------:R-:W-:-:S03]  /*332c0*/  LOP3.LUT R71, R21, R71, RZ, 0x3c, !PT ;  /* 0x0000004715477212 */ /* 0x000fc600078e3cff */
[----:B------:R-:W-:-:S04]  /*332d0*/  IADD3 R4, PT, PT, -R0, -0x43300000, RZ ;  /* 0xbcd0000000047810 */ /* 0x000fc80007ffe1ff */
[----:B------:R-:W-:-:S04]  /*332e0*/  FSETP.NEU.AND P1, PT, |R5|, R4, PT ;  /* 0x000000040500720b */ /* 0x000fc80003f2d200 */
[----:B------:R-:W-:Y:S02]  /*332f0*/  FSEL R10, R20, R10, !P1 ;  /* 0x0000000a140a7208 */ /* 0x000fe40004800000 */
[----:B------:R-:W-:Y:S01]  /*33300*/  FSEL R11, R71, R11, !P1 ;  /* 0x0000000b470b7208 */ /* 0x000fe20004800000 */
[----:B------:R-:W-:Y:S06]  /*33310*/  BRA `(.L_x_1768) ;  /* 0x0000000000547947 */ /* 0x000fec0003800000 */
.L_x_1767:
        /* <DEDUP_REMOVED lines=12> */
[----:B------:R-:W-:Y:S02]  /*333e0*/  @!P1 IMAD.MOV.U32 R10, RZ, RZ, RZ ;  /* 0x000000ffff0a9224 */ /* 0x000fe400078e00ff */
[----:B------:R-:W-:Y:S02]  /*333f0*/  @P1 IMAD.MOV.U32 R10, RZ, RZ, RZ ;  /* 0x000000ffff0a1224 */ /* 0x000fe400078e00ff */
[----:B------:R-:W-:Y:S01]  /*33400*/  @P1 IMAD.MOV.U32 R11, RZ, RZ, R0 ;  /* 0x000000ffff0b1224 */ /* 0x000fe200078e0000 */
[----:B------:R-:W-:Y:S06]  /*33410*/  BRA `(.L_x_1768) ;  /* 0x0000000000147947 */ /* 0x000fec0003800000 */
.L_x_1770:
[----:B------:R-:W-:Y:S01]  /*33420*/  LOP3.LUT R11, R71, 0x80000, RZ, 0xfc, !PT ;  /* 0x00080000470b7812 */ /* 0x000fe200078efcff */
[----:B------:R-:W-:Y:S01]  /*33430*/  IMAD.MOV.U32 R10, RZ, RZ, R70 ;  /* 0x000000ffff0a7224 */ /* 0x000fe200078e0046 */
[----:B------:R-:W-:Y:S06]  /*33440*/  BRA `(.L_x_1768) ;  /* 0x0000000000087947 */ /* 0x000fec0003800000 */
.L_x_1769:
[----:B------:R-:W-:Y:S01]  /*33450*/  LOP3.LUT R11, R69, 0x80000, RZ, 0xfc, !PT ;  /* 0x00080000450b7812 */ /* 0x000fe200078efcff */
[----:B------:R-:W-:-:S07]  /*33460*/  IMAD.MOV.U32 R10, RZ, RZ, R68 ;  /* 0x000000ffff0a7224 */ /* 0x000fce00078e0044 */
.L_x_1768:
[----:B------:R-:W-:Y:S05]  /*33470*/  BSYNC.RECONVERGENT B0 ;  /* 0x0000000000007941 */ /* 0x000fea0003800200 */
.L_x_1766:
[----:B------:R-:W-:Y:S02]  /*33480*/  IMAD.MOV.U32 R4, RZ, RZ, R67 ;  /* 0x000000ffff047224 */ /* 0x000fe400078e0043 */
[----:B------:R-:W-:-:S04]  /*33490*/  IMAD.MOV.U32 R5, RZ, RZ, 0x0 ;  /* 0x00000000ff057424 */ /* 0x000fc800078e00ff */
[----:B------:R-:W-:Y:S05]  /*334a0*/  RET.REL.NODEC R4 `(_Z9paths_rk2PdS_S_) ;  /* 0xfffffcc804d47950 */ /* 0x000fea0003c3ffff */
        .weak           $__internal_3_$__cuda_sm20_dsqrt_rn_f64_mediumpath_v1
        .type           $__internal_3_$__cuda_sm20_dsqrt_rn_f64_mediumpath_v1,@function
        .size           $__internal_3_$__cuda_sm20_dsqrt_rn_f64_mediumpath_v1,($_Z9paths_rk2PdS_S_$__internal_accurate_pow - $__internal_3_$__cuda_sm20_dsqrt_rn_f64_mediumpath_v1)
$__internal_3_$__cuda_sm20_dsqrt_rn_f64_mediumpath_v1:
[----:B------:R-:W-:Y:S01]  /*334b0*/  ISETP.GE.U32.AND P1, PT, R4, -0x3400000, PT ;  /* 0xfcc000000400780c */ /* 0x000fe20003f26070 */
[----:B------:R-:W-:Y:S01]  /*334c0*/  BSSY.RECONVERGENT B1, `(.L_x_1771) ;  /* 0x000002a000017945 */ /* 0x000fe20003800200 */
[----:B------:R-:W-:Y:S02]  /*334d0*/  IMAD.MOV.U32 R4, RZ, RZ, R2 ;  /* 0x000000ffff047224 */ /* 0x000fe400078e0002 */
[----:B------:R-:W-:Y:S02]  /*334e0*/  IMAD.MOV.U32 R5, RZ, RZ, R3 ;  /* 0x000000ffff057224 */ /* 0x000fe400078e0003 */
[----:B------:R-:W-:Y:S02]  /*334f0*/  IMAD.MOV.U32 R6, RZ, RZ, R10 ;  /* 0x000000ffff067224 */ /* 0x000fe400078e000a */
[----:B------:R-:W-:Y:S02]  /*33500*/  IMAD.MOV.U32 R2, RZ, RZ, R0 ;  /* 0x000000ffff027224 */ /* 0x000fe400078e0000 */
[----:B------:R-:W-:-:S02]  /*33510*/  IMAD.MOV.U32 R3, RZ, RZ, R9 ;  /* 0x000000ffff037224 */ /* 0x000fc400078e0009 */
[----:B------:R-:W-:Y:S02]  /*33520*/  IMAD.MOV.U32 R10, RZ, RZ, R20 ;  /* 0x000000ffff0a7224 */ /* 0x000fe400078e0014 */
[----:B------:R-:W-:Y:S01]  /*33530*/  IMAD.MOV.U32 R11, RZ, RZ, R21 ;  /* 0x000000ffff0b7224 */ /* 0x000fe200078e0015 */
[----:B------:R-:W-:Y:S06]  /*33540*/  @!P1 BRA `(.L_x_1772) ;  /* 0x0000000000209947 */ /* 0x000fec0003800000 */
        /* <DEDUP_REMOVED lines=8> */
.L_x_1772:
        /* <DEDUP_REMOVED lines=9> */
[----:B------:R-:W-:Y:S02]  /*33660*/  IMAD.MOV.U32 R10, RZ, RZ, 0x0 ;  /* 0x00000000ff0a7424 */ /* 0x000fe400078e00ff */
[----:B------:R-:W-:Y:S02]  /*33670*/  IMAD.MOV.U32 R4, RZ, RZ, RZ ;  /* 0x000000ffff047224 */ /* 0x000fe400078e00ff */
[----:B------:R-:W-:Y:S01]  /*33680*/  IMAD.MOV.U32 R11, RZ, RZ, 0x3fd80000 ;  /* 0x3fd80000ff0b7424 */ /* 0x000fe200078e00ff */
[----:B------:R-:W0:Y:S03]  /*33690*/  MUFU.RSQ64H R5, R3 ;  /* 0x0000000300057308 */ /* 0x000e260000001c00 */
        /* <DEDUP_REMOVED lines=11> */
.L_x_1774:
[----:B------:R-:W-:-:S11]  /*33750*/  DADD R2, R4, R4 ;  /* 0x0000000004027229 */ /* 0x000fd60000000004 */
.L_x_1773:
[----:B------:R-:W-:Y:S05]  /*33760*/  BSYNC.RECONVERGENT B1 ;  /* 0x0000000000017941 */ /* 0x000fea0003800200 */
.L_x_1771:
[----:B------:R-:W-:Y:S02]  /*33770*/  IMAD.MOV.U32 R0, RZ, RZ, R2 ;  /* 0x000000ffff007224 */ /* 0x000fe400078e0002 */
[----:B------:R-:W-:Y:S02]  /*33780*/  IMAD.MOV.U32 R5, RZ, RZ, R3 ;  /* 0x000000ffff057224 */ /* 0x000fe400078e0003 */
[----:B------:R-:W-:Y:S02]  /*33790*/  IMAD.MOV.U32 R2, RZ, RZ, R19 ;  /* 0x000000ffff027224 */ /* 0x000fe400078e0013 */
[----:B------:R-:W-:-:S04]  /*337a0*/  IMAD.MOV.U32 R3, RZ, RZ, 0x0 ;  /* 0x00000000ff037424 */ /* 0x000fc800078e00ff */
[----:B------:R-:W-:Y:S05]  /*337b0*/  RET.REL.NODEC R2 `(_Z9paths_rk2PdS_S_) ;  /* 0xfffffcc802107950 */ /* 0x000fea0003c3ffff */
        .type           $_Z9paths_rk2PdS_S_$__internal_accurate_pow,@function
        .size           $_Z9paths_rk2PdS_S_$__internal_accurate_pow,($_Z9paths_rk2PdS_S_$__internal_trig_reduction_slowpathd - $_Z9paths_rk2PdS_S_$__internal_accurate_pow)
$_Z9paths_rk2PdS_S_$__internal_accurate_pow:
[----:B------:R-:W-:Y:S01]  /*337c0*/  ISETP.GT.U32.AND P0, PT, R9, 0xfffff, PT ;  /* 0x000fffff0900780c */ /* 0x000fe20003f04070 */
[--C-:B------:R-:W-:Y:S01]  /*337d0*/  IMAD.MOV.U32 R3, RZ, RZ, R9.reuse ;  /* 0x000000ffff037224 */ /* 0x100fe200078e0009 */
        /* <DEDUP_REMOVED lines=8> */
[----:B------:R-:W-:-:S10]  /*33860*/  @!P0 DMUL R56, R2, 1.80143985094819840000e+16 ;  /* 0x4350000002388828 */ /* 0x000fd40000000000 */
[----:B------:R-:W-:Y:S02]  /*33870*/  @!P0 IMAD.MOV.U32 R0, RZ, RZ, R57 ;  /* 0x000000ffff008224 */ /* 0x000fe400078e0039 */
[----:B------:R-:W-:-:S03]  /*33880*/  @!P0 IMAD.MOV.U32 R2, RZ, RZ, R56 ;  /* 0x000000ffff028224 */ /* 0x000fc600078e0038 */
[----:B------:R-:W-:-:S04]  /*33890*/  LOP3.LUT R0, R0, 0x800fffff, RZ, 0xc0, !PT ;  /* 0x800fffff00007812 */ /* 0x000fc800078ec0ff */
[----:B------:R-:W-:Y:S02]  /*338a0*/  LOP3.LUT R3, R0, 0x3ff00000, RZ, 0xfc, !PT ;  /* 0x3ff0000000037812 */ /* 0x000fe400078efcff */
[----:B------:R-:W-:Y:S02]  /*338b0*/  SHF.R.U32.HI R0, RZ, 0x14, R9 ;  /* 0x00000014ff007819 */ /* 0x000fe40000011609 */
[----:B------:R-:W-:Y:S02]  /*338c0*/  ISETP.GE.U32.AND P6, PT, R3, 0x3ff6a09f, PT ;  /* 0x3ff6a09f0300780c */ /* 0x000fe40003fc6070 */
[----:B------:R-:W-:-:S11]  /*338d0*/  @!P0 LEA.HI R0, R57, 0xffffffca, RZ, 0xc ;  /* 0xffffffca39008811 */ /* 0x000fd600078f60ff */
        /* <DEDUP_REMOVED lines=63> */
[C---:B------:R-:W-:Y:S02]  /*33cd0*/  VIADD R2, R0.reuse, 0xfffffc01 ;  /* 0xfffffc0100027836 */ /* 0x040fe40000000000 */
[----:B------:R-:W-:Y:S02]  /*33ce0*/  @P6 VIADD R2, R0, 0xfffffc02 ;  /* 0xfffffc0200026836 */ /* 0x000fe40000000000 */
[----:B------:R-:W-:-:S03]  /*33cf0*/  IMAD.MOV.U32 R3, RZ, RZ, 0x43300000 ;  /* 0x43300000ff037424 */ /* 0x000fc600078e00ff */
[----:B------:R-:W-:Y:S01]  /*33d00*/  DADD R10, R20, R10 ;  /* 0x00000000140a7229 */ /* 0x000fe2000000000a */
[----:B------:R-:W-:-:S06]  /*33d10*/  LOP3.LUT R2, R2, 0x80000000, RZ, 0x3c, !PT ;  /* 0x8000000002027812 */ /* 0x000fcc00078e3cff */
[----:B------:R-:W-:Y:S01]  /*33d20*/  DADD R6, R2, -UR6 ;  /* 0x8000000602067e29 */ /* 0x000fe20008000000 */
[----:B------:R-:W-:Y:S01]  /*33d30*/  UMOV UR6, 0xfefa39ef ;  /* 0xfefa39ef00067882 */ /* 0x000fe20000000000 */
[----:B------:R-:W-:Y:S01]  /*33d40*/  DADD R10, R40, R10 ;  /* 0x00000000280a7229 */ /* 0x000fe2000000000a */
[----:B------:R-:W-:-:S07]  /*33d50*/  UMOV UR7, 0x3fe62e42 ;  /* 0x3fe62e4200077882 */ /* 0x000fce0000000000 */
[----:B------:R-:W-:-:S08]  /*33d60*/  DADD R2, R38, R10 ;  /* 0x0000000026027229 */ /* 0x000fd0000000000a */
        /* <DEDUP_REMOVED lines=79> */
.L_x_1775:
[----:B------:R-:W-:Y:S02]  /*34260*/  DFMA R6, R20, R2, R2 ;  /* 0x000000021406722b */ /* 0x000fe40000000002 */
[----:B------:R-:W-:-:S08]  /*34270*/  DSETP.NEU.AND P0, PT, |R2|, +INF , PT ;  /* 0x7ff000000200742a */ /* 0x000fd00003f0d200 */
[----:B------:R-:W-:Y:S01]  /*34280*/  FSEL R0, R2, R6, !P0 ;  /* 0x0000000602007208 */ /* 0x000fe20004000000 */
[----:B------:R-:W-:Y:S01]  /*34290*/  IMAD.MOV.U32 R2, RZ, RZ, R19 ;  /* 0x000000ffff027224 */ /* 0x000fe200078e0013 */
[----:B------:R-:W-:Y:S01]  /*342a0*/  FSEL R6, R3, R7, !P0 ;  /* 0x0000000703067208 */ /* 0x000fe20004000000 */
[----:B------:R-:W-:-:S04]  /*342b0*/  IMAD.MOV.U32 R3, RZ, RZ, 0x0 ;  /* 0x00000000ff037424 */ /* 0x000fc800078e00ff */
[----:B------:R-:W-:Y:S05]  /*342c0*/  RET.REL.NODEC R2 `(_Z9paths_rk2PdS_S_) ;  /* 0xfffffcbc024c7950 */ /* 0x000fea0003c3ffff */
        .type           $_Z9paths_rk2PdS_S_$__internal_trig_reduction_slowpathd,@function
        .size           $_Z9paths_rk2PdS_S_$__internal_trig_reduction_slowpathd,(.L_x_2208 - $_Z9paths_rk2PdS_S_$__internal_trig_reduction_slowpathd)
$_Z9paths_rk2PdS_S_$__internal_trig_reduction_slowpathd:
[--C-:B------:R-:W-:Y:S01]  /*342d0*/  SHF.R.U32.HI R10, RZ, 0x14, R11.reuse ;  /* 0x00000014ff0a7819 */ /* 0x100fe2000001160b */
[----:B------:R-:W-:Y:S02]  /*342e0*/  IMAD.MOV.U32 R3, RZ, RZ, R2 ;  /* 0x000000ffff037224 */ /* 0x000fe400078e0002 */
[----:B------:R-:W-:Y:S01]  /*342f0*/  IMAD.MOV.U32 R5, RZ, RZ, R11 ;  /* 0x000000ffff057224 */ /* 0x000fe200078e000b */
[----:B------:R-:W-:Y:S01]  /*34300*/  LOP3.LUT R0, R10, 0x7ff, RZ, 0xc0, !PT ;  /* 0x000007ff0a007812 */ /* 0x000fe200078ec0ff */
[----:B------:R-:W-:-:S03]  /*34310*/  IMAD.MOV.U32 R2, RZ, RZ, RZ ;  /* 0x000000ffff027224 */ /* 0x000fc600078e00ff */
        /* <DEDUP_REMOVED lines=18> */
[----:B------:R-:W-:Y:S02]  /*34440*/  LOP3.LUT R5, R5, 0x80000000, RZ, 0xfc, !PT ;  /* 0x8000000005057812 */ /* 0x000fe400078efcff */
[----:B------:R-:W-:-:S07]  /*34450*/  CS2R R20, SRZ ;  /* 0x0000000000147805 */ /* 0x000fce000001ff00 */
.L_x_1780:
        /* <DEDUP_REMOVED lines=10> */
[----:B------:R-:W-:Y:S02]  /*34500*/  IMAD R19, R72, R5, RZ ;  /* 0x0000000548137224 */ /* 0x000fe400078e02ff */
[----:B------:R-:W-:-:S03]  /*34510*/  IMAD R20, R73, R3, RZ ;  /* 0x0000000349147224 */ /* 0x000fc600078e02ff */
[----:B------:R-:W-:-:S04]  /*34520*/  IADD3 R19, P4, PT, R19, R75, RZ ;  /* 0x0000004b13137210 */ /* 0x000fc80007f9e0ff */
[----:B------:R-:W-:Y:S01]  /*34530*/  IADD3 R21, P6, PT, R20, R19, RZ ;  /* 0x0000001314157210 */ /* 0x000fe20007fde0ff */
[----:B------:R-:W-:Y:S02]  /*34540*/  IMAD.MOV.U32 R20, RZ, RZ, R74 ;  /* 0x000000ffff147224 */ /* 0x000fe400078e004a */
[C---:B------:R-:W-:Y:S02]  /*34550*/  IMAD R19, R7.reuse, 0x8, R1 ;  /* 0x0000000807137824 */ /* 0x040fe400078e0201 */
[----:B------:R-:W-:-:S03]  /*34560*/  VIADD R7, R7, 0x1 ;  /* 0x0000000107077836 */ /* 0x000fc60000000000 */
[----:B------:R0:W-:Y:S02]  /*34570*/  STL.64 [R19], R20 ;  /* 0x0000001413007387 */ /* 0x0001e40000100a00 */
[----:B0-----:R-:W-:-:S04]  /*34580*/  IMAD.HI.U32 R19, R72, R5, RZ ;  /* 0x0000000548137227 */ /* 0x001fc800078e00ff */
[----:B------:R-:W-:Y:S02]  /*34590*/  IMAD.X R19, RZ, RZ, R19, P5 ;  /* 0x000000ffff137224 */ /* 0x000fe400028e0613 */
[----:B------:R-:W-:-:S04]  /*345a0*/  IMAD.HI.U32 R20, R73, R3, RZ ;  /* 0x0000000349147227 */ /* 0x000fc800078e00ff */
[----:B------:R-:W-:Y:S01]  /*345b0*/  IMAD.HI.U32 R21, R73, R5, RZ ;  /* 0x0000000549157227 */ /* 0x000fe200078e00ff */
[----:B------:R-:W-:-:S03]  /*345c0*/  IADD3.X R19, P4, PT, R20, R19, RZ, P4, !PT ;  /* 0x0000001314137210 */ /* 0x000fc6000279e4ff */
[----:B------:R-:W-:Y:S02]  /*345d0*/  IMAD R20, R73, R5, RZ ;  /* 0x0000000549147224 */ /* 0x000fe400078e02ff */
[----:B------:R-:W-:Y:S01]  /*345e0*/  IMAD.X R21, RZ, RZ, R21, P4 ;  /* 0x000000ffff157224 */ /* 0x000fe200020e0615 */
[----:B------:R-:W-:Y:S02]  /*345f0*/  ISETP.NE.AND P4, PT, R6, -0xf, PT ;  /* 0xfffffff10600780c */ /* 0x000fe40003f85270 */
[----:B------:R-:W-:-:S05]  /*34600*/  IADD3.X R19, P5, PT, R20, R19, RZ, P6, !PT ;  /* 0x0000001314137210 */ /* 0x000fca00037be4ff */
[----:B------:R-:W-:Y:S02]  /*34610*/  IMAD.X R21, RZ, RZ, R21, P5 ;  /* 0x000000ffff157224 */ /* 0x000fe400028e0615 */
[----:B------:R-:W-:-:S04]  /*34620*/  IMAD.MOV.U32 R20, RZ, RZ, R19 ;  /* 0x000000ffff147224 */ /* 0x000fc800078e0013 */
[----:B------:R-:W-:Y:S05]  /*34630*/  @P4 BRA `(.L_x_1780) ;  /* 0xfffffffc00884947 */ /* 0x000fea000383ffff */
[----:B------:R-:W-:Y:S05]  /*34640*/  BSYNC.RECONVERGENT B1 ;  /* 0x0000000000017941 */ /* 0x000fea0003800200 */
.L_x_1779:
[----:B------:R-:W-:-:S07]  /*34650*/  IMAD.MOV.U32 R4, RZ, RZ, R2 ;  /* 0x000000ffff047224 */ /* 0x000fce00078e0002 */
.L_x_1778:
[----:B------:R-:W-:Y:S05]  /*34660*/  BSYNC.RECONVERGENT B0 ;  /* 0x0000000000007941 */ /* 0x000fea0003800200 */
.L_x_1777:
[----:B------:R-:W-:Y:S01]  /*34670*/  LOP3.LUT P4, R10, R10, 0x3f, RZ, 0xc0, !PT ;  /* 0x0000003f0a0a7812 */ /* 0x000fe2000788c0ff */
[----:B------:R-:W-:-:S04]  /*34680*/  IMAD.IADD R0, R0, 0x1, R4 ;  /* 0x0000000100007824 */ /* 0x000fc800078e0204 */
[----:B------:R-:W-:-:S05]  /*34690*/  IMAD.U32 R0, R0, 0x8, R1 ;  /* 0x0000000800007824 */ /* 0x000fca00078e0001 */
[----:B------:R0:W-:Y:S04]  /*346a0*/  STL.64 [R0+-0x78], R20 ;  /* 0xffff881400007387 */ /* 0x0001e80000100a00 */
[----:B------:R-:W2:Y:S04]  /*346b0*/  @P4 LDL.64 R6, [R1+0x8] ;  /* 0x0000080001064983 */ /* 0x000ea80000100a00 */
[----:B------:R-:W3:Y:S04]  /*346c0*/  LDL.64 R4, [R1+0x10] ;  /* 0x0000100001047983 */ /* 0x000ee80000100a00 */
[----:B------:R-:W4:Y:S01]  /*346d0*/  LDL.64 R2, [R1+0x18] ;  /* 0x0000180001027983 */ /* 0x000f220000100a00 */
[----:B0-----:R-:W-:Y:S01]  /*346e0*/  @P4 LOP3.LUT R20, R10, 0x3f, RZ, 0x3c, !PT ;  /* 0x0000003f0a144812 */ /* 0x001fe200078e3cff */
[----:B------:R-:W-:Y:S01]  /*346f0*/  BSSY.RECONVERGENT B0, `(.L_x_1781) ;  /* 0x0000034000007945 */ /* 0x000fe20003800200 */
[----:B--2---:R-:W-:-:S02]  /*34700*/  @P4 SHF.R.U64 R19, R6, 0x1, R7 ;  /* 0x0000000106134819 */ /* 0x004fc40000001207 */
[----:B------:R-:W-:Y:S02]  /*34710*/  @P4 SHF.R.U32.HI R21, RZ, 0x1, R7 ;  /* 0x00000001ff154819 */ /* 0x000fe40000011607 */
[C---:B---3--:R-:W-:Y:S02]  /*34720*/  @P4 SHF.L.U32 R0, R4.reuse, R10, RZ ;  /* 0x0000000a04004219 */ /* 0x048fe400000006ff */
[----:B------:R-:W-:Y:S02]  /*34730*/  @P4 SHF.R.U64 R19, R19, R20, R21 ;  /* 0x0000001413134219 */ /* 0x000fe40000001215 */
[C-C-:B------:R-:W-:Y:S02]  /*34740*/  @P4 SHF.R.U64 R6, R4.reuse, 0x1, R5.reuse ;  /* 0x0000000104064819 */ /* 0x140fe40000001205 */
[----:B------:R-:W-:Y:S02]  /*34750*/  @P4 SHF.L.U64.HI R7, R4, R10, R5 ;  /* 0x0000000a04074219 */ /* 0x000fe40000010205 */
[----:B------:R-:W-:-:S02]  /*34760*/  @P4 LOP3.LUT R4, R0, R19, RZ, 0xfc, !PT ;  /* 0x0000001300044212 */ /* 0x000fc400078efcff */
[----:B------:R-:W-:Y:S02]  /*34770*/  @P4 SHF.R.U32.HI R19, RZ, R20, R21 ;  /* 0x00000014ff134219 */ /* 0x000fe40000011615 */
[----:B------:R-:W-:Y:S02]  /*34780*/  @P4 SHF.R.U32.HI R0, RZ, 0x1, R5 ;  /* 0x00000001ff004819 */ /* 0x000fe40000011605 */
[----:B------:R-:W-:Y:S02]  /*34790*/  @P4 LOP3.LUT R5, R7, R19, RZ, 0xfc, !PT ;  /* 0x0000001307054212 */ /* 0x000fe400078efcff */
[----:B----4-:R-:W-:Y:S02]  /*347a0*/  @P4 SHF.L.U32 R7, R2, R10, RZ ;  /* 0x0000000a02074219 */ /* 0x010fe400000006ff */
[----:B------:R-:W-:Y:S02]  /*347b0*/  @P4 SHF.R.U64 R6, R6, R20, R0 ;  /* 0x0000001406064219 */ /* 0x000fe40000001200 */
        /* <DEDUP_REMOVED lines=29> */
[----:B------:R-:W-:Y:S02]  /*34990*/  LOP3.LUT R10, R5, 0x3f, RZ, 0xc0, !PT ;  /* 0x0000003f050a7812 */ /* 0x000fe400078ec0ff */
[----:B------:R-:W-:Y:S02]  /*349a0*/  SHF.R.U64 R0, R0, 0x1, R4 ;  /* 0x0000000100007819 */ /* 0x000fe40000001204 */
[CC--:B------:R-:W-:Y:S02]  /*349b0*/  SHF.L.U64.HI R6, R7.reuse, R10.reuse, R6 ;  /* 0x0000000a07067219 */ /* 0x0c0fe40000010206 */
[----:B------:R-:W-:Y:S02]  /*349c0*/  SHF.L.U32 R7, R7, R10, RZ ;  /* 0x0000000a07077219 */ /* 0x000fe400000006ff */
[----:B------:R-:W-:Y:S02]  /*349d0*/  SHF.R.U32.HI R4, RZ, 0x1, R4 ;  /* 0x00000001ff047819 */ /* 0x000fe40000011604 */
[----:B------:R-:W-:-:S04]  /*349e0*/  LOP3.LUT R10, R5, 0x3f, RZ, 0xc, !PT ;  /* 0x0000003f050a7812 */ /* 0x000fc800078e0cff */
[-CC-:B------:R-:W-:Y:S02]  /*349f0*/  SHF.R.U64 R0, R0, R10.reuse, R4.reuse ;  /* 0x0000000a00007219 */ /* 0x180fe40000001204 */
[----:B------:R-:W-:Y:S02]  /*34a00*/  SHF.R.U32.HI R4, RZ, R10, R4 ;  /* 0x0000000aff047219 */ /* 0x000fe40000011604 */
[----:B------:R-:W-:Y:S02]  /*34a10*/  LOP3.LUT R7, R7, R0, RZ, 0xfc, !PT ;  /* 0x0000000007077212 */ /* 0x000fe400078efcff */
[----:B------:R-:W-:-:S07]  /*34a20*/  LOP3.LUT R6, R6, R4, RZ, 0xfc, !PT ;  /* 0x0000000406067212 */ /* 0x000fce00078efcff */
.L_x_1782:
[----:B------:R-:W-:Y:S05]  /*34a30*/  BSYNC.RECONVERGENT B0 ;  /* 0x0000000000007941 */ /* 0x000fea0003800200 */
.L_x_1781:
[----:B------:R-:W-:-:S04]  /*34a40*/  IMAD.WIDE.U32 R20, R7, 0x2168c235, RZ ;  /* 0x2168c23507147825 */ /* 0x000fc800078e00ff */
[----:B------:R-:W-:Y:S01]  /*34a50*/  IMAD.MOV.U32 R72, RZ, RZ, R21 ;  /* 0x000000ffff487224 */ /* 0x000fe200078e0015 */
[----:B------:R-:W-:Y:S01]  /*34a60*/  IADD3 RZ, P4, PT, R20, R20, RZ ;  /* 0x0000001414ff7210 */ /* 0x000fe20007f9e0ff */
[----:B------:R-:W-:Y:S02]  /*34a70*/  IMAD.MOV.U32 R73, RZ, RZ, RZ ;  /* 0x000000ffff497224 */ /* 0x000fe400078e00ff */
[----:B------:R-:W-:-:S04]  /*34a80*/  IMAD.HI.U32 R0, R6, -0x36f0255e, RZ ;  /* 0xc90fdaa206007827 */ /* 0x000fc800078e00ff */
[----:B------:R-:W-:-:S04]  /*34a90*/  IMAD.WIDE.U32 R72, R7, -0x36f0255e, R72 ;  /* 0xc90fdaa207487825 */ /* 0x000fc800078e0048 */
[----:B------:R-:W-:-:S04]  /*34aa0*/  IMAD.WIDE.U32 R72, P6, R6, 0x2168c235, R72 ;  /* 0x2168c23506487825 */ /* 0x000fc800078c0048 */
[----:B------:R-:W-:Y:S01]  /*34ab0*/  IMAD R6, R6, -0x36f0255e, RZ ;  /* 0xc90fdaa206067824 */ /* 0x000fe200078e02ff */
[----:B------:R-:W-:Y:S01]  /*34ac0*/  IADD3.X RZ, P4, PT, R72, R72, RZ, P4, !PT ;  /* 0x0000004848ff7210 */ /* 0x000fe2000279e4ff */
[----:B------:R-:W-:-:S03]  /*34ad0*/  IMAD.X R4, RZ, RZ, R0, P6 ;  /* 0x000000ffff047224 */ /* 0x000fc600030e0600 */
[----:B------:R-:W-:-:S05]  /*34ae0*/  IADD3 R0, P6, PT, R6, R73, RZ ;  /* 0x0000004906007210 */ /* 0x000fca0007fde0ff */
        /* <DEDUP_REMOVED lines=12> */
[----:B------:R-:W-:Y:S01]  /*34bb0*/  IMAD.IADD R5, R7, 0x1, -R5 ;  /* 0x0000000107057824 */ /* 0x000fe200078e0a05 */
[----:B------:R-:W-:Y:S02]  /*34bc0*/  SHF.R.U32.HI R7, RZ, 0x1e, R3 ;  /* 0x0000001eff077819 */ /* 0x000fe40000011603 */
[----:B------:R-:W-:Y:S01]  /*34bd0*/  SHF.R.U64 R0, R0, 0xa, R6 ;  /* 0x0000000a00007819 */ /* 0x000fe20000001206 */
[----:B------:R-:W-:Y:S01]  /*34be0*/  IMAD.SHL.U32 R5, R5, 0x100000, RZ ;  /* 0x0010000005057824 */ /* 0x000fe200078e00ff */
[----:B------:R-:W-:Y:S02]  /*34bf0*/  LEA.HI R2, R2, R7, RZ, 0x1 ;  /* 0x0000000702027211 */ /* 0x000fe400078f08ff */
        /* <DEDUP_REMOVED lines=10> */
.L_x_1776:
[----:B------:R-:W-:Y:S02]  /*34ca0*/  IMAD.MOV.U32 R6, RZ, RZ, R9 ;  /* 0x000000ffff067224 */ /* 0x000fe400078e0009 */
[----:B------:R-:W-:Y:S02]  /*34cb0*/  IMAD.MOV.U32 R7, RZ, RZ, 0x0 ;  /* 0x00000000ff077424 */ /* 0x000fe400078e00ff */
[----:B------:R-:W-:Y:S02]  /*34cc0*/  IMAD.MOV.U32 R4, RZ, RZ, R3 ;  /* 0x000000ffff047224 */ /* 0x000fe400078e0003 */
[----:B------:R-:W-:Y:S05]  /*34cd0*/  RET.REL.NODEC R6 `(_Z9paths_rk2PdS_S_) ;  /* 0xfffffcb006c87950 */ /* 0x000fea0003c3ffff */
.L_x_1783:
        /* <DEDUP_REMOVED lines=10> */
.L_x_2208:


//--------------------- .text._Z11paths_eulerPdS_S_ --------------------------
	.section	.text._Z11paths_eulerPdS_S_,"ax",@progbits
	.align	128
        .global         _Z11paths_eulerPdS_S_
        .type           _Z11paths_eulerPdS_S_,@function
        .size           _Z11paths_eulerPdS_S_,(.L_x_2212 - _Z11paths_eulerPdS_S_)
        .other          _Z11paths_eulerPdS_S_,@"STO_CUDA_ENTRY STV_DEFAULT"
_Z11paths_eulerPdS_S_:
.text._Z11paths_eulerPdS_S_:
        /* <DEDUP_REMOVED lines=14> */
[C---:B0-----:R-:W-:Y:S01]  /*00e0*/  IMAD.WIDE.U32 R2, R9.reuse, 0x8, R2 ;  /* 0x0000000809027825 */ /* 0x041fe200078e0002 */
[----:B------:R-:W0:Y:S04]  /*00f0*/  LDCU.64 UR44, c[0x4][0x68] ;  /* 0x01000d00ff2c77ac */ /* 0x000e280008000a00 */
        /* <DEDUP_REMOVED lines=9> */
[----:B01--4-:R-:W-:Y:S05]  /*0190*/  @P0 BRA `(.L_x_1785) ;  /* 0x0000000000380947 */ /* 0x013fea0003800000 */
        /* <DEDUP_REMOVED lines=14> */
.L_x_1785:
        /* <DEDUP_REMOVED lines=8> */
.L_x_1786:
[----:B------:R-:W-:Y:S05]  /*0300*/  BSYNC.RECONVERGENT B6 ;  /* 0x0000000000067941 */ /* 0x000fea0003800200 */
.L_x_1784:
[----:B------:R-:W0:Y:S02]  /*0310*/  LDCU.64 UR4, c[0x3][0xc8] ;  /* 0x00c01900ff0477ac */ /* 0x000e240008000a00 */
[----:B0-----:R-:W-:Y:S02]  /*0320*/  IMAD.U32 R6, RZ, RZ, UR4 ;  /* 0x00000004ff067e24 */ /* 0x001fe4000f8e00ff */
[----:B------:R-:W-:-:S06]  /*0330*/  IMAD.U32 R7, RZ, RZ, UR5 ;  /* 0x00000005ff077e24 */ /* 0x000fcc000f8e00ff */
[----:B------:R-:W-:-:S14]  /*0340*/  DSETP.GE.AND P0, PT, R6, RZ, PT ;  /* 0x000000ff0600722a */ /* 0x000fdc0003f06000 */
[----:B------:R-:W-:Y:S05]  /*0350*/  @!P0 BRA `(.L_x_1787) ;  /* 0x0000019800ec8947 */ /* 0x000fea0003800000 */
[----:B------:R-:W0:Y:S01]  /*0360*/  LDC.64 R70, c[0x3][0xd8] ;  /* 0x00c03600ff467b82 */ /* 0x000e220000000a00 */
[----:B------:R-:W1:Y:S01]  /*0370*/  LDCU.64 UR4, c[0x3][0x70] ;  /* 0x00c00e00ff0477ac */ /* 0x000e620008000a00 */
[----:B------:R-:W-:Y:S02]  /*0380*/  CS2R R26, SRZ ;  /* 0x00000000001a7805 */ /* 0x000fe4000001ff00 */
[----:B------:R-:W-:Y:S02]  /*0390*/  CS2R R28, SRZ ;  /* 0x00000000001c7805 */ /* 0x000fe4000001ff00 */
[----:B------:R-:W-:Y:S01]  /*03a0*/  CS2R R30, SRZ ;  /* 0x00000000001e7805 */ /* 0x000fe2000001ff00 */
[----:B------:R-:W2:Y:S01]  /*03b0*/  LDCU.64 UR6, c[0x3][0x58] ;  /* 0x00c00b00ff0677ac */ /* 0x000ea20008000a00 */
[----:B------:R-:W-:Y:S01]  /*03c0*/  CS2R R32, SRZ ;  /* 0x0000000000207805 */ /* 0x000fe2000001ff00 */
[----:B------:R-:W1:Y:S08]  /*03d0*/  LDC.64 R24, c[0x3][0x100] ;  /* 0x00c04000ff187b82 */ /* 0x000e700000000a00 */
[----:B------:R-:W2:Y:S01]  /*03e0*/  LDC.64 R34, c[0x3][0x68] ;  /* 0x00c01a00ff227b82 */ /* 0x000ea20000000a00 */
[----:B0-----:R-:W-:-:S02]  /*03f0*/  DADD R70, R70, 2 ;  /* 0x4000000046467429 */ /* 0x001fc40000000000 */
[----:B-1----:R-:W-:-:S08]  /*0400*/  DMUL R24, R24, UR4 ;  /* 0x0000000418187c28 */ /* 0x002fd00008000000 */
[----:B------:R-:W-:Y:S01]  /*0410*/  LOP3.LUT R70, R71, 0x7ff00000, RZ, 0xc0, !PT ;  /* 0x7ff0000047467812 */ /* 0x000fe200078ec0ff */
[----:B--2---:R-:W-:-:S11]  /*0420*/  DMUL R34, R34, UR6 ;  /* 0x0000000622227c28 */ /* 0x004fd60008000000 */
.L_x_2136:
[----:B0-----:R-:W0:Y:S01]  /*0430*/  S2R R3, SR_TID.X ;  /* 0x0000000000037919 */ /* 0x001e220000002100 */
[----:B------:R-:W1:Y:S01]  /*0440*/  S2UR UR7, SR_CgaCtaId ;  /* 0x00000000000779c3 */ /* 0x000e620000008800 */
[----:B------:R-:W-:Y:S01]  /*0450*/  UMOV UR4, 0x400 ;  /* 0x0000040000047882 */ /* 0x000fe20000000000 */
[----:B------:R-:W2:Y:S01]  /*0460*/  LDCU.64 UR8, c[0x0][0x388] ;  /* 0x00007100ff0877ac */ /* 0x000ea20008000a00 */
[----:B------:R-:W-:Y:S02]  /*0470*/  IMAD.MOV.U32 R9, RZ, RZ, RZ ;  /* 0x000000ffff097224 */ /* 0x000fe400078e00ff */
[----:B------:R-:W-:Y:S01]  /*0480*/  IMAD.MOV.U32 R8, RZ, RZ, 0x110 ;  /* 0x00000110ff087424 */ /* 0x000fe200078e00ff */
[----:B------:R-:W-:Y:S02]  /*0490*/  UIADD3 UR5, UPT, UPT, UR4, 0x800, URZ ;  /* 0x0000080004057890 */ /* 0x000fe4000fffe0ff */
[----:B------:R-:W-:Y:S01]  /*04a0*/  UIADD3 UR6, UPT, UPT, UR4, 0x1000, URZ ;  /* 0x0000100004067890 */ /* 0x000fe2000fffe0ff */
[----:B--2---:R-:W-:-:S02]  /*04b0*/  IMAD.U32 R20, RZ, RZ, UR8 ;  /* 0x00000008ff147e24 */ /* 0x004fc4000f8e00ff */
[----:B------:R-:W-:Y:S01]  /*04c0*/  IMAD.U32 R21, RZ, RZ, UR9 ;  /* 0x00000009ff157e24 */ /* 0x000fe2000f8e00ff */
[----:B-1----:R-:W-:Y:S02]  /*04d0*/  ULEA UR4, UR7, UR4, 0x18 ;  /* 0x0000000407047291 */ /* 0x002fe4000f8ec0ff */
[----:B------:R-:W-:Y:S02]  /*04e0*/  ULEA UR5, UR7, UR5, 0x18 ;  /* 0x0000000507057291 */ /* 0x000fe4000f8ec0ff */
[----:B------:R-:W-:Y:S02]  /*04f0*/  ULEA UR6, UR7, UR6, 0x18 ;  /* 0x0000000607067291 */ /* 0x000fe4000f8ec0ff */
[C---:B0-----:R-:W-:Y:S02]  /*0500*/  LEA R0, R3.reuse, UR4, 0x3 ;  /* 0x0000000403007c11 */ /* 0x041fe4000f8e18ff */
[C---:B------:R-:W-:Y:S02]  /*0510*/  LEA R2, R3.reuse, UR5, 0x3 ;  /* 0x0000000503027c11 */ /* 0x040fe4000f8e18ff */
[----:B------:R-:W-:Y:S01]  /*0520*/  LEA R3, R3, UR6, 0x3 ;  /* 0x0000000603037c11 */ /* 0x000fe2000f8e18ff */
[----:B------:R0:W-:Y:S02]  /*0530*/  STS.64 [R0], RZ ;  /* 0x000000ff00007388 */ /* 0x0001e40000000a00 */
[----:B------:R-:W1:Y:S02]  /*0540*/  LDCU.64 UR4, c[0x0][0x380] ;  /* 0x00007000ff0477ac */ /* 0x000e640008000a00 */
[----:B------:R0:W-:Y:S04]  /*0550*/  STS.64 [R2], RZ ;  /* 0x000000ff02007388 */ /* 0x0001e80000000a00 */
[----:B------:R0:W-:Y:S01]  /*0560*/  STS.64 [R3], RZ ;  /* 0x000000ff03007388 */ /* 0x0001e20000000a00 */
[----:B-1----:R-:W-:-:S02]  /*0570*/  IMAD.U32 R36, RZ, RZ, UR4 ;  /* 0x00000004ff247e24 */ /* 0x002fc4000f8e00ff */
[----:B0-----:R-:W-:-:S07]  /*0580*/  IMAD.U32 R37, RZ, RZ, UR5 ;  /* 0x00000005ff257e24 */ /* 0x001fce000f8e00ff */
.L_x_2096:
[----:B0-----:R-:W0:Y:S01]  /*0590*/  S2R R0, SR_TID.X ;  /* 0x0000000000007919 */ /* 0x001e220000002100 */
[----:B------:R-:W-:Y:S05]  /*05a0*/  WARPSYNC.ALL ;  /* 0x0000000000007948 */ /* 0x000fea0003800000 */
[----:B------:R-:W1:Y:S08]  /*05b0*/  S2UR UR5, SR_CgaCtaId ;  /* 0x00000000000579c3 */ /* 0x000e700000008800 */
[----:B------:R-:W-:Y:S06]  /*05c0*/  BAR.SYNC.DEFER_BLOCKING 0x0 ;  /* 0x0000000000007b1d */ /* 0x000fec0000010000 */
[----:B------:R-:W-:-:S02]  /*05d0*/  UMOV UR4, 0x400 ;  /* 0x0000040000047882 */ /* 0x000fc40000000000 */
[----:B-1----:R-:W-:-:S06]  /*05e0*/  ULEA UR4, UR5, UR4, 0x18 ;  /* 0x0000000405047291 */ /* 0x002fcc000f8ec0ff */
[----:B0-----:R-:W-:-:S06]  /*05f0*/  LEA R44, R0, UR4, 0x3 ;  /* 0x00000004002c7c11 */ /* 0x001fcc000f8e18ff */
[----:B------:R-:W0:Y:S01]  /*0600*/  LDS.64 R44, [R44] ;  /* 0x000000002c2c7984 */ /* 0x000e220000000a00 */
[----:B------:R-:W-:Y:S06]  /*0610*/  BAR.SYNC.DEFER_BLOCKING 0x0 ;  /* 0x0000000000007b1d */ /* 0x000fec0000010000 */
[----:B------:R-:W2:Y:S02]  /*0620*/  LDG.E.64 R46, desc[UR42][R36.64] ;  /* 0x0000002a242e7981 */ /* 0x000ea4000c1e1b00 */
[----:B------:R-:W-:Y:S06]  /*0630*/  BAR.SYNC.DEFER_BLOCKING 0x0 ;  /* 0x0000000000007b1d */ /* 0x000fec0000010000 */
[----:B------:R-:W3:Y:S04]  /*0640*/  LDG.E.64 R38, desc[UR42][R20.64] ;  /* 0x0000002a14267981 */ /* 0x000ee8000c1e1b00 */
[----:B------:R1:W5:Y:S01]  /*0650*/  LDG.E.64 R50, desc[UR42][R36.64] ;  /* 0x0000002a24327981 */ /* 0x000362000c1e1b00 */
[----:B------:R-:W-:Y:S01]  /*0660*/  BSSY.RECONVERGENT B2, `(.L_x_1788) ;  /* 0x000001b000027945 */ /* 0x000fe20003800200 */
[----:B--2---:R-:W-:-:S02]  /*0670*/  DMUL R46, R46, UR38 ;  /* 0x000000262e2e7c28 */ /* 0x004fc40008000000 */
[----:B---3--:R-:W-:-:S14]  /*0680*/  DSETP.NEU.AND P4, PT, |R38|, +INF , PT ;  /* 0x7ff000002600742a */ /* 0x008fdc0003f8d200 */
[----:B------:R-:W-:Y:S01]  /*0690*/  @!P4 DMUL R4, RZ, R38 ;  /* 0x00000026ff04c228 */ /* 0x000fe20000000000 */
[----:B------:R-:W-:Y:S01]  /*06a0*/  @!P4 IMAD.MOV.U32 R0, RZ, RZ, RZ ;  /* 0x000000ffff00c224 */ /* 0x000fe200078e00ff */
[----:B01----:R-:W-:Y:S09]  /*06b0*/  @!P4 BRA `(.L_x_1789) ;  /* 0x000000000054c947 */ /* 0x003ff20003800000 */
        /* <DEDUP_REMOVED lines=19> */
[----:B-----5:R-:W-:Y:S05]  /*07f0*/  CALL.REL.NOINC `($_Z11paths_eulerPdS_S_$__internal_trig_reduction_slowpathd) ;  /* 0x000001ac005c7944 */ /* 0x020fea0003c00000 */
[----:B------:R-:W-:-:S07]  /*0800*/  IMAD.MOV.U32 R0, RZ, RZ, R2 ;  /* 0x000000ffff007224 */ /* 0x000fce00078e0002 */
.L_x_1789:
[----:B------:R-:W-:Y:S05]  /*0810*/  BSYNC.RECONVERGENT B2 ;  /* 0x0000000000027941 */ /* 0x000fea0003800200 */
.L_x_1788:
        /* <DEDUP_REMOVED lines=55> */
.L_x_1793:
[----:B------:R-:W-:Y:S05]  /*0b90*/  BSYNC.RECONVERGENT B3 ;  /* 0x0000000000037941 */ /* 0x000fea0003800200 */
.L_x_1792:
[----:B------:R-:W-:-:S07]  /*0ba0*/  VIADD R0, R2, 0x1 ;  /* 0x0000000102007836 */ /* 0x000fce0000000000 */
.L_x_1791:
[----:B------:R-:W-:Y:S05]  /*0bb0*/  BSYNC.RECONVERGENT B2 ;  /* 0x0000000000027941 */ /* 0x000fea0003800200 */
.L_x_1790:
        /* <DEDUP_REMOVED lines=54> */
.L_x_1795:
[----:B------:R-:W-:Y:S05]  /*0f20*/  BSYNC.RECONVERGENT B2 ;  /* 0x0000000000027941 */ /* 0x000fea0003800200 */
.L_x_1794:
        /* <DEDUP_REMOVED lines=56> */
.L_x_1799:
[----:B------:R-:W-:Y:S05]  /*12b0*/  BSYNC.RECONVERGENT B3 ;  /* 0x0000000000037941 */ /* 0x000fea0003800200 */
.L_x_1798:
[----:B------:R-:W-:-:S07]  /*12c0*/  VIADD R0, R2, 0x1 ;  /* 0x0000000102007836 */ /* 0x000fce0000000000 */
.L_x_1797:
[----:B------:R-:W-:Y:S05]  /*12d0*/  BSYNC.RECONVERGENT B2 ;  /* 0x0000000000027941 */ /* 0x000fea0003800200 */
.L_x_1796:
[C---:B------:R-:W-:Y:S01]  /*12e0*/  IMAD.SHL.U32 R2, R0.reuse, 0x40, RZ ;  /* 0x0000004000027824 */ /* 0x040fe200078e00ff */
[----:B------:R-:W-:Y:S01]  /*12f0*/  LOP3.LUT R6, R0, 0x1, RZ, 0xc0, !PT ;  /* 0x0000000100067812 */ /* 0x000fe200078ec0ff */
[----:B------:R-:W-:Y:S02]  /*1300*/  IMAD.MOV.U32 R38, RZ, RZ, 0x20fd8164 ;  /* 0x20fd8164ff267424 */ /* 0x000fe400078e00ff */
[----:B------:R-:W-:Y:S01]  /*1310*/  IMAD.MOV.U32 R10, RZ, RZ, 0x3da8ff83 ;  /* 0x3da8ff83ff0a7424 */ /* 0x000fe200078e00ff */
[----:B------:R-:W-:Y:S01]  /*1320*/  LOP3.LUT R2, R2, 0x40, RZ, 0xc0, !PT ;  /* 0x0000004002027812 */ /* 0x000fe200078ec0ff */
[----:B------:R-:W0:Y:S01]  /*1330*/  MUFU.RCP64H R11, R25 ;  /* 0x00000019000b7308 */ /* 0x000e220000001800 */
        /* <DEDUP_REMOVED lines=12> */
[----:B0-----:R-:W-:-:S08]  /*1400*/  DFMA R2, -R24, R10, 1 ;  /* 0x3ff000001802742b */ /* 0x001fd0000000010a */
[----:B------:R-:W-:-:S08]  /*1410*/  DFMA R2, R2, R2, R2 ;  /* 0x000000020202722b */ /* 0x000fd00000000002 */
[----:B------:R-:W-:-:S08]  /*1420*/  DFMA R2, R10, R2, R10 ;  /* 0x000000020a02722b */ /* 0x000fd0000000000a */
[----:B------:R-:W-:-:S08]  /*1430*/  DFMA R10, -R24, R2, 1 ;  /* 0x3ff00000180a742b */ /* 0x000fd00000000102 */
[----:B------:R-:W-:Y:S02]  /*1440*/  DFMA R2, R2, R10, R2 ;  /* 0x0000000a0202722b */ /* 0x000fe40000000002 */
[----:B--2---:R-:W-:-:S08]  /*1450*/  DFMA R12, R6, R38, R12 ;  /* 0x00000026060c722b */ /* 0x004fd0000000000c */
[----:B------:R-:W-:Y:S02]  /*1460*/  DFMA R12, R6, R12, R14 ;  /* 0x0000000c060c722b */ /* 0x000fe4000000000e */
[----:B------:R-:W-:-:S06]  /*1470*/  DMUL R14, R46, UR40 ;  /* 0x000000282e0e7c28 */ /* 0x000fcc0008000000 */
[----:B---3--:R-:W-:Y:S02]  /*1480*/  DFMA R12, R6, R12, R40 ;  /* 0x0000000c060c722b */ /* 0x008fe40000000028 */
[----:B------:R-:W-:Y:S02]  /*1490*/  DMUL R10, R14, R2 ;  /* 0x000000020e0a7228 */ /* 0x000fe40000000000 */
[----:B------:R-:W-:-:S04]  /*14a0*/  FSETP.GEU.AND P1, PT, |R15|, 6.5827683646048100446e-37, PT ;  /* 0x036000000f00780b */ /* 0x000fc80003f2e200 */
        /* <DEDUP_REMOVED lines=21> */
[----:B------:R-:W-:Y:S05]  /*1600*/  CALL.REL.NOINC `($__internal_4_$__cuda_sm20_div_rn_f64_full) ;  /* 0x0000018800d47944 */ /* 0x000fea0003c00000 */
[----:B------:R-:W-:Y:S02]  /*1610*/  IMAD.MOV.U32 R2, RZ, RZ, R10 ;  /* 0x000000ffff027224 */ /* 0x000fe400078e000a */
[----:B------:R-:W-:-:S07]  /*1620*/  IMAD.MOV.U32 R3, RZ, RZ, R11 ;  /* 0x000000ffff037224 */ /* 0x000fce00078e000b */
.L_x_1801:
[----:B------:R-:W-:Y:S05]  /*1630*/  BSYNC.RECONVERGENT B1 ;  /* 0x0000000000017941 */ /* 0x000fea0003800200 */
.L_x_1800:
        /* <DEDUP_REMOVED lines=17> */
[----:B------:R-:W-:-:S07]  /*1750*/  MOV R0, 0x1770 ;  /* 0x0000177000007802 */ /* 0x000fce0000000f00 */
[----:B------:R-:W-:Y:S05]  /*1760*/  CALL.REL.NOINC `($__internal_5_$__cuda_sm20_dsqrt_rn_f64_mediumpath_v1) ;  /* 0x0000018c00f87944 */ /* 0x000fea0003c00000 */
.L_x_1803:
[----:B------:R-:W-:Y:S05]  /*1770*/  BSYNC.RECONVERGENT B0 ;  /* 0x0000000000007941 */ /* 0x000fea0003800200 */
.L_x_1802:
[----:B------:R-:W0:Y:S08]  /*1780*/  LDC.64 R2, c[0x3][0x50] ;  /* 0x00c01400ff027b82 */ /* 0x000e300000000a00 */
[----:B------:R-:W-:Y:S06]  /*1790*/  BAR.SYNC.DEFER_BLOCKING 0x0 ;  /* 0x0000000000007b1d */ /* 0x000fec0000010000 */
[----:B------:R-:W-:Y:S01]  /*17a0*/  DSETP.NEU.AND P0, PT, |R50|, +INF , PT ;  /* 0x7ff000003200742a */ /* 0x000fe20003f0d200 */
[----:B------:R-:W-:-:S13]  /*17b0*/  BSSY.RECONVERGENT B2, `(.L_x_1804) ;  /* 0x000001d000027945 */ /* 0x000fda0003800200 */
[----:B------:R-:W-:Y:S01]  /*17c0*/  @!P0 DMUL R4, RZ, R50 ;  /* 0x00000032ff048228 */ /* 0x000fe20000000000 */
[----:B------:R-:W-:Y:S01]  /*17d0*/  @!P0 IMAD.MOV.U32 R0, RZ, RZ, 0x1 ;  /* 0x00000001ff008424 */ /* 0x000fe200078e00ff */
[----:B0-----:R-:W-:-:S08]  /*17e0*/  DADD R2, R2, R2 ;  /* 0x0000000002027229 */ /* 0x001fd00000000002 */
        /* <DEDUP_REMOVED lines=22> */
[----:B------:R-:W-:Y:S05]  /*1950*/  CALL.REL.NOINC `($_Z11paths_eulerPdS_S_$__internal_trig_reduction_slowpathd) ;  /* 0x0000019c00047944 */ /* 0x000fea0003c00000 */
.L_x_1807:
[----:B------:R-:W-:Y:S05]  /*1960*/  BSYNC.RECONVERGENT B3 ;  /* 0x0000000000037941 */ /* 0x000fea0003800200 */
.L_x_1806:
[----:B------:R-:W-:-:S07]  /*1970*/  VIADD R0, R2, 0x1 ;  /* 0x0000000102007836 */ /* 0x000fce0000000000 */
.L_x_1805:
[----:B------:R-:W-:Y:S05]  /*1980*/  BSYNC.RECONVERGENT B2 ;  /* 0x0000000000027941 */ /* 0x000fea0003800200 */
.L_x_1804:
        /* <DEDUP_REMOVED lines=55> */
.L_x_1811:
[----:B------:R-:W-:Y:S05]  /*1d00*/  BSYNC.RECONVERGENT B3 ;  /* 0x0000000000037941 */ /* 0x000fea0003800200 */
.L_x_1810:
[----:B------:R-:W-:-:S07]  /*1d10*/  VIADD R0, R2, 0x1 ;  /* 0x0000000102007836 */ /* 0x000fce0000000000 */
.L_x_1809:
[----:B------:R-:W-:Y:S05]  /*1d20*/  BSYNC.RECONVERGENT B2 ;  /* 0x0000000000027941 */ /* 0x000fea0003800200 */
.L_x_1808:
        /* <DEDUP_REMOVED lines=55> */
.L_x_1815:
[----:B------:R-:W-:Y:S05]  /*20a0*/  BSYNC.RECONVERGENT B3 ;  /* 0x0000000000037941 */ /* 0x000fea0003800200 */
.L_x_1814:
[----:B------:R-:W-:-:S07]  /*20b0*/  VIADD R0, R2, 0x1 ;  /* 0x0000000102007836 */ /* 0x000fce0000000000 */
.L_x_1813:
[----:B------:R-:W-:Y:S05]  /*20c0*/  BSYNC.RECONVERGENT B2 ;  /* 0x0000000000027941 */ /* 0x000fea0003800200 */
.L_x_1812:
        /* <DEDUP_REMOVED lines=58> */
.L_x_1819:
[----:B------:R-:W-:Y:S05]  /*2470*/  BSYNC.RECONVERGENT B3 ;  /* 0x0000000000037941 */ /* 0x000fea0003800200 */
.L_x_1818:
[----:B------:R-:W-:-:S07]  /*2480*/  VIADD R0, R2, 0x1 ;  /* 0x0000000102007836 */ /* 0x000fce0000000000 */
.L_x_1817:
[----:B------:R-:W-:Y:S05]  /*2490*/  BSYNC.RECONVERGENT B2 ;  /* 0x0000000000027941 */ /* 0x000fea0003800200 */
.L_x_1816:
        /* <DEDUP_REMOVED lines=9> */
[----:B------:R-:W0:Y:S01]  /*2530*/  LDC.64 R38, c[0x3][R8] ;  /* 0x00c0000008267b82 */ /* 0x000e220000000a00 */
[----:B------:R-:W-:Y:S01]  /*2540*/  BSSY.RECONVERGENT B2, `(.L_x_1820) ;  /* 0x000002f000027945 */ /* 0x000fe20003800200 */
[----:B------:R-:W-:Y:S01]  /*2550*/  ISETP.NE.U32.AND P0, PT, R6, 0x1, PT ;  /* 0x000000010600780c */ /* 0x000fe20003f05070 */
[----:B------:R-:W-:-:S03]  /*2560*/  IMAD.MOV.U32 R6, RZ, RZ, 0x3da8ff83 ;  /* 0x3da8ff83ff067424 */ /* 0x000fc600078e00ff */
[----:B------:R-:W-:Y:S02]  /*2570*/  FSEL R10, R10, -8.06006814911005101289e+34, !P0 ;  /* 0xf9785eba0a0a7808 */ /* 0x000fe40004000000 */
        /* <DEDUP_REMOVED lines=41> */
.L_x_1823:
[----:B------:R-:W-:Y:S05]  /*2810*/  BSYNC.RECONVERGENT B3 ;  /* 0x0000000000037941 */ /* 0x000fea0003800200 */
.L_x_1822:
[----:B------:R-:W-:-:S07]  /*2820*/  VIADD R0, R2, 0x1 ;  /* 0x0000000102007836 */ /* 0x000fce0000000000 */
.L_x_1821:
[----:B------:R-:W-:Y:S05]  /*2830*/  BSYNC.RECONVERGENT B2 ;  /* 0x0000000000027941 */ /* 0x000fea0003800200 */
.L_x_1820:
        /* <DEDUP_REMOVED lines=15> */
[----:B------:R-:W-:Y:S06]  /*2930*/  BSSY.RECONVERGENT B2, `(.L_x_1824) ;  /* 0x000002c000027945 */ /* 0x000fec0003800200 */
        /* <DEDUP_REMOVED lines=41> */
.L_x_1827:
[----:B------:R-:W-:Y:S05]  /*2bd0*/  BSYNC.RECONVERGENT B3 ;  /* 0x0000000000037941 */ /* 0x000fea0003800200 */
.L_x_1826:
[----:B------:R-:W-:-:S07]  /*2be0*/  VIADD R0, R2, 0x1 ;  /* 0x0000000102007836 */ /* 0x000fce0000000000 */
.L_x_1825:
[----:B------:R-:W-:Y:S05]  /*2bf0*/  BSYNC.RECONVERGENT B2 ;  /* 0x0000000000027941 */ /* 0x000fea0003800200 */
.L_x_1824:
        /* <DEDUP_REMOVED lines=15> */
[C---:B--2---:R-:W-:Y:S01]  /*2cf0*/  DFMA R12, R6.reuse, R10, R12 ;  /* 0x0000000a060c722b */ /* 0x044fe2000000000c */
[----:B------:R-:W0:Y:S07]  /*2d00*/  LDC.64 R10, c[0x3][R8] ;  /* 0x00c00000080a7b82 */ /* 0x000e2e0000000a00 */
        /* <DEDUP_REMOVED lines=9> */
[----:B0-----:R-:W-:Y:S01]  /*2da0*/  @!P3 DMUL R4, RZ, R10 ;  /* 0x0000000aff04b228 */ /* 0x001fe20000000000 */
        /* <DEDUP_REMOVED lines=8> */
[----:B------:R-:W-:Y:S02]  /*2e30*/  DSETP.GE.AND P0, PT, |R38|, 2.14748364800000000000e+09, PT ;  /* 0x41e000002600742a */ /* 0x000fe40003f06200 */
        /* <DEDUP_REMOVED lines=14> */
[----:B------:R-:W-:-:S07]  /*2f20*/  MOV R10, 0x2f40 ;  /* 0x00002f40000a7802 */ /* 0x000fce0000000f00 */
[----:B------:R-:W-:Y:S05]  /*2f30*/  CALL.REL.NOINC `($_Z11paths_eulerPdS_S_$__internal_trig_reduction_slowpathd) ;  /* 0x00000184008c7944 */ /* 0x000fea0003c00000 */
[----:B------:R-:W-:-:S07]  /*2f40*/  IMAD.MOV.U32 R0, RZ, RZ, R2 ;  /* 0x000000ffff007224 */ /* 0x000fce00078e0002 */
.L_x_1829:
[----:B------:R-:W-:Y:S05]  /*2f50*/  BSYNC.RECONVERGENT B2 ;  /* 0x0000000000027941 */ /* 0x000fea0003800200 */
.L_x_1828:
        /* <DEDUP_REMOVED lines=54> */
[----:B------:R-:W-:-:S07]  /*32c0*/  IMAD.MOV.U32 R0, RZ, RZ, R2 ;  /* 0x000000ffff007224 */ /* 0x000fce00078e0002 */
.L_x_1831:
[----:B------:R-:W-:Y:S05]  /*32d0*/  BSYNC.RECONVERGENT B2 ;  /* 0x0000000000027941 */ /* 0x000fea0003800200 */
.L_x_1830:
        /* <DEDUP_REMOVED lines=53> */
.L_x_1835:
[----:B------:R-:W-:Y:S05]  /*3630*/  BSYNC.RECONVERGENT B3 ;  /* 0x0000000000037941 */ /* 0x000fea0003800200 */
.L_x_1834:
[----:B------:R-:W-:-:S07]  /*3640*/  VIADD R0, R2, 0x1 ;  /* 0x0000000102007836 */ /* 0x000fce0000000000 */
.L_x_1833:
[----:B------:R-:W-:Y:S05]  /*3650*/  BSYNC.RECONVERGENT B2 ;  /* 0x0000000000027941 */ /* 0x000fea0003800200 */
.L_x_1832:
        /* <DEDUP_REMOVED lines=53> */
.L_x_1837:
[----:B------:R-:W-:Y:S05]  /*39b0*/  BSYNC.RECONVERGENT B2 ;  /* 0x0000000000027941 */ /* 0x000fea0003800200 */
.L_x_1836:
        /* <DEDUP_REMOVED lines=54> */
.L_x_1841:
[----:B------:R-:W-:Y:S05]  /*3d20*/  BSYNC.RECONVERGENT B3 ;  /* 0x0000000000037941 */ /* 0x000fea0003800200 */
.L_x_1840:
[----:B------:R-:W-:-:S07]  /*3d30*/  VIADD R0, R2, 0x1 ;  /* 0x0000000102007836 */ /* 0x000fce0000000000 */
.L_x_1839:
[----:B------:R-:W-:Y:S05]  /*3d40*/  BSYNC.RECONVERGENT B2 ;  /* 0x0000000000027941 */ /* 0x000fea0003800200 */
.L_x_1838:
        /* <DEDUP_REMOVED lines=10> */
[----:B------:R-:W-:Y:S01]  /*3df0*/  BSSY.RECONVERGENT B2, `(.L_x_1842) ;  /* 0x000002f000027945 */ /* 0x000fe20003800200 */
[----:B------:R-:W-:Y:S01]  /*3e00*/  ISETP.NE.U32.AND P0, PT, R6, 0x1, PT ;  /* 0x000000010600780c */ /* 0x000fe20003f05070 */
[----:B------:R-:W-:-:S03]  /*3e10*/  IMAD.MOV.U32 R6, RZ, RZ, 0x3da8ff83 ;  /* 0x3da8ff83ff067424 */ /* 0x000fc600078e00ff */
[----:B------:R-:W-:Y:S02]  /*3e20*/  FSEL R10, R10, -8.06006814911005101289e+34, !P0 ;  /* 0xf9785eba0a0a7808 */ /* 0x000fe40004000000 */
[----:B------:R-:W-:Y:S01]  /*3e30*/  FSEL R11, -R6, 0.11223486810922622681, !P0 ;  /* 0x3de5db65060b7808 */ /* 0x000fe20004000100 */
[----:B------:R-:W-:-:S08]  /*3e40*/  DMUL R6, R4, R4 ;  /* 0x0000000404067228 */ /* 0x000fd00000000000 */
[C---:B--2---:R-:W-:Y:S01]  /*3e50*/  DFMA R12, R6.reuse, R10, R12 ;  /* 0x0000000a060c722b */ /* 0x044fe2000000000c */
[----:B------:R-:W0:Y:S07]  /*3e60*/  @!P3 LDC.64 R10, c[0x3][R8] ;  /* 0x00c00000080abb82 */ /* 0x000e2e0000000a00 */
        /* <DEDUP_REMOVED lines=11> */
[----:B------:R-:W-:-:S03]  /*3f20*/  @!P3 IMAD.MOV.U32 R0, RZ, RZ, 0x1 ;  /* 0x00000001ff00b424 */ /* 0x000fc600078e00ff */
[----:B------:R-:W-:-:S10]  /*3f30*/  DADD R2, RZ, -R6 ;  /* 0x00000000ff027229 */ /* 0x000fd40000000806 */
[----:B------:R-:W-:Y:S02]  /*3f40*/  FSEL R62, R6, R2, !P0 ;  /* 0x00000002063e7208 */ /* 0x000fe40004000000 */
[----:B------:R-:W-:Y:S01]  /*3f50*/  FSEL R63, R7, R3, !P0 ;  /* 0x00000003073f7208 */ /* 0x000fe20004000000 */
[----:B------:R-:W-:Y:S06]  /*3f60*/  @!P3 BRA `(.L_x_1843) ;  /* 0x00000000005cb947 */ /* 0x000fec0003800000 */
[----:B------:R-:W0:Y:S01]  /*3f70*/  LDC.64 R10, c[0x3][R8] ;  /* 0x00c00000080a7b82 */ /* 0x000e220000000a00 */
[----:B------:R-:W-:Y:S01]  /*3f80*/  UMOV UR4, 0x6dc9c883 ;  /* 0x6dc9c88300047882 */ /* 0x000fe20000000000 */
[----:B------:R-:W-:Y:S01]  /*3f90*/  UMOV UR5, 0x3fe45f30 ;  /* 0x3fe45f3000057882 */ /* 0x000fe20000000000 */
[----:B------:R-:W-:Y:S01]  /*3fa0*/  DSETP.GE.AND P0, PT, |R38|, 2.14748364800000000000e+09, PT ;  /* 0x41e000002600742a */ /* 0x000fe20003f06200 */
[----:B------:R-:W-:Y:S01]  /*3fb0*/  BSSY.RECONVERGENT B3, `(.L_x_1844) ;  /* 0x0000011000037945 */ /* 0x000fe20003800200 */
[----:B0-----:R-:W-:Y:S01]  /*3fc0*/  DMUL R2, R10, UR4 ;  /* 0x000000040a027c28 */ /* 0x001fe20008000000 */
        /* <DEDUP_REMOVED lines=15> */
.L_x_1845:
[----:B------:R-:W-:Y:S05]  /*40c0*/  BSYNC.RECONVERGENT B3 ;  /* 0x0000000000037941 */ /* 0x000fea0003800200 */
.L_x_1844:
[----:B------:R-:W-:-:S07]  /*40d0*/  VIADD R0, R2, 0x1 ;  /* 0x0000000102007836 */ /* 0x000fce0000000000 */
.L_x_1843:
[----:B------:R-:W-:Y:S05]  /*40e0*/  BSYNC.RECONVERGENT B2 ;  /* 0x0000000000027941 */ /* 0x000fea0003800200 */
.L_x_1842:
[----:B------:R-:W-:-:S05]  /*40f0*/  IMAD.SHL.U32 R2, R0, 0x40, RZ ;  /* 0x0000004000027824 */ /* 0x000fca00078e00ff */
[----:B------:R-:W-:-:S04]  /*4100*/  LOP3.LUT R2, R2, 0x40, RZ, 0xc0, !PT ;  /* 0x0000004002027812 */ /* 0x000fc800078ec0ff */
[----:B------:R-:W-:-:S05]  /*4110*/  IADD3 R2, P0, PT, R2, UR44, RZ ;  /* 0x0000002c02027c10 */ /* 0x000fca000ff1e0ff */
[----:B------:R-:W-:-:S05]  /*4120*/  IMAD.X R3, RZ, RZ, UR45, P0 ;  /* 0x0000002dff037e24 */ /* 0x000fca00080e06ff */
[----:B------:R-:W2:Y:S01]  /*4130*/  LDG.E.128.CONSTANT R12, desc[UR42][R2.64] ;  /* 0x0000002a020c7981 */ /* 0x000ea2000c1e9d00 */
[----:B------:R-:W-:Y:S01]  /*4140*/  LOP3.LUT R6, R0, 0x1, RZ, 0xc0, !PT ;  /* 0x0000000100067812 */ /* 0x000fe200078ec0ff */
[----:B------:R-:W-:Y:S02]  /*4150*/  IMAD.MOV.U32 R10, RZ, RZ, 0x20fd8164 ;  /* 0x20fd8164ff0a7424 */ /* 0x000fe400078e00ff */
[----:B------:R-:W3:Y:S01]  /*4160*/  LDG.E.128.CONSTANT R64, desc[UR42][R2.64+0x10] ;  /* 0x0000102a02407981 */ /* 0x000ee2000c1e9d00 */
[----:B------:R-:W-:Y:S01]  /*4170*/  ISETP.NE.U32.AND P0, PT, R6, 0x1, PT ;  /* 0x000000010600780c */ /* 0x000fe20003f05070 */
[----:B------:R-:W-:Y:S02]  /*4180*/  IMAD.MOV.U32 R6, RZ, RZ, 0x3da8ff83 ;  /* 0x3da8ff83ff067424 */ /* 0x000fe400078e00ff */
[----:B------:R-:W4:Y:S01]  /*4190*/  LDG.E.128.CONSTANT R72, desc[UR42][R2.64+0x20] ;  /* 0x0000202a02487981 */ /* 0x000f22000c1e9d00 */
[----:B------:R-:W-:Y:S02]  /*41a0*/  FSEL R10, R10, -8.06006814911005101289e+34, !P0 ;  /* 0xf9785eba0a0a7808 */ /* 0x000fe40004000000 */
[----:B------:R-:W-:Y:S01]  /*41b0*/  FSEL R11, -R6, 0.11223486810922622681, !P0 ;  /* 0x3de5db65060b7808 */ /* 0x000fe20004000100 */
[----:B------:R-:W-:Y:S01]  /*41c0*/  DMUL R6, R4, R4 ;  /* 0x0000000404067228 */ /* 0x000fe20000000000 */
[----:B------:R-:W-:Y:S07]  /*41d0*/  BSSY.RECONVERGENT B2, `(.L_x_1846) ;  /* 0x000002c000027945 */ /* 0x000fee0003800200 */
        /* <DEDUP_REMOVED lines=9> */
[----:B------:R-:W-:-:S06]  /*4270*/  FSEL R7, R7, R5, !P0 ;  /* 0x0000000507077208 */ /* 0x000fcc0004000000 */
[----:B------:R-:W-:Y:S01]  /*4280*/  DADD R4, RZ, -R6 ;  /* 0x00000000ff047229 */ /* 0x000fe20000000806 */
[----:B------:R-:W-:-:S09]  /*4290*/  LOP3.LUT P0, RZ, R0, 0x2, RZ, 0xc0, !PT ;  /* 0x0000000200ff7812 */ /* 0x000fd2000780c0ff */
[----:B------:R-:W-:Y:S02]  /*42a0*/  FSEL R2, R6, R4, !P0 ;  /* 0x0000000406027208 */ /* 0x000fe40004000000 */
[----:B------:R-:W-:Y:S01]  /*42b0*/  FSEL R3, R7, R5, !P0 ;  /* 0x0000000507037208 */ /* 0x000fe20004000000 */
[----:B------:R-:W-:-:S05]  /*42c0*/  DSETP.NEU.AND P0, PT, |R50|, +INF , PT ;  /* 0x7ff000003200742a */ /* 0x000fca0003f0d200 */
[----:B------:R-:W-:Y:S02]  /*42d0*/  DFMA R60, R62, R2, R60 ;  /* 0x000000023e3c722b */ /* 0x000fe4000000003c */
[----:B------:R-:W-:-:S06]  /*42e0*/  DMUL R2, R52, R54 ;  /* 0x0000003634027228 */ /* 0x000fcc0000000000 */
[----:B------:R-:W-:Y:S02]  /*42f0*/  DFMA R54, R60, -R58, R56 ;  /* 0x8000003a3c36722b */ /* 0x000fe40000000038 */
[----:B------:R-:W-:Y:S01]  /*4300*/  @!P0 DMUL R4, RZ, R50 ;  /* 0x00000032ff048228 */ /* 0x000fe20000000000 */
[----:B------:R-:W-:-:S05]  /*4310*/  @!P0 IMAD.MOV.U32 R0, RZ, RZ, RZ ;  /* 0x000000ffff008224 */ /* 0x000fca00078e00ff */
        /* <DEDUP_REMOVED lines=23> */
.L_x_1847:
[----:B------:R-:W-:Y:S05]  /*4490*/  BSYNC.RECONVERGENT B2 ;  /* 0x0000000000027941 */ /* 0x000fea0003800200 */
.L_x_1846:
        /* <DEDUP_REMOVED lines=55> */
.L_x_1849:
[----:B------:R-:W-:Y:S05]  /*4810*/  BSYNC.RECONVERGENT B2 ;  /* 0x0000000000027941 */ /* 0x000fea0003800200 */
.L_x_1848:
        /* <DEDUP_REMOVED lines=54> */
.L_x_1851:
[----:B------:R-:W-:Y:S05]  /*4b80*/  BSYNC.RECONVERGENT B2 ;  /* 0x0000000000027941 */ /* 0x000fea0003800200 */
.L_x_1850:
        /* <DEDUP_REMOVED lines=53> */
.L_x_1853:
[----:B------:R-:W-:Y:S05]  /*4ee0*/  BSYNC.RECONVERGENT B2 ;  /* 0x0000000000027941 */ /* 0x000fea0003800200 */
.L_x_1852:
        /* <DEDUP_REMOVED lines=55> */
.L_x_1855:
[----:B------:R-:W-:Y:S05]  /*5260*/  BSYNC.RECONVERGENT B2 ;  /* 0x0000000000027941 */ /* 0x000fea0003800200 */
.L_x_1854:
        /* <DEDUP_REMOVED lines=35> */
[----:B------:R-:W-:Y:S01]  /*54a0*/  DSETP.GE.AND P0, PT, |R38|, 2.14748364800000000000e+09, PT ;  /* 0x41e000002600742a */ /* 0x000fe20003f06200 */
        /* <DEDUP_REMOVED lines=17> */
.L_x_1859:
[----:B------:R-:W-:Y:S05]  /*55c0*/  BSYNC.RECONVERGENT B3 ;  /* 0x0000000000037941 */ /* 0x000fea0003800200 */
.L_x_1858:
[----:B------:R-:W-:-:S07]  /*55d0*/  VIADD R0, R2, 0x1 ;  /* 0x0000000102007836 */ /* 0x000fce0000000000 */
.L_x_1857:
[----:B------:R-:W-:Y:S05]  /*55e0*/  BSYNC.RECONVERGENT B2 ;  /* 0x0000000000027941 */ /* 0x000fea0003800200 */
.L_x_1856:
        /* <DEDUP_REMOVED lines=55> */
.L_x_1863:
[----:B------:R-:W-:Y:S05]  /*5960*/  BSYNC.RECONVERGENT B3 ;  /* 0x0000000000037941 */ /* 0x000fea0003800200 */
.L_x_1862:
[----:B------:R-:W-:-:S07]  /*5970*/  VIADD R0, R2, 0x1 ;  /* 0x0000000102007836 */ /* 0x000fce0000000000 */
.L_x_1861:
[----:B------:R-:W-:Y:S05]  /*5980*/  BSYNC.RECONVERGENT B2 ;  /* 0x0000000000027941 */ /* 0x000fea0003800200 */
.L_x_1860:
        /* <DEDUP_REMOVED lines=54> */
.L_x_1865:
[----:B------:R-:W-:Y:S05]  /*5cf0*/  BSYNC.RECONVERGENT B2 ;  /* 0x0000000000027941 */ /* 0x000fea0003800200 */
.L_x_1864:
        /* <DEDUP_REMOVED lines=54> */
.L_x_1867:
[----:B------:R-:W-:Y:S05]  /*6060*/  BSYNC.RECONVERGENT B2 ;  /* 0x0000000000027941 */ /* 0x000fea0003800200 */
.L_x_1866:
        /* <DEDUP_REMOVED lines=17> */
[C---:B---3--:R-:W-:Y:S01]  /*6180*/  DFMA R12, R6.reuse, R12, R56 ;  /* 0x0000000c060c722b */ /* 0x048fe20000000038 */
[----:B------:R-:W0:Y:S07]  /*6190*/  LDC.64 R56, c[0x3][R8] ;  /* 0x00c0000008387b82 */ /* 0x000e2e0000000a00 */
        /* <DEDUP_REMOVED lines=8> */
[----:B------:R-:W-:Y:S01]  /*6220*/  @!P3 IMAD.MOV.U32 R0, RZ, RZ, RZ ;  /* 0x000000ffff00b224 */ /* 0x000fe200078e00ff */
[----:B0-----:R-:W-:Y:S02]  /*6230*/  @!P3 DMUL R4, RZ, R56 ;  /* 0x00000038ff04b228 */ /* 0x001fe40000000000 */
        /* <DEDUP_REMOVED lines=25> */
.L_x_1869:
[----:B------:R-:W-:Y:S05]  /*63d0*/  BSYNC.RECONVERGENT B2 ;  /* 0x0000000000027941 */ /* 0x000fea0003800200 */
.L_x_1868:
        /* <DEDUP_REMOVED lines=54> */
.L_x_1871:
[----:B------:R-:W-:Y:S05]  /*6740*/  BSYNC.RECONVERGENT B2 ;  /* 0x0000000000027941 */ /* 0x000fea0003800200 */
.L_x_1870:
        /* <DEDUP_REMOVED lines=54> */
.L_x_1875:
[----:B------:R-:W-:Y:S05]  /*6ab0*/  BSYNC.RECONVERGENT B3 ;  /* 0x0000000000037941 */ /* 0x000fea0003800200 */
.L_x_1874:
[----:B------:R-:W-:-:S07]  /*6ac0*/  VIADD R0, R2, 0x1 ;  /* 0x0000000102007836 */ /* 0x000fce0000000000 */
.L_x_1873:
[----:B------:R-:W-:Y:S05]  /*6ad0*/  BSYNC.RECONVERGENT B2 ;  /* 0x0000000000027941 */ /* 0x000fea0003800200 */
.L_x_1872:
        /* <DEDUP_REMOVED lines=57> */
.L_x_1879:
[----:B------:R-:W-:Y:S05]  /*6e70*/  BSYNC.RECONVERGENT B3 ;  /* 0x0000000000037941 */ /* 0x000fea0003800200 */
.L_x_1878:
[----:B------:R-:W-:-:S07]  /*6e80*/  VIADD R0, R2, 0x1 ;  /* 0x0000000102007836 */ /* 0x000fce0000000000 */
.L_x_1877:
[----:B------:R-:W-:Y:S05]  /*6e90*/  BSYNC.RECONVERGENT B2 ;  /* 0x0000000000027941 */ /* 0x000fea0003800200 */
.L_x_1876:
        /* <DEDUP_REMOVED lines=54> */
.L_x_1881:
[----:B------:R-:W-:Y:S05]  /*7200*/  BSYNC.RECONVERGENT B2 ;  /* 0x0000000000027941 */ /* 0x000fea0003800200 */
.L_x_1880:
        /* <DEDUP_REMOVED lines=54> */
.L_x_1885:
[----:B------:R-:W-:Y:S05]  /*7570*/  BSYNC.RECONVERGENT B3 ;  /* 0x0000000000037941 */ /* 0x000fea0003800200 */
.L_x_1884:
[----:B------:R-:W-:-:S07]  /*7580*/  VIADD R0, R2, 0x1 ;  /* 0x0000000102007836 */ /* 0x000fce0000000000 */
.L_x_1883:
[----:B------:R-:W-:Y:S05]  /*7590*/  BSYNC.RECONVERGENT B2 ;  /* 0x0000000000027941 */ /* 0x000fea0003800200 */
.L_x_1882:
        /* <DEDUP_REMOVED lines=55> */
.L_x_1887:
[----:B------:R-:W-:Y:S05]  /*7910*/  BSYNC.RECONVERGENT B2 ;  /* 0x0000000000027941 */ /* 0x000fea0003800200 */
.L_x_1886:
        /* <DEDUP_REMOVED lines=53> */
.L_x_1889:
[----:B------:R-:W-:Y:S05]  /*7c70*/  BSYNC.RECONVERGENT B2 ;  /* 0x0000000000027941 */ /* 0x000fea0003800200 */
.L_x_1888:
        /* <DEDUP_REMOVED lines=38> */
[----:B------:R-:W-:-:S08]  /*7ee0*/  DFMA R42, R42, -R22, R50 ;  /* 0x800000162a2a722b */ /* 0x000fd00000000032 */
        /* <DEDUP_REMOVED lines=13> */
[----:B------:R-:W-:Y:S05]  /*7fc0*/  CALL.REL.NOINC `($__internal_4_$__cuda_sm20_div_rn_f64_full) ;  /* 0x0000012000647944 */ /* 0x000fea0003c00000 */
[----:B------:R-:W-:Y:S02]  /*7fd0*/  IMAD.MOV.U32 R2, RZ, RZ, R10 ;  /* 0x000000ffff027224 */ /* 0x000fe400078e000a */
[----:B------:R-:W-:-:S07]  /*7fe0*/  IMAD.MOV.U32 R3, RZ, RZ, R11 ;  /* 0x000000ffff037224 */ /* 0x000fce00078e000b */
.L_x_1891:
[----:B------:R-:W-:Y:S05]  /*7ff0*/  BSYNC.RECONVERGENT B1 ;  /* 0x0000000000017941 */ /* 0x000fea0003800200 */
.L_x_1890:
[----:B------:R-:W0:Y:S01]  /*8000*/  S2R R0, SR_TID.X ;  /* 0x0000000000007919 */ /* 0x000e220000002100 */
[----:B------:R-:W1:Y:S01]  /*8010*/  S2UR UR5, SR_CgaCtaId ;  /* 0x00000000000579c3 */ /* 0x000e620000008800 */
[----:B------:R-:W-:Y:S01]  /*8020*/  DADD R54, R54, R2 ;  /* 0x0000000036367229 */ /* 0x000fe20000000002 */
[----:B------:R-:W-:Y:S02]  /*8030*/  UMOV UR4, 0x400 ;  /* 0x0000040000047882 */ /* 0x000fe40000000000 */
[----:B------:R-:W-:-:S05]  /*8040*/  UIADD3 UR6, UPT, UPT, UR4, 0x800, URZ ;  /* 0x0000080004067890 */ /* 0x000fca000fffe0ff */
[----:B------:R-:W-:Y:S01]  /*8050*/  DADD R54, R44, R54 ;  /* 0x000000002c367229 */ /* 0x000fe20000000036 */
[----:B-1----:R-:W-:Y:S02]  /*8060*/  ULEA UR4, UR5, UR4, 0x18 ;  /* 0x0000000405047291 */ /* 0x002fe4000f8ec0ff */
[----:B------:R-:W-:-:S04]  /*8070*/  ULEA UR6, UR5, UR6, 0x18 ;  /* 0x0000000605067291 */ /* 0x000fc8000f8ec0ff */
[C---:B0-----:R-:W-:Y:S02]  /*8080*/  LEA R3, R0.reuse, UR4, 0x3 ;  /* 0x0000000400037c11 */ /* 0x041fe4000f8e18ff */
[----:B------:R-:W-:-:S03]  /*8090*/  LEA R44, R0, UR6, 0x3 ;  /* 0x00000006002c7c11 */ /* 0x000fc6000f8e18ff */
[----:B------:R0:W-:Y:S01]  /*80a0*/  STS.64 [R3], R54 ;  /* 0x0000003603007388 */ /* 0x0001e20000000a00 */
[----:B------:R-:W-:Y:S06]  /*80b0*/  BAR.SYNC.DEFER_BLOCKING 0x0 ;  /* 0x0000000000007b1d */ /* 0x000fec0000010000 */
[----:B------:R-:W1:Y:S02]  /*80c0*/  LDS.64 R44, [R44] ;  /* 0x000000002c2c7984 */ /* 0x000e640000000a00 */
        /* <DEDUP_REMOVED lines=32> */
.L_x_1893:
[----:B------:R-:W-:Y:S05]  /*82d0*/  BSYNC.RECONVERGENT B2 ;  /* 0x0000000000027941 */ /* 0x000fea0003800200 */
.L_x_1892:
        /* <DEDUP_REMOVED lines=55> */
.L_x_1897:
[----:B------:R-:W-:Y:S05]  /*8650*/  BSYNC.RECONVERGENT B3 ;  /* 0x0000000000037941 */ /* 0x000fea0003800200 */
.L_x_1896:
[----:B------:R-:W-:-:S07]  /*8660*/  VIADD R0, R2, 0x1 ;  /* 0x0000000102007836 */ /* 0x000fce0000000000 */
.L_x_1895:
[----:B------:R-:W-:Y:S05]  /*8670*/  BSYNC.RECONVERGENT B2 ;  /* 0x0000000000027941 */ /* 0x000fea0003800200 */
.L_x_1894:
        /* <DEDUP_REMOVED lines=54> */
.L_x_1899:
[----:B------:R-:W-:Y:S05]  /*89e0*/  BSYNC.RECONVERGENT B2 ;  /* 0x0000000000027941 */ /* 0x000fea0003800200 */
.L_x_1898:
        /* <DEDUP_REMOVED lines=56> */
.L_x_1903:
[----:B------:R-:W-:Y:S05]  /*8d70*/  BSYNC.RECONVERGENT B3 ;  /* 0x0000000000037941 */ /* 0x000fea0003800200 */
.L_x_1902:
[----:B------:R-:W-:-:S07]  /*8d80*/  VIADD R0, R2, 0x1 ;  /* 0x0000000102007836 */ /* 0x000fce0000000000 */
.L_x_1901:
[----:B------:R-:W-:Y:S05]  /*8d90*/  BSYNC.RECONVERGENT B2 ;  /* 0x0000000000027941 */ /* 0x000fea0003800200 */
.L_x_1900:
        /* <DEDUP_REMOVED lines=18> */
[----:B0-----:R-:W-:-:S08]  /*8ec0*/  DFMA R2, -R24, R46, 1 ;  /* 0x3ff000001802742b */ /* 0x001fd0000000012e */
[----:B------:R-:W-:-:S08]  /*8ed0*/  DFMA R2, R2, R2, R2 ;  /* 0x000000020202722b */ /* 0x000fd00000000002 */
[----:B------:R-:W-:Y:S02]  /*8ee0*/  DFMA R2, R46, R2, R46 ;  /* 0x000000022e02722b */ /* 0x000fe4000000002e */
[----:B--2---:R-:W-:-:S06]  /*8ef0*/  DFMA R12, R6, R10, R12 ;  /* 0x0000000a060c722b */ /* 0x004fcc000000000c */
[----:B------:R-:W-:Y:S02]  /*8f00*/  DFMA R10, -R24, R2, 1 ;  /* 0x3ff00000180a742b */ /* 0x000fe40000000102 */
[----:B------:R-:W-:Y:S02]  /*8f10*/  DFMA R12, R6, R12, R14 ;  /* 0x0000000c060c722b */ /* 0x000fe4000000000e */
[----:B------:R-:W-:-:S06]  /*8f20*/  DMUL R14, R34, UR40 ;  /* 0x00000028220e7c28 */ /* 0x000fcc0008000000 */
[----:B---3--:R-:W-:Y:S02]  /*8f30*/  DFMA R12, R6, R12, R40 ;  /* 0x0000000c060c722b */ /* 0x008fe40000000028 */
[----:B------:R-:W-:Y:S02]  /*8f40*/  DFMA R40, R2, R10, R2 ;  /* 0x0000000a0228722b */ /* 0x000fe40000000002 */
[----:B------:R-:W-:-:S04]  /*8f50*/  FSETP.GEU.AND P1, PT, |R15|, 6.5827683646048100446e-37, PT ;  /* 0x036000000f00780b */ /* 0x000fc80003f2e200 */
[----:B------:R-:W-:Y:S02]  /*8f60*/  DFMA R12, R6, R12, R42 ;  /* 0x0000000c060c722b */ /* 0x000fe4000000002a */
[----:B------:R-:W-:-:S06]  /*8f70*/  DMUL R2, R40, R14 ;  /* 0x0000000e28027228 */ /* 0x000fcc0000000000 */
        /* <DEDUP_REMOVED lines=23> */
.L_x_1905:
[----:B------:R-:W-:Y:S05]  /*90f0*/  BSYNC.RECONVERGENT B1 ;  /* 0x0000000000017941 */ /* 0x000fea0003800200 */
.L_x_1904:
        /* <DEDUP_REMOVED lines=19> */
[----:B------:R-:W-:Y:S02]  /*9230*/  IMAD.MOV.U32 R50, RZ, RZ, R52 ;  /* 0x000000ffff327224 */ /* 0x000fe400078e0034 */
[----:B------:R-:W-:-:S07]  /*9240*/  IMAD.MOV.U32 R51, RZ, RZ, R53 ;  /* 0x000000ffff337224 */ /* 0x000fce00078e0035 */
.L_x_1907:
[----:B------:R-:W-:Y:S05]  /*9250*/  BSYNC.RECONVERGENT B0 ;  /* 0x0000000000007941 */ /* 0x000fea0003800200 */
.L_x_1906:
        /* <DEDUP_REMOVED lines=30> */
.L_x_1911:
[----:B------:R-:W-:Y:S05]  /*9440*/  BSYNC.RECONVERGENT B3 ;  /* 0x0000000000037941 */ /* 0x000fea0003800200 */
.L_x_1910:
[----:B------:R-:W-:-:S07]  /*9450*/  VIADD R0, R2, 0x1 ;  /* 0x0000000102007836 */ /* 0x000fce0000000000 */
.L_x_1909:
[----:B------:R-:W-:Y:S05]  /*9460*/  BSYNC.RECONVERGENT B2 ;  /* 0x0000000000027941 */ /* 0x000fea0003800200 */
.L_x_1908:
        /* <DEDUP_REMOVED lines=55> */
.L_x_1915:
[----:B------:R-:W-:Y:S05]  /*97e0*/  BSYNC.RECONVERGENT B3 ;  /* 0x0000000000037941 */ /* 0x000fea0003800200 */
.L_x_1914:
[----:B------:R-:W-:-:S07]  /*97f0*/  VIADD R0, R2, 0x1 ;  /* 0x0000000102007836 */ /* 0x000fce0000000000 */
.L_x_1913:
[----:B------:R-:W-:Y:S05]  /*9800*/  BSYNC.RECONVERGENT B2 ;  /* 0x0000000000027941 */ /* 0x000fea0003800200 */
.L_x_1912:
        /* <DEDUP_REMOVED lines=55> */
.L_x_1917:
[----:B------:R-:W-:Y:S05]  /*9b80*/  BSYNC.RECONVERGENT B2 ;  /* 0x0000000000027941 */ /* 0x000fea0003800200 */
.L_x_1916:
        /* <DEDUP_REMOVED lines=58> */
.L_x_1921:
[----:B------:R-:W-:Y:S05]  /*9f30*/  BSYNC.RECONVERGENT B3 ;  /* 0x0000000000037941 */ /* 0x000fea0003800200 */
.L_x_1920:
[----:B------:R-:W-:-:S07]  /*9f40*/  VIADD R0, R2, 0x1 ;  /* 0x0000000102007836 */ /* 0x000fce0000000000 */
.L_x_1919:
[----:B------:R-:W-:Y:S05]  /*9f50*/  BSYNC.RECONVERGENT B2 ;  /* 0x0000000000027941 */ /* 0x000fea0003800200 */
.L_x_1918:
        /* <DEDUP_REMOVED lines=53> */
.L_x_1925:
[----:B------:R-:W-:Y:S05]  /*a2b0*/  BSYNC.RECONVERGENT B3 ;  /* 0x0000000000037941 */ /* 0x000fea0003800200 */
.L_x_1924:
[----:B------:R-:W-:-:S07]  /*a2c0*/  VIADD R0, R2, 0x1 ;  /* 0x0000000102007836 */ /* 0x000fce0000000000 */
.L_x_1923:
[----:B------:R-:W-:Y:S05]  /*a2d0*/  BSYNC.RECONVERGENT B2 ;  /* 0x0000000000027941 */ /* 0x000fea0003800200 */
.L_x_1922:
        /* <DEDUP_REMOVED lines=57> */
.L_x_1929:
[----:B------:R-:W-:Y:S05]  /*a670*/  BSYNC.RECONVERGENT B3 ;  /* 0x0000000000037941 */ /* 0x000fea0003800200 */
.L_x_1928:
[----:B------:R-:W-:-:S07]  /*a680*/  VIADD R0, R2, 0x1 ;  /* 0x0000000102007836 */ /* 0x000fce0000000000 */
.L_x_1927:
[----:B------:R-:W-:Y:S05]  /*a690*/  BSYNC.RECONVERGENT B2 ;  /* 0x0000000000027941 */ /* 0x000fea0003800200 */
.L_x_1926:
        /* <DEDUP_REMOVED lines=53> */
.L_x_1931:
[----:B------:R-:W-:Y:S05]  /*a9f0*/  BSYNC.RECONVERGENT B2 ;  /* 0x0000000000027941 */ /* 0x000fea0003800200 */
.L_x_1930:
        /* <DEDUP_REMOVED lines=55> */
.L_x_1935:
[----:B------:R-:W-:Y:S05]  /*ad70*/  BSYNC.RECONVERGENT B3 ;  /* 0x0000000000037941 */ /* 0x000fea0003800200 */
.L_x_1934:
[----:B------:R-:W-:-:S07]  /*ad80*/  VIADD R0, R2, 0x1 ;  /* 0x0000000102007836 */ /* 0x000fce0000000000 */
.L_x_1933:
[----:B------:R-:W-:Y:S05]  /*ad90*/  BSYNC.RECONVERGENT B2 ;  /* 0x0000000000027941 */ /* 0x000fea0003800200 */
.L_x_1932:
        /* <DEDUP_REMOVED lines=53> */
.L_x_1939:
[----:B------:R-:W-:Y:S05]  /*b0f0*/  BSYNC.RECONVERGENT B3 ;  /* 0x0000000000037941 */ /* 0x000fea0003800200 */
.L_x_1938:
[----:B------:R-:W-:-:S07]  /*b100*/  VIADD R0, R2, 0x1 ;  /* 0x0000000102007836 */ /* 0x000fce0000000000 */
.L_x_1937:
[----:B------:R-:W-:Y:S05]  /*b110*/  BSYNC.RECONVERGENT B2 ;  /* 0x0000000000027941 */ /* 0x000fea0003800200 */
.L_x_1936:
        /* <DEDUP_REMOVED lines=53> */
.L_x_1941:
[----:B------:R-:W-:Y:S05]  /*b470*/  BSYNC.RECONVERGENT B2 ;  /* 0x0000000000027941 */ /* 0x000fea0003800200 */
.L_x_1940:
        /* <DEDUP_REMOVED lines=54> */
.L_x_1945:
[----:B------:R-:W-:Y:S05]  /*b7e0*/  BSYNC.RECONVERGENT B3 ;  /* 0x0000000000037941 */ /* 0x000fea0003800200 */
.L_x_1944:
[----:B------:R-:W-:-:S07]  /*b7f0*/  VIADD R0, R2, 0x1 ;  /* 0x0000000102007836 */ /* 0x000fce0000000000 */
.L_x_1943:
[----:B------:R-:W-:Y:S05]  /*b800*/  BSYNC.RECONVERGENT B2 ;  /* 0x0000000000027941 */ /* 0x000fea0003800200 */
.L_x_1942:
        /* <DEDUP_REMOVED lines=55> */
.L_x_1949:
[----:B------:R-:W-:Y:S05]  /*bb80*/  BSYNC.RECONVERGENT B3 ;  /* 0x0000000000037941 */ /* 0x000fea0003800200 */
.L_x_1948:
[----:B------:R-:W-:-:S07]  /*bb90*/  VIADD R0, R2, 0x1 ;  /* 0x0000000102007836 */ /* 0x000fce0000000000 */
.L_x_1947:
[----:B------:R-:W-:Y:S05]  /*bba0*/  BSYNC.RECONVERGENT B2 ;  /* 0x0000000000027941 */ /* 0x000fea0003800200 */
.L_x_1946:
        /* <DEDUP_REMOVED lines=58> */
.L_x_1951:
[----:B------:R-:W-:Y:S05]  /*bf50*/  BSYNC.RECONVERGENT B2 ;  /* 0x0000000000027941 */ /* 0x000fea0003800200 */
.L_x_1950:
        /* <DEDUP_REMOVED lines=55> */
.L_x_1953:
[----:B------:R-:W-:Y:S05]  /*c2d0*/  BSYNC.RECONVERGENT B2 ;  /* 0x0000000000027941 */ /* 0x000fea0003800200 */
.L_x_1952:
        /* <DEDUP_REMOVED lines=54> */
.L_x_1955:
[----:B------:R-:W-:Y:S05]  /*c640*/  BSYNC.RECONVERGENT B2 ;  /* 0x0000000000027941 */ /* 0x000fea0003800200 */
.L_x_1954:
        /* <DEDUP_REMOVED lines=53> */
.L_x_1957:
[----:B------:R-:W-:Y:S05]  /*c9a0*/  BSYNC.RECONVERGENT B2 ;  /* 0x0000000000027941 */ /* 0x000fea0003800200 */
.L_x_1956:
        /* <DEDUP_REMOVED lines=55> */
.L_x_1959:
[----:B------:R-:W-:Y:S05]  /*cd20*/  BSYNC.RECONVERGENT B2 ;  /* 0x0000000000027941 */ /* 0x000fea0003800200 */
.L_x_1958:
        /* <DEDUP_REMOVED lines=53> */
.L_x_1963:
[----:B------:R-:W-:Y:S05]  /*d080*/  BSYNC.RECONVERGENT B3 ;  /* 0x0000000000037941 */ /* 0x000fea0003800200 */
.L_x_1962:
[----:B------:R-:W-:-:S07]  /*d090*/  VIADD R0, R2, 0x1 ;  /* 0x0000000102007836 */ /* 0x000fce0000000000 */
.L_x_1961:
[----:B------:R-:W-:Y:S05]  /*d0a0*/  BSYNC.RECONVERGENT B2 ;  /* 0x0000000000027941 */ /* 0x000fea0003800200 */
.L_x_1960:
        /* <DEDUP_REMOVED lines=55> */
.L_x_1967:
[----:B------:R-:W-:Y:S05]  /*d420*/  BSYNC.RECONVERGENT B3 ;  /* 0x0000000000037941 */ /* 0x000fea0003800200 */
.L_x_1966:
[----:B------:R-:W-:-:S07]  /*d430*/  VIADD R0, R2, 0x1 ;  /* 0x0000000102007836 */ /* 0x000fce0000000000 */
.L_x_1965:
[----:B------:R-:W-:Y:S05]  /*d440*/  BSYNC.RECONVERGENT B2 ;  /* 0x0000000000027941 */ /* 0x000fea0003800200 */
.L_x_1964:
        /* <DEDUP_REMOVED lines=54> */
.L_x_1971:
[----:B------:R-:W-:Y:S05]  /*d7b0*/  BSYNC.RECONVERGENT B3 ;  /* 0x0000000000037941 */ /* 0x000fea0003800200 */
.L_x_1970:
[----:B------:R-:W-:-:S07]  /*d7c0*/  VIADD R0, R2, 0x1 ;  /* 0x0000000102007836 */ /* 0x000fce0000000000 */
.L_x_1969:
[----:B------:R-:W-:Y:S05]  /*d7d0*/  BSYNC.RECONVERGENT B2 ;  /* 0x0000000000027941 */ /* 0x000fea0003800200 */
.L_x_1968:
        /* <DEDUP_REMOVED lines=54> */
.L_x_1973:
[----:B------:R-:W-:Y:S05]  /*db40*/  BSYNC.RECONVERGENT B2 ;  /* 0x0000000000027941 */ /* 0x000fea0003800200 */
.L_x_1972:
        /* <DEDUP_REMOVED lines=54> */
.L_x_1975:
[----:B------:R-:W-:Y:S05]  /*deb0*/  BSYNC.RECONVERGENT B2 ;  /* 0x0000000000027941 */ /* 0x000fea0003800200 */
.L_x_1974:
        /* <DEDUP_REMOVED lines=54> */
.L_x_1977:
[----:B------:R-:W-:Y:S05]  /*e220*/  BSYNC.RECONVERGENT B2 ;  /* 0x0000000000027941 */ /* 0x000fea0003800200 */
.L_x_1976:
        /* <DEDUP_REMOVED lines=54> */
.L_x_1981:
[----:B------:R-:W-:Y:S05]  /*e590*/  BSYNC.RECONVERGENT B3 ;  /* 0x0000000000037941 */ /* 0x000fea0003800200 */
.L_x_1980:
[----:B------:R-:W-:-:S07]  /*e5a0*/  VIADD R0, R2, 0x1 ;  /* 0x0000000102007836 */ /* 0x000fce0000000000 */
.L_x_1979:
[----:B------:R-:W-:Y:S05]  /*e5b0*/  BSYNC.RECONVERGENT B2 ;  /* 0x0000000000027941 */ /* 0x000fea0003800200 */
.L_x_1978:
        /* <DEDUP_REMOVED lines=57> */
.L_x_1983:
[----:B------:R-:W-:Y:S05]  /*e950*/  BSYNC.RECONVERGENT B2 ;  /* 0x0000000000027941 */ /* 0x000fea0003800200 */
.L_x_1982:
        /* <DEDUP_REMOVED lines=54> */
.L_x_1985:
[----:B------:R-:W-:Y:S05]  /*ecc0*/  BSYNC.RECONVERGENT B2 ;  /* 0x0000000000027941 */ /* 0x000fea0003800200 */
.L_x_1984:
        /* <DEDUP_REMOVED lines=54> */
.L_x_1989:
[----:B------:R-:W-:Y:S05]  /*f030*/  BSYNC.RECONVERGENT B3 ;  /* 0x0000000000037941 */ /* 0x000fea0003800200 */
.L_x_1988:
[----:B------:R-:W-:-:S07]  /*f040*/  VIADD R0, R2, 0x1 ;  /* 0x0000000102007836 */ /* 0x000fce0000000000 */
.L_x_1987:
[----:B------:R-:W-:Y:S05]  /*f050*/  BSYNC.RECONVERGENT B2 ;  /* 0x0000000000027941 */ /* 0x000fea0003800200 */
.L_x_1986:
        /* <DEDUP_REMOVED lines=55> */
.L_x_1991:
[----:B------:R-:W-:Y:S05]  /*f3d0*/  BSYNC.RECONVERGENT B2 ;  /* 0x0000000000027941 */ /* 0x000fea0003800200 */
.L_x_1990:
        /* <DEDUP_REMOVED lines=53> */
.L_x_1993:
[----:B------:R-:W-:Y:S05]  /*f730*/  BSYNC.RECONVERGENT B2 ;  /* 0x0000000000027941 */ /* 0x000fea0003800200 */
.L_x_1992:
[----:B------:R-:W-:-:S05]  /*f740*/  IMAD.SHL.U32 R2, R0, 0x40, RZ ;  /* 0x0000004000027824 */ /* 0x000fca00078e00ff */
[----:B------:R-:W-:-:S04]  /*f750*/  LOP3.LUT R2, R2, 0x40, RZ, 0xc0, !PT ;  /* 0x0000004002027812 */ /* 0x000fc800078ec0ff */
[----:B------:R-:W-:-:S05]  /*f760*/  IADD3 R2, P0, PT, R2, UR44, RZ ;  /* 0x0000002c02027c10 */ /* 0x000fca000ff1e0ff */
[----:B------:R-:W-:-:S05]  /*f770*/  IMAD.X R3, RZ, RZ, UR45, P0 ;  /* 0x0000002dff037e24 */ /* 0x000fca00080e06ff */
[----:B------:R-:W2:Y:S04]  /*f780*/  LDG.E.128.CONSTANT R12, desc[UR42][R2.64] ;  /* 0x0000002a020c7981 */ /* 0x000ea8000c1e9d00 */
[----:B------:R-:W3:Y:S04]  /*f790*/  LDG.E.128.CONSTANT R56, desc[UR42][R2.64+0x10] ;  /* 0x0000102a02387981 */ /* 0x000ee8000c1e9d00 */
[----:B------:R0:W4:Y:S01]  /*f7a0*/  LDG.E.128.CONSTANT R60, desc[UR42][R2.64+0x20] ;  /* 0x0000202a023c7981 */ /* 0x000122000c1e9d00 */
[----:B------:R-:W-:Y:S01]  /*f7b0*/  LOP3.LUT R6, R0, 0x1, RZ, 0xc0, !PT ;  /* 0x0000000100067812 */ /* 0x000fe200078ec0ff */
[----:B------:R-:W-:Y:S01]  /*f7c0*/  IMAD.MOV.U32 R10, RZ, RZ, 0x20fd8164 ;  /* 0x20fd8164ff0a7424 */ /* 0x000fe200078e00ff */
[----:B------:R-:W-:Y:S01]  /*f7d0*/  BSSY.RECONVERGENT B1, `(.L_x_1994) ;  /* 0x000002f000017945 */ /* 0x000fe20003800200 */
[----:B------:R-:W-:Y:S01]  /*f7e0*/  IMAD.MOV.U32 R11, RZ, RZ, 0x3da8ff83 ;  /* 0x3da8ff83ff0b7424 */ /* 0x000fe200078e00ff */
[----:B------:R-:W-:Y:S01]  /*f7f0*/  ISETP.NE.U32.AND P0, PT, R6, 0x1, PT ;  /* 0x000000010600780c */ /* 0x000fe20003f05070 */
[----:B------:R-:W-:-:S03]  /*f800*/  DMUL R6, R4, R4 ;  /* 0x0000000404067228 */ /* 0x000fc60000000000 */
[----:B------:R-:W-:Y:S01]  /*f810*/  FSEL R10, R10, -8.06006814911005101289e+34, !P0 ;  /* 0xf9785eba0a0a7808 */ /* 0x000fe20004000000 */
[----:B0-----:R-:W0:Y:S01]  /*f820*/  LDC.64 R2, c[0x3][0x68] ;  /* 0x00c01a00ff027b82 */ /* 0x001e220000000a00 */
[----:B------:R-:W-:-:S06]  /*f830*/  FSEL R11, -R11, 0.11223486810922622681, !P0 ;  /* 0x3de5db650b0b7808 */ /* 0x000fcc0004000100 */
[----:B--2---:R-:W-:Y:S02]  /*f840*/  DFMA R12, R6, R10, R12 ;  /* 0x0000000a060c722b */ /* 0x004fe4000000000c */
[----:B0-----:R-:W-:-:S06]  /*f850*/  DMUL R10, R2, UR36 ;  /* 0x00000024020a7c28 */ /* 0x001fcc0008000000 */
        /* <DEDUP_REMOVED lines=34> */
[----:B------:R-:W-:-:S07]  /*fa80*/  IMAD.MOV.U32 R61, RZ, RZ, R11 ;  /* 0x000000ffff3d7224 */ /* 0x000fce00078e000b */
[----:B------:R-:W-:Y:S05]  /*fa90*/  CALL.REL.NOINC `($__internal_4_$__cuda_sm20_div_rn_f64_full) ;  /* 0x000000a400b07944 */ /* 0x000fea0003c00000 */
[----:B------:R-:W-:Y:S02]  /*faa0*/  IMAD.MOV.U32 R2, RZ, RZ, R10 ;  /* 0x000000ffff027224 */ /* 0x000fe400078e000a */
[----:B------:R-:W-:-:S07]  /*fab0*/  IMAD.MOV.U32 R3, RZ, RZ, R11 ;  /* 0x000000ffff037224 */ /* 0x000fce00078e000b */
.L_x_1995:
[----:B------:R-:W-:Y:S05]  /*fac0*/  BSYNC.RECONVERGENT B1 ;  /* 0x0000000000017941 */ /* 0x000fea0003800200 */
.L_x_1994:
[----:B------:R-:W0:Y:S01]  /*fad0*/  S2R R0, SR_TID.X ;  /* 0x0000000000007919 */ /* 0x000e220000002100 */
[----:B------:R-:W1:Y:S01]  /*fae0*/  S2UR UR6, SR_CgaCtaId ;  /* 0x00000000000679c3 */ /* 0x000e620000008800 */
[----:B------:R-:W-:Y:S01]  /*faf0*/  UMOV UR4, 0x400 ;  /* 0x0000040000047882 */ /* 0x000fe20000000000 */
[----:B------:R-:W-:Y:S01]  /*fb00*/  DADD R52, R52, -R2 ;  /* 0x0000000034347229 */ /* 0x000fe20000000802 */
[----:B------:R-:W-:Y:S02]  /*fb10*/  UIADD3 UR5, UPT, UPT, UR4, 0x800, URZ ;  /* 0x0000080004057890 */ /* 0x000fe4000fffe0ff */
        /* <DEDUP_REMOVED lines=41> */
.L_x_1997:
[----:B------:R-:W-:Y:S05]  /*fdb0*/  BSYNC.RECONVERGENT B2 ;  /* 0x0000000000027941 */ /* 0x000fea0003800200 */
.L_x_1996:
        /* <DEDUP_REMOVED lines=55> */
.L_x_2001:
[----:B------:R-:W-:Y:S05]  /*10130*/  BSYNC.RECONVERGENT B3 ;  /* 0x0000000000037941 */ /* 0x000fea0003800200 */
.L_x_2000:
[----:B------:R-:W-:-:S07]  /*10140*/  VIADD R0, R2, 0x1 ;  /* 0x0000000102007836 */ /* 0x000fce0000000000 */
.L_x_1999:
[----:B------:R-:W-:Y:S05]  /*10150*/  BSYNC.RECONVERGENT B2 ;  /* 0x0000000000027941 */ /* 0x000fea0003800200 */
.L_x_1998:
        /* <DEDUP_REMOVED lines=54> */
.L_x_2003:
[----:B------:R-:W-:Y:S05]  /*104c0*/  BSYNC.RECONVERGENT B2 ;  /* 0x0000000000027941 */ /* 0x000fea0003800200 */
.L_x_2002:
        /* <DEDUP_REMOVED lines=56> */
.L_x_2007:
[----:B------:R-:W-:Y:S05]  /*10850*/  BSYNC.RECONVERGENT B3 ;  /* 0x0000000000037941 */ /* 0x000fea0003800200 */
.L_x_2006:
[----:B------:R-:W-:-:S07]  /*10860*/  VIADD R0, R2, 0x1 ;  /* 0x0000000102007836 */ /* 0x000fce0000000000 */
.L_x_2005:
[----:B------:R-:W-:Y:S05]  /*10870*/  BSYNC.RECONVERGENT B2 ;  /* 0x0000000000027941 */ /* 0x000fea0003800200 */
.L_x_2004:
        /* <DEDUP_REMOVED lines=24> */
[----:B------:R-:W-:-:S04]  /*10a00*/  DMUL R14, R56, UR40 ;  /* 0x00000028380e7c28 */ /* 0x000fc80008000000 */
[----:B------:R-:W-:Y:S02]  /*10a10*/  DFMA R34, R2, R10, R2 ;  /* 0x0000000a0222722b */ /* 0x000fe40000000002 */
[----:B---3--:R-:W-:-:S06]  /*10a20*/  DFMA R12, R6, R12, R52 ;  /* 0x0000000c060c722b */ /* 0x008fcc0000000034 */
[----:B------:R-:W-:Y:S01]  /*10a30*/  DMUL R2, R34, R14 ;  /* 0x0000000e22027228 */ /* 0x000fe20000000000 */
[----:B------:R-:W-:Y:S01]  /*10a40*/  FSETP.GEU.AND P1, PT, |R15|, 6.5827683646048100446e-37, PT ;  /* 0x036000000f00780b */ /* 0x000fe20003f2e200 */
        /* <DEDUP_REMOVED lines=24> */
.L_x_2009:
[----:B------:R-:W-:Y:S05]  /*10bd0*/  BSYNC.RECONVERGENT B1 ;  /* 0x0000000000017941 */ /* 0x000fea0003800200 */
.L_x_2008:
        /* <DEDUP_REMOVED lines=21> */
.L_x_2011:
[----:B------:R-:W-:Y:S05]  /*10d30*/  BSYNC.RECONVERGENT B0 ;  /* 0x0000000000007941 */ /* 0x000fea0003800200 */
.L_x_2010:
        /* <DEDUP_REMOVED lines=30> */
.L_x_2015:
[----:B------:R-:W-:Y:S05]  /*10f20*/  BSYNC.RECONVERGENT B3 ;  /* 0x0000000000037941 */ /* 0x000fea0003800200 */
.L_x_2014:
[----:B------:R-:W-:-:S07]  /*10f30*/  VIADD R0, R2, 0x1 ;  /* 0x0000000102007836 */ /* 0x000fce0000000000 */
.L_x_2013:
[----:B------:R-:W-:Y:S05]  /*10f40*/  BSYNC.RECONVERGENT B2 ;  /* 0x0000000000027941 */ /* 0x000fea0003800200 */
.L_x_2012:
        /* <DEDUP_REMOVED lines=55> */
.L_x_2017:
[----:B------:R-:W-:Y:S05]  /*112c0*/  BSYNC.RECONVERGENT B2 ;  /* 0x0000000000027941 */ /* 0x000fea0003800200 */
.L_x_2016:
        /* <DEDUP_REMOVED lines=15> */
[----:B------:R-:W-:Y:S01]  /*113c0*/  DMUL R56, R56, R26 ;  /* 0x0000001a38387228 */ /* 0x000fe20000000000 */
[----:B------:R-:W-:Y:S04]  /*113d0*/  BSSY.RECONVERGENT B2, `(.L_x_2018) ;  /* 0x000002b000027945 */ /* 0x000fe80003800200 */
        /* <DEDUP_REMOVED lines=40> */
.L_x_2021:
[----:B------:R-:W-:Y:S05]  /*11660*/  BSYNC.RECONVERGENT B3 ;  /* 0x0000000000037941 */ /* 0x000fea0003800200 */
.L_x_2020:
[----:B------:R-:W-:-:S07]  /*11670*/  VIADD R0, R2, 0x1 ;  /* 0x0000000102007836 */ /* 0x000fce0000000000 */
.L_x_2019:
[----:B------:R-:W-:Y:S05]  /*11680*/  BSYNC.RECONVERGENT B2 ;  /* 0x0000000000027941 */ /* 0x000fea0003800200 */
.L_x_2018:
        /* <DEDUP_REMOVED lines=53> */
.L_x_2025:
[----:B------:R-:W-:Y:S05]  /*119e0*/  BSYNC.RECONVERGENT B3 ;  /* 0x0000000000037941 */ /* 0x000fea0003800200 */
.L_x_2024:
[----:B------:R-:W-:-:S07]  /*119f0*/  VIADD R0, R2, 0x1 ;  /* 0x0000000102007836 */ /* 0x000fce0000000000 */
.L_x_2023:
[----:B------:R-:W-:Y:S05]  /*11a00*/  BSYNC.RECONVERGENT B2 ;  /* 0x0000000000027941 */ /* 0x000fea0003800200 */
.L_x_2022:
        /* <DEDUP_REMOVED lines=56> */
.L_x_2029:
[----:B------:R-:W-:Y:S05]  /*11d90*/  BSYNC.RECONVERGENT B3 ;  /* 0x0000000000037941 */ /* 0x000fea0003800200 */
.L_x_2028:
[----:B------:R-:W-:-:S07]  /*11da0*/  VIADD R0, R2, 0x1 ;  /* 0x0000000102007836 */ /* 0x000fce0000000000 */
.L_x_2027:
[----:B------:R-:W-:Y:S05]  /*11db0*/  BSYNC.RECONVERGENT B2 ;  /* 0x0000000000027941 */ /* 0x000fea0003800200 */
.L_x_2026:
        /* <DEDUP_REMOVED lines=53> */
.L_x_2031:
[----:B------:R-:W-:Y:S05]  /*12110*/  BSYNC.RECONVERGENT B2 ;  /* 0x0000000000027941 */ /* 0x000fea0003800200 */
.L_x_2030:
        /* <DEDUP_REMOVED lines=58> */
.L_x_2033:
[----:B------:R-:W-:Y:S05]  /*124c0*/  BSYNC.RECONVERGENT B2 ;  /* 0x0000000000027941 */ /* 0x000fea0003800200 */
.L_x_2032:
        /* <DEDUP_REMOVED lines=54> */
.L_x_2037:
[----:B------:R-:W-:Y:S05]  /*12830*/  BSYNC.RECONVERGENT B3 ;  /* 0x0000000000037941 */ /* 0x000fea0003800200 */
.L_x_2036:
[----:B------:R-:W-:-:S07]  /*12840*/  VIADD R0, R2, 0x1 ;  /* 0x0000000102007836 */ /* 0x000fce0000000000 */
.L_x_2035:
[----:B------:R-:W-:Y:S05]  /*12850*/  BSYNC.RECONVERGENT B2 ;  /* 0x0000000000027941 */ /* 0x000fea0003800200 */
.L_x_2034:
        /* <DEDUP_REMOVED lines=55> */
.L_x_2039:
[----:B------:R-:W-:Y:S05]  /*12bd0*/  BSYNC.RECONVERGENT B2 ;  /* 0x0000000000027941 */ /* 0x000fea0003800200 */
.L_x_2038:
        /* <DEDUP_REMOVED lines=54> */
.L_x_2041:
[----:B------:R-:W-:Y:S05]  /*12f40*/  BSYNC.RECONVERGENT B2 ;  /* 0x0000000000027941 */ /* 0x000fea0003800200 */
.L_x_2040:
        /* <DEDUP_REMOVED lines=54> */
.L_x_2043:
[----:B------:R-:W-:Y:S05]  /*132b0*/  BSYNC.RECONVERGENT B2 ;  /* 0x0000000000027941 */ /* 0x000fea0003800200 */
.L_x_2042:
        /* <DEDUP_REMOVED lines=55> */
.L_x_2045:
[----:B------:R-:W-:Y:S05]  /*13630*/  BSYNC.RECONVERGENT B2 ;  /* 0x0000000000027941 */ /* 0x000fea0003800200 */
.L_x_2044:
        /* <DEDUP_REMOVED lines=53> */
.L_x_2049:
[----:B------:R-:W-:Y:S05]  /*13990*/  BSYNC.RECONVERGENT B3 ;  /* 0x0000000000037941 */ /* 0x000fea0003800200 */
.L_x_2048:
[----:B------:R-:W-:-:S07]  /*139a0*/  VIADD R0, R2, 0x1 ;  /* 0x0000000102007836 */ /* 0x000fce0000000000 */
.L_x_2047:
[----:B------:R-:W-:Y:S05]  /*139b0*/  BSYNC.RECONVERGENT B2 ;  /* 0x0000000000027941 */ /* 0x000fea0003800200 */
.L_x_2046:
        /* <DEDUP_REMOVED lines=55> */
.L_x_2053:
[----:B------:R-:W-:Y:S05]  /*13d30*/  BSYNC.RECONVERGENT B3 ;  /* 0x0000000000037941 */ /* 0x000fea0003800200 */
.L_x_2052:
[----:B------:R-:W-:-:S07]  /*13d40*/  VIADD R0, R2, 0x1 ;  /* 0x0000000102007836 */ /* 0x000fce0000000000 */
.L_x_2051:
[----:B------:R-:W-:Y:S05]  /*13d50*/  BSYNC.RECONVERGENT B2 ;  /* 0x0000000000027941 */ /* 0x000fea0003800200 */
.L_x_2050:
        /* <DEDUP_REMOVED lines=54> */
.L_x_2055:
[----:B------:R-:W-:Y:S05]  /*140c0*/  BSYNC.RECONVERGENT B2 ;  /* 0x0000000000027941 */ /* 0x000fea0003800200 */
.L_x_2054:
        /* <DEDUP_REMOVED lines=53> */
.L_x_2059:
[----:B------:R-:W-:Y:S05]  /*14420*/  BSYNC.RECONVERGENT B3 ;  /* 0x0000000000037941 */ /* 0x000fea0003800200 */
.L_x_2058:
[----:B------:R-:W-:-:S07]  /*14430*/  VIADD R0, R2, 0x1 ;  /* 0x0000000102007836 */ /* 0x000fce0000000000 */
.L_x_2057:
[----:B------:R-:W-:Y:S05]  /*14440*/  BSYNC.RECONVERGENT B2 ;  /* 0x0000000000027941 */ /* 0x000fea0003800200 */
.L_x_2056:
        /* <DEDUP_REMOVED lines=54> */
.L_x_2061:
[----:B------:R-:W-:Y:S05]  /*147b0*/  BSYNC.RECONVERGENT B2 ;  /* 0x0000000000027941 */ /* 0x000fea0003800200 */
.L_x_2060:
        /* <DEDUP_REMOVED lines=53> */
.L_x_2063:
[----:B------:R-:W-:Y:S05]  /*14b10*/  BSYNC.RECONVERGENT B2 ;  /* 0x0000000000027941 */ /* 0x000fea0003800200 */
.L_x_2062:
        /* <DEDUP_REMOVED lines=58> */
.L_x_2067:
[----:B------:R-:W-:Y:S05]  /*14ec0*/  BSYNC.RECONVERGENT B3 ;  /* 0x0000000000037941 */ /* 0x000fea0003800200 */
.L_x_2066:
[----:B------:R-:W-:-:S07]  /*14ed0*/  VIADD R0, R2, 0x1 ;  /* 0x0000000102007836 */ /* 0x000fce0000000000 */
.L_x_2065:
[----:B------:R-:W-:Y:S05]  /*14ee0*/  BSYNC.RECONVERGENT B2 ;  /* 0x0000000000027941 */ /* 0x000fea0003800200 */
.L_x_2064:
        /* <DEDUP_REMOVED lines=53> */
.L_x_2071:
[----:B------:R-:W-:Y:S05]  /*15240*/  BSYNC.RECONVERGENT B3 ;  /* 0x0000000000037941 */ /* 0x000fea0003800200 */
.L_x_2070:
[----:B------:R-:W-:-:S07]  /*15250*/  VIADD R0, R2, 0x1 ;  /* 0x0000000102007836 */ /* 0x000fce0000000000 */
.L_x_2069:
[----:B------:R-:W-:Y:S05]  /*15260*/  BSYNC.RECONVERGENT B2 ;  /* 0x0000000000027941 */ /* 0x000fea0003800200 */
.L_x_2068:
        /* <DEDUP_REMOVED lines=54> */
.L_x_2073:
[----:B------:R-:W-:Y:S05]  /*155d0*/  BSYNC.RECONVERGENT B2 ;  /* 0x0000000000027941 */ /* 0x000fea0003800200 */
.L_x_2072:
        /* <DEDUP_REMOVED lines=13> */
[----:B------:R-:W-:Y:S01]  /*156b0*/  BSSY.RECONVERGENT B2, `(.L_x_2074) ;  /* 0x000002a000027945 */ /* 0x000fe20003800200 */
[----:B------:R-:W-:Y:S01]  /*156c0*/  DSETP.NEU.AND P3, PT, |R38|, +INF , PT ;  /* 0x7ff000002600742a */ /* 0x000fe20003f6d200 */
        /* <DEDUP_REMOVED lines=40> */
.L_x_2075:
[----:B------:R-:W-:Y:S05]  /*15950*/  BSYNC.RECONVERGENT B2 ;  /* 0x0000000000027941 */ /* 0x000fea0003800200 */
.L_x_2074:
        /* <DEDUP_REMOVED lines=55> */
.L_x_2077:
[----:B------:R-:W-:Y:S05]  /*15cd0*/  BSYNC.RECONVERGENT B2 ;  /* 0x0000000000027941 */ /* 0x000fea0003800200 */
.L_x_2076:
        /* <DEDUP_REMOVED lines=53> */
.L_x_2081:
[----:B------:R-:W-:Y:S05]  /*16030*/  BSYNC.RECONVERGENT B3 ;  /* 0x0000000000037941 */ /* 0x000fea0003800200 */
.L_x_2080:
[----:B------:R-:W-:-:S07]  /*16040*/  VIADD R0, R2, 0x1 ;  /* 0x0000000102007836 */ /* 0x000fce0000000000 */
.L_x_2079:
[----:B------:R-:W-:Y:S05]  /*16050*/  BSYNC.RECONVERGENT B2 ;  /* 0x0000000000027941 */ /* 0x000fea0003800200 */
.L_x_2078:
        /* <DEDUP_REMOVED lines=57> */
.L_x_2083:
[----:B------:R-:W-:Y:S05]  /*163f0*/  BSYNC.RECONVERGENT B2 ;  /* 0x0000000000027941 */ /* 0x000fea0003800200 */
.L_x_2082:
        /* <DEDUP_REMOVED lines=54> */
.L_x_2085:
[----:B------:R-:W-:Y:S05]  /*16760*/  BSYNC.RECONVERGENT B2 ;  /* 0x0000000000027941 */ /* 0x000fea0003800200 */
.L_x_2084:
        /* <DEDUP_REMOVED lines=54> */
.L_x_2089:
[----:B------:R-:W-:Y:S05]  /*16ad0*/  BSYNC.RECONVERGENT B3 ;  /* 0x0000000000037941 */ /* 0x000fea0003800200 */
.L_x_2088:
[----:B------:R-:W-:-:S07]  /*16ae0*/  VIADD R0, R2, 0x1 ;  /* 0x0000000102007836 */ /* 0x000fce0000000000 */
.L_x_2087:
[----:B------:R-:W-:Y:S05]  /*16af0*/  BSYNC.RECONVERGENT B2 ;  /* 0x0000000000027941 */ /* 0x000fea0003800200 */
.L_x_2086:
        /* <DEDUP_REMOVED lines=54> */
.L_x_2091:
[----:B------:R-:W-:Y:S05]  /*16e60*/  BSYNC.RECONVERGENT B2 ;  /* 0x0000000000027941 */ /* 0x000fea0003800200 */
.L_x_2090:
        /* <DEDUP_REMOVED lines=53> */
.L_x_2093:
[----:B------:R-:W-:Y:S05]  /*171c0*/  BSYNC.RECONVERGENT B2 ;  /* 0x0000000000027941 */ /* 0x000fea0003800200 */
.L_x_2092:
[C---:B------:R-:W-:Y:S01]  /*171d0*/  IMAD.SHL.U32 R2, R0.reuse, 0x40, RZ ;  /* 0x0000004000027824 */ /* 0x040fe200078e00ff */
[----:B------:R-:W-:Y:S01]  /*171e0*/  LOP3.LUT R6, R0, 0x1, RZ, 0xc0, !PT ;  /* 0x0000000100067812 */ /* 0x000fe200078ec0ff */
[----:B------:R-:W-:Y:S01]  /*171f0*/  IMAD.MOV.U32 R10, RZ, RZ, 0x20fd8164 ;  /* 0x20fd8164ff0a7424 */ /* 0x000fe200078e00ff */
[----:B------:R-:W0:Y:S02]  /*17200*/  LDC.64 R34, c[0x3][0x68] ;  /* 0x00c01a00ff227b82 */ /* 0x000e240000000a00 */
[----:B------:R-:W-:-:S04]  /*17210*/  LOP3.LUT R2, R2, 0x40, RZ, 0xc0, !PT ;  /* 0x0000004002027812 */ /* 0x000fc800078ec0ff */
[----:B------:R-:W-:-:S05]  /*17220*/  IADD3 R2, P0, PT, R2, UR44, RZ ;  /* 0x0000002c02027c10 */ /* 0x000fca000ff1e0ff */
[----:B------:R-:W-:-:S05]  /*17230*/  IMAD.X R3, RZ, RZ, UR45, P0 ;  /* 0x0000002dff037e24 */ /* 0x000fca00080e06ff */
[----:B------:R-:W2:Y:S04]  /*17240*/  LDG.E.128.CONSTANT R12, desc[UR42][R2.64] ;  /* 0x0000002a020c7981 */ /* 0x000ea8000c1e9d00 */
[----:B------:R-:W3:Y:S04]  /*17250*/  LDG.E.128.CONSTANT R56, desc[UR42][R2.64+0x10] ;  /* 0x0000102a02387981 */ /* 0x000ee8000c1e9d00 */
[----:B------:R-:W4:Y:S01]  /*17260*/  LDG.E.128.CONSTANT R60, desc[UR42][R2.64+0x20] ;  /* 0x0000202a023c7981 */ /* 0x000f22000c1e9d00 */
[----:B------:R-:W-:Y:S01]  /*17270*/  IMAD.MOV.U32 R11, RZ, RZ, 0x3da8ff83 ;  /* 0x3da8ff83ff0b7424 */ /* 0x000fe200078e00ff */
[----:B------:R-:W-:Y:S01]  /*17280*/  ISETP.NE.U32.AND P0, PT, R6, 0x1, PT ;  /* 0x000000010600780c */ /* 0x000fe20003f05070 */
[----:B------:R-:W-:Y:S01]  /*17290*/  DMUL R6, R4, R4 ;  /* 0x0000000404067228 */ /* 0x000fe20000000000 */
[----:B------:R-:W-:Y:S01]  /*172a0*/  BSSY.RECONVERGENT B1, `(.L_x_2094) ;  /* 0x000002c000017945 */ /* 0x000fe20003800200 */
[----:B0-----:R-:W-:Y:S01]  /*172b0*/  DMUL R34, R34, UR36 ;  /* 0x0000002422227c28 */ /* 0x001fe20008000000 */
[----:B------:R-:W-:-:S02]  /*172c0*/  FSEL R10, R10, -8.06006814911005101289e+34, !P0 ;  /* 0xf9785eba0a0a7808 */ /* 0x000fc40004000000 */
        /* <DEDUP_REMOVED lines=41> */
.L_x_2095:
[----:B------:R-:W-:Y:S05]  /*17560*/  BSYNC.RECONVERGENT B1 ;  /* 0x0000000000017941 */ /* 0x000fea0003800200 */
.L_x_2094:
[----:B------:R-:W0:Y:S01]  /*17570*/  S2R R49, SR_TID.X ;  /* 0x0000000000317919 */ /* 0x000e220000002100 */
[----:B------:R-:W1:Y:S01]  /*17580*/  S2UR UR46, SR_CgaCtaId ;  /* 0x00000000002e79c3 */ /* 0x000e620000008800 */
[----:B------:R-:W-:Y:S01]  /*17590*/  UMOV UR47, 0x400 ;  /* 0x00000400002f7882 */ /* 0x000fe20000000000 */
[----:B------:R-:W-:Y:S01]  /*175a0*/  DADD R50, R50, R2 ;  /* 0x0000000032327229 */ /* 0x000fe20000000002 */
[----:B------:R-:W-:Y:S01]  /*175b0*/  UIADD3 UR4, UPT, UPT, UR47, 0x1000, URZ ;  /* 0x000010002f047890 */ /* 0x000fe2000fffe0ff */
[----:B------:R-:W-:Y:S01]  /*175c0*/  VIADD R9, R9, 0x1 ;  /* 0x0000000109097836 */ /* 0x000fe20000000000 */
[----:B------:R-:W-:Y:S01]  /*175d0*/  IADD3 R20, P1, PT, R20, 0x8, RZ ;  /* 0x0000000814147810 */ /* 0x000fe20007f3e0ff */
[----:B------:R-:W-:Y:S01]  /*175e0*/  VIADD R8, R8, 0x8 ;  /* 0x0000000808087836 */ /* 0x000fe20000000000 */
[----:B------:R-:W-:Y:S02]  /*175f0*/  IADD3 R36, P2, PT, R36, 0x8, RZ ;  /* 0x0000000824247810 */ /* 0x000fe40007f5e0ff */
[----:B------:R-:W-:Y:S01]  /*17600*/  ISETP.NE.AND P0, PT, R9, 0x1388, PT ;  /* 0x000013880900780c */ /* 0x000fe20003f05270 */
[----:B------:R-:W-:Y:S01]  /*17610*/  DADD R42, R42, R50 ;  /* 0x000000002a2a7229 */ /* 0x000fe20000000032 */
[----:B------:R-:W-:-:S02]  /*17620*/  IMAD.X R21, RZ, RZ, R21, P1 ;  /* 0x000000ffff157224 */ /* 0x000fc400008e0615 */
[----:B------:R-:W-:Y:S01]  /*17630*/  IMAD.X R37, RZ, RZ, R37, P2 ;  /* 0x000000ffff257224 */ /* 0x000fe200010e0625 */
[----:B-1----:R-:W-:-:S06]  /*17640*/  ULEA UR4, UR46, UR4, 0x18 ;  /* 0x000000042e047291 */ /* 0x002fcc000f8ec0ff */
[----:B0-----:R-:W-:-:S05]  /*17650*/  LEA R48, R49, UR4, 0x3 ;  /* 0x0000000431307c11 */ /* 0x001fca000f8e18ff */
[----:B------:R0:W-:Y:S01]  /*17660*/  STS.64 [R48], R42 ;  /* 0x0000002a30007388 */ /* 0x0001e20000000a00 */
[----:B------:R-:W-:Y:S05]  /*17670*/  @P0 BRA `(.L_x_2096) ;  /* 0xfffffe8c00c40947 */ /* 0x000fea000383ffff */
[----:B------:R-:W-:-:S04]  /*17680*/  UIADD3 UR4, UPT, UPT, UR47, 0x800, URZ ;  /* 0x000008002f047890 */ /* 0x000fc8000fffe0ff */
[----:B------:R-:W-:-:S06]  /*17690*/  ULEA UR4, UR46, UR4, 0x18 ;  /* 0x000000042e047291 */ /* 0x000fcc000f8ec0ff */
[----:B------:R-:W-:Y:S01]  /*176a0*/  LEA R49, R49, UR4, 0x3 ;  /* 0x0000000431317c11 */ /* 0x000fe2000f8e18ff */
[----:B------:R-:W-:Y:S05]  /*176b0*/  WARPSYNC.ALL ;  /* 0x0000000000007948 */ /* 0x000fea0003800000 */
[----:B------:R1:W2:Y:S01]  /*176c0*/  LDS.64 R46, [R49] ;  /* 0x00000000312e7984 */ /* 0x0002a20000000a00 */
[----:B------:R-:W-:Y:S01]  /*176d0*/  BAR.SYNC.DEFER_BLOCKING 0x0 ;  /* 0x0000000000007b1d */ /* 0x000fe20000010000 */
[----:B------:R-:W-:-:S07]  /*176e0*/  MOV R51, 0x177d0 ;  /* 0x000177d000337802 */ /* 0x000fce0000000f00 */
[----:B------:R-:W3:Y:S01]  /*176f0*/  LDC.64 R8, c[0x3][0xc8] ;  /* 0x00c03200ff087b82 */ /* 0x000ee20000000a00 */
[----:B------:R-:W4:Y:S01]  /*17700*/  LDCU.128 UR4, c[0x3][0x90] ;  /* 0x00c01200ff0477ac */ /* 0x000f220008000c00 */
[----:B------:R-:W-:Y:S01]  /*17710*/  BSSY.RECONVERGENT B0, `(.L_x_2097) ;  /* 0x000000c000007945 */ /* 0x000fe20003800200 */
[----:B----4-:R-:W-:Y:S02]  /*17720*/  DMUL R36, R16, UR6 ;  /* 0x0000000610247c28 */ /* 0x010fe40008000000 */
[----:B---3--:R-:W-:-:S06]  /*17730*/  DFMA R8, R8, -0.5, R32 ;  /* 0xbfe000000808782b */ /* 0x008fcc0000000020 */
[C-C-:B------:R-:W-:Y:S02]  /*17740*/  DFMA R20, R26.reuse, UR4, -R36.reuse ;  /* 0x000000041a147c2b */ /* 0x140fe40008000824 */
[----:B------:R-:W-:Y:S01]  /*17750*/  DFMA R36, R26, UR4, R36 ;  /* 0x000000041a247c2b */ /* 0x000fe20008000024 */
[----:B------:R-:W-:Y:S01]  /*17760*/  UMOV UR4, URZ ;  /* 0x000000ff00047c82 */ /* 0x000fe20008000000 */
[----:B------:R-:W-:Y:S01]  /*17770*/  UMOV UR5, 0x40000000 ;  /* 0x4000000000057882 */ /* 0x000fe20000000000 */
[----:B------:R-:W-:-:S10]  /*17780*/  DADD R2, -RZ, |R8| ;  /* 0x00000000ff027229 */ /* 0x000fd40000000508 */
[----:B------:R-:W-:Y:S01]  /*17790*/  IMAD.MOV.U32 R7, RZ, RZ, R3 ;  /* 0x000000ffff077224 */ /* 0x000fe200078e0003 */
[----:B------:R-:W-:Y:S08]  /*177a0*/  BAR.SYNC.DEFER_BLOCKING 0x0 ;  /* 0x0000000000007b1d */ /* 0x000ff00000010000 */
[----:B-12---:R-:W-:Y:S06]  /*177b0*/  BAR.SYNC.DEFER_BLOCKING 0x0 ;  /* 0x0000000000007b1d */ /* 0x006fec0000010000 */
[----:B0-----:R-:W-:Y:S05]  /*177c0*/  CALL.REL.NOINC `($_Z11paths_eulerPdS_S_$__internal_accurate_pow) ;  /* 0x0000003000a47944 */ /* 0x001fea0003c00000 */
[----:B------:R-:W-:Y:S05]  /*177d0*/  BSYNC.RECONVERGENT B0 ;  /* 0x0000000000007941 */ /* 0x000fea0003800200 */
.L_x_2097:
        /* <DEDUP_REMOVED lines=21> */
.L_x_2099:
[----:B------:R-:W-:Y:S05]  /*17930*/  BSYNC.RECONVERGENT B0 ;  /* 0x0000000000007941 */ /* 0x000fea0003800200 */
.L_x_2098:
        /* <DEDUP_REMOVED lines=11> */
[----:B------:R-:W-:Y:S05]  /*179f0*/  CALL.REL.NOINC `($_Z11paths_eulerPdS_S_$__internal_accurate_pow) ;  /* 0x0000003000187944 */ /* 0x000fea0003c00000 */
[----:B------:R-:W-:Y:S05]  /*17a00*/  BSYNC.RECONVERGENT B0 ;  /* 0x0000000000007941 */ /* 0x000fea0003800200 */
.L_x_2100:
        /* <DEDUP_REMOVED lines=8> */
[----:B------:R-:W-:Y:S02]  /*17a90*/  @!P4 FSEL R6, R2, +QNAN , P1 ;  /* 0x7ff000000206c808 */ /* 0x000fe40000800000 */
[----:B------:R-:W-:Y:S01]  /*17aa0*/  FSETP.GEU.AND P1, PT, |R5|, 6.5827683646048100446e-37, PT ;  /* 0x036000000500780b */ /* 0x000fe20003f2e200 */
[----:B------:R-:W-:Y:S02]  /*17ab0*/  IMAD.MOV.U32 R2, RZ, RZ, R7 ;  /* 0x000000ffff027224 */ /* 0x000fe400078e0007 */
[----:B------:R-:W-:-:S06]  /*17ac0*/  IMAD.MOV.U32 R3, RZ, RZ, R6 ;  /* 0x000000ffff037224 */ /* 0x000fcc00078e0006 */
[----:B------:R-:W-:-:S10]  /*17ad0*/  DADD R2, R2, R2 ;  /* 0x0000000002027229 */ /* 0x000fd40000000002 */
[----:B------:R-:W-:Y:S02]  /*17ae0*/  FSEL R39, R3, 2, P0 ;  /* 0x4000000003277808 */ /* 0x000fe40000000000 */
[----:B------:R-:W-:Y:S01]  /*17af0*/  FSEL R38, R2, RZ, P0 ;  /* 0x000000ff02267208 */ /* 0x000fe20000000000 */
[----:B------:R-:W-:Y:S01]  /*17b00*/  IMAD.MOV.U32 R2, RZ, RZ, 0x1 ;  /* 0x00000001ff027424 */ /* 0x000fe200078e00ff */
[----:B------:R-:W0:Y:S05]  /*17b10*/  MUFU.RCP64H R3, R39 ;  /* 0x0000002700037308 */ /* 0x000e2a0000001800 */
        /* <DEDUP_REMOVED lines=19> */
.L_x_2102:
[----:B------:R-:W-:Y:S05]  /*17c50*/  BSYNC.RECONVERGENT B1 ;  /* 0x0000000000017941 */ /* 0x000fea0003800200 */
.L_x_2101:
        /* <DEDUP_REMOVED lines=59> */
.L_x_2104:
[----:B------:R-:W-:Y:S05]  /*18010*/  BSYNC.RECONVERGENT B0 ;  /* 0x0000000000007941 */ /* 0x000fea0003800200 */
.L_x_2103:
        /* <DEDUP_REMOVED lines=29> */
.L_x_2108:
[----:B------:R-:W-:Y:S05]  /*181f0*/  BSYNC.RECONVERGENT B3 ;  /* 0x0000000000037941 */ /* 0x000fea0003800200 */
.L_x_2107:
[----:B------:R-:W-:-:S07]  /*18200*/  VIADD R0, R2, 0x1 ;  /* 0x0000000102007836 */ /* 0x000fce0000000000 */
.L_x_2106:
[----:B------:R-:W-:Y:S05]  /*18210*/  BSYNC.RECONVERGENT B2 ;  /* 0x0000000000027941 */ /* 0x000fea0003800200 */
.L_x_2105:
        /* <DEDUP_REMOVED lines=55> */
.L_x_2112:
[----:B------:R-:W-:Y:S05]  /*18590*/  BSYNC.RECONVERGENT B3 ;  /* 0x0000000000037941 */ /* 0x000fea0003800200 */
.L_x_2111:
[----:B------:R-:W-:-:S07]  /*185a0*/  VIADD R0, R2, 0x1 ;  /* 0x0000000102007836 */ /* 0x000fce0000000000 */
.L_x_2110:
[----:B------:R-:W-:Y:S05]  /*185b0*/  BSYNC.RECONVERGENT B2 ;  /* 0x0000000000027941 */ /* 0x000fea0003800200 */
.L_x_2109:
        /* <DEDUP_REMOVED lines=58> */
.L_x_2114:
[----:B------:R-:W-:Y:S05]  /*18960*/  BSYNC.RECONVERGENT B1 ;  /* 0x0000000000017941 */ /* 0x000fea0003800200 */
.L_x_2113:
        /* <DEDUP_REMOVED lines=19> */
.L_x_2116:
[----:B------:R-:W-:Y:S05]  /*18aa0*/  BSYNC.RECONVERGENT B0 ;  /* 0x0000000000007941 */ /* 0x000fea0003800200 */
.L_x_2115:
[----:B------:R-:W-:Y:S01]  /*18ab0*/  DADD R40, -RZ, -R40 ;  /* 0x00000000ff287229 */ /* 0x000fe20000000928 */
[----:B------:R-:W-:Y:S01]  /*18ac0*/  BSSY.RECONVERGENT B1, `(.L_x_2117) ;  /* 0x0000014000017945 */ /* 0x000fe20003800200 */
[----:B------:R-:W-:-:S08]  /*18ad0*/  DFMA R2, -R38, R6, 1 ;  /* 0x3ff000002602742b */ /* 0x000fd00000000106 */
        /* <DEDUP_REMOVED lines=18> */
.L_x_2118:
[----:B------:R-:W-:Y:S05]  /*18c00*/  BSYNC.RECONVERGENT B1 ;  /* 0x0000000000017941 */ /* 0x000fea0003800200 */
.L_x_2117:
        /* <DEDUP_REMOVED lines=59> */
.L_x_2120:
[----:B------:R-:W-:Y:S05]  /*18fc0*/  BSYNC.RECONVERGENT B0 ;  /* 0x0000000000007941 */ /* 0x000fea0003800200 */
.L_x_2119:
[----:B------:R-:W0:Y:S01]  /*18fd0*/  LDCU.64 UR4, c[0x3][0xc0] ;  /* 0x00c01800ff0477ac */ /* 0x000e220008000a00 */
[----:B------:R-:W-:Y:S01]  /*18fe0*/  BSSY.RECONVERGENT B2, `(.L_x_2121) ;  /* 0x000001d000027945 */ /* 0x000fe20003800200 */
[----:B------:R-:W-:Y:S01]  /*18ff0*/  @!P3 DMUL R4, RZ, R20 ;  /* 0x00000014ff04b228 */ /* 0x000fe20000000000 */
[----:B------:R-:W-:Y:S01]  /*19000*/  @!P3 IMAD.MOV.U32 R0, RZ, RZ, 0x1 ;  /* 0x00000001ff00b424 */ /* 0x000fe200078e00ff */
[----:B0-----:R-:W-:Y:S01]  /*19010*/  DMUL R38, R38, UR4 ;  /* 0x0000000426267c28 */ /* 0x001fe20008000000 */
[----:B------:R-:W-:Y:S06]  /*19020*/  BAR.SYNC.DEFER_BLOCKING 0x0 ;  /* 0x0000000000007b1d */ /* 0x000fec0000010000 */
[----:B------:R-:W-:Y:S05]  /*19030*/  @!P3 BRA `(.L_x_2122) ;  /* 0x00000000005cb947 */ /* 0x000fea0003800000 */
        /* <DEDUP_REMOVED lines=21> */
.L_x_2124:
[----:B------:R-:W-:Y:S05]  /*19190*/  BSYNC.RECONVERGENT B3 ;  /* 0x0000000000037941 */ /* 0x000fea0003800200 */
.L_x_2123:
[----:B------:R-:W-:-:S07]  /*191a0*/  VIADD R0, R2, 0x1 ;  /* 0x0000000102007836 */ /* 0x000fce0000000000 */
.L_x_2122:
[----:B------:R-:W-:Y:S05]  /*191b0*/  BSYNC.RECONVERGENT B2 ;  /* 0x0000000000027941 */ /* 0x000fea0003800200 */
.L_x_2121:
        /* <DEDUP_REMOVED lines=55> */
.L_x_2128:
[----:B------:R-:W-:Y:S05]  /*19530*/  BSYNC.RECONVERGENT B3 ;  /* 0x0000000000037941 */ /* 0x000fea0003800200 */
.L_x_2127:
[----:B------:R-:W-:-:S07]  /*19540*/  VIADD R0, R2, 0x1 ;  /* 0x0000000102007836 */ /* 0x000fce0000000000 */
.L_x_2126:
[----:B------:R-:W-:Y:S05]  /*19550*/  BSYNC.RECONVERGENT B2 ;  /* 0x0000000000027941 */ /* 0x000fea0003800200 */
.L_x_2125:
        /* <DEDUP_REMOVED lines=18> */
[----:B0-----:R-:W0:Y:S01]  /*19680*/  MUFU.RCP64H R11, UR4 ;  /* 0x00000004000b7d08 */ /* 0x001e220008001800 */
[----:B------:R-:W-:-:S06]  /*19690*/  IMAD.MOV.U32 R10, RZ, RZ, 0x1 ;  /* 0x00000001ff0a7424 */ /* 0x000fcc00078e00ff */
[C---:B------:R-:W-:Y:S01]  /*196a0*/  DFMA R12, R6.reuse, R12, R14 ;  /* 0x0000000c060c722b */ /* 0x040fe2000000000e */
[----:B------:R-:W0:Y:S07]  /*196b0*/  LDC.64 R14, c[0x3][0x58] ;  /* 0x00c01600ff0e7b82 */ /* 0x000e2e0000000a00 */
[----:B---3--:R-:W-:-:S08]  /*196c0*/  DFMA R12, R6, R12, R44 ;  /* 0x0000000c060c722b */ /* 0x008fd0000000002c */
[----:B------:R-:W-:-:S08]  /*196d0*/  DFMA R12, R6, R12, R46 ;  /* 0x0000000c060c722b */ /* 0x000fd0000000002e */
[----:B----4-:R-:W-:Y:S02]  /*196e0*/  DFMA R12, R6, R12, R52 ;  /* 0x0000000c060c722b */ /* 0x010fe40000000034 */
[----:B0-----:R-:W-:-:S06]  /*196f0*/  DFMA R2, R10, -R14, 1 ;  /* 0x3ff000000a02742b */ /* 0x001fcc000000080e */
[----:B------:R-:W-:-:S08]  /*19700*/  DFMA R12, R6, R12, R54 ;  /* 0x0000000c060c722b */ /* 0x000fd00000000036 */
        /* <DEDUP_REMOVED lines=29> */
[----:B------:R-:W-:Y:S05]  /*198e0*/  CALL.REL.NOINC `($__internal_4_$__cuda_sm20_div_rn_f64_full) ;  /* 0x00000008001c7944 */ /* 0x000fea0003c00000 */
[----:B------:R-:W-:Y:S02]  /*198f0*/  IMAD.MOV.U32 R2, RZ, RZ, R10 ;  /* 0x000000ffff027224 */ /* 0x000fe400078e000a */
[----:B------:R-:W-:-:S07]  /*19900*/  IMAD.MOV.U32 R3, RZ, RZ, R11 ;  /* 0x000000ffff037224 */ /* 0x000fce00078e000b */
.L_x_2130:
[----:B------:R-:W-:Y:S05]  /*19910*/  BSYNC.RECONVERGENT B1 ;  /* 0x0000000000017941 */ /* 0x000fea0003800200 */
.L_x_2129:
        /* <DEDUP_REMOVED lines=26> */
.L_x_2132:
[----:B------:R-:W-:Y:S05]  /*19ac0*/  BSYNC.RECONVERGENT B1 ;  /* 0x0000000000017941 */ /* 0x000fea0003800200 */
.L_x_2131:
[----:B------:R-:W-:Y:S01]  /*19ad0*/  DADD R2, -R4, R2 ;  /* 0x0000000004027229 */ /* 0x000fe20000000102 */
[----:B------:R-:W0:Y:S01]  /*19ae0*/  S2R R0, SR_TID.X ;  /* 0x0000000000007919 */ /* 0x000e220000002100 */
[----:B------:R-:W1:Y:S01]  /*19af0*/  S2UR UR5, SR_CgaCtaId ;  /* 0x00000000000579c3 */ /* 0x000e620000008800 */
[----:B------:R-:W-:Y:S01]  /*19b00*/  UMOV UR4, 0x400 ;  /* 0x0000040000047882 */ /* 0x000fe20000000000 */
[----:B------:R-:W2:Y:S04]  /*19b10*/  S2R R13, SR_CTAID.X ;  /* 0x00000000000d7919 */ /* 0x000ea80000002500 */
[----:B------:R-:W-:Y:S02]  /*19b20*/  DADD R2, R42, R2 ;  /* 0x000000002a027229 */ /* 0x000fe40000000002 */
[----:B------:R-:W3:Y:S05]  /*19b30*/  LDC.64 R8, c[0x4][0x50] ;  /* 0x01001400ff087b82 */ /* 0x000eea0000000a00 */
[----:B------:R-:W-:Y:S03]  /*19b40*/  STS.64 [R48], R2 ;  /* 0x0000000230007388 */ /* 0x000fe60000000a00 */
[----:B------:R-:W-:Y:S01]  /*19b50*/  BAR.SYNC.DEFER_BLOCKING 0x0 ;  /* 0x0000000000007b1d */ /* 0x000fe20000010000 */
[----:B-1----:R-:W-:-:S06]  /*19b60*/  ULEA UR4, UR5, UR4, 0x18 ;  /* 0x0000000405047291 */ /* 0x002fcc000f8ec0ff */
[----:B0-----:R-:W-:-:S05]  /*19b70*/  LEA R11, R0, UR4, 0x3 ;  /* 0x00000004000b7c11 */ /* 0x001fca000f8e18ff */
[----:B------:R-:W0:Y:S01]  /*19b80*/  LDCU.64 UR4, c[0x3][0x108] ;  /* 0x00c02100ff0477ac */ /* 0x000e220008000a00 */
[----:B--2---:R-:W-:-:S04]  /*19b90*/  IMAD R13, R13, 0x100, R0 ;  /* 0x000001000d0d7824 */ /* 0x004fc800078e0200 */
[----:B---3--:R-:W-:Y:S01]  /*19ba0*/  IMAD.WIDE.U32 R8, R13, 0x4, R8 ;  /* 0x000000040d087825 */ /* 0x008fe200078e0008 */
[----:B------:R-:W0:Y:S02]  /*19bb0*/  LDS.64 R4, [R11] ;  /* 0x000000000b047984 */ /* 0x000e240000000a00 */
[----:B0-----:R-:W-:-:S07]  /*19bc0*/  DFMA R4, R4, UR4, R30 ;  /* 0x0000000404047c2b */ /* 0x001fce000800001e */
[----:B------:R-:W-:Y:S01]  /*19bd0*/  STS.64 [R11], R4 ;  /* 0x000000040b007388 */ /* 0x000fe20000000a00 */
[----:B------:R-:W-:Y:S06]  /*19be0*/  BAR.SYNC.DEFER_BLOCKING 0x0 ;  /* 0x0000000000007b1d */ /* 0x000fec0000010000 */
[----:B------:R-:W0:Y:S02]  /*19bf0*/  LDS.64 R6, [R49] ;  /* 0x0000000031067984 */ /* 0x000e240000000a00 */
[----:B0-----:R-:W-:-:S07]  /*19c00*/  DFMA R6, R6, UR4, R18 ;  /* 0x0000000406067c2b */ /* 0x001fce0008000012 */
[----:B------:R-:W-:Y:S01]  /*19c10*/  STS.64 [R49], R6 ;  /* 0x0000000631007388 */ /* 0x000fe20000000a00 */
[----:B------:R-:W-:Y:S06]  /*19c20*/  BAR.SYNC.DEFER_BLOCKING 0x0 ;  /* 0x0000000000007b1d */ /* 0x000fec0000010000 */
[----:B------:R-:W0:Y:S02]  /*19c30*/  LDS.64 R2, [R48] ;  /* 0x0000000030027984 */ /* 0x000e240000000a00 */
[----:B0-----:R-:W-:-:S07]  /*19c40*/  DFMA R2, R2, UR4, R22 ;  /* 0x0000000402027c2b */ /* 0x001fce0008000016 */
[----:B------:R0:W-:Y:S01]  /*19c50*/  STS.64 [R48], R2 ;  /* 0x0000000230007388 */ /* 0x0001e20000000a00 */
[----:B------:R-:W-:Y:S08]  /*19c60*/  BAR.SYNC.DEFER_BLOCKING 0x0 ;  /* 0x0000000000007b1d */ /* 0x000ff00000010000 */
[----:B------:R-:W-:Y:S08]  /*19c70*/  BAR.SYNC.DEFER_BLOCKING 0x0 ;  /* 0x0000000000007b1d */ /* 0x000ff00000010000 */
[----:B------:R-:W-:Y:S08]  /*19c80*/  BAR.SYNC.DEFER_BLOCKING 0x0 ;  /* 0x0000000000007b1d */ /* 0x000ff00000010000 */
[----:B------:R-:W-:Y:S06]  /*19c90*/  BAR.SYNC.DEFER_BLOCKING 0x0 ;  /* 0x0000000000007b1d */ /* 0x000fec0000010000 */
[----:B------:R-:W2:Y:S01]  /*19ca0*/  LDG.E R0, desc[UR42][R8.64] ;  /* 0x0000002a08007981 */ /* 0x000ea2000c1e1900 */
[----:B------:R-:W-:Y:S01]  /*19cb0*/  DFMA R28, R30, UR4, R28 ;  /* 0x000000041e1c7c2b */ /* 0x000fe2000800001c */
[----:B------:R-:W-:Y:S01]  /*19cc0*/  BSSY.RECONVERGENT B6, `(.L_x_2133) ;  /* 0x000001d000067945 */ /* 0x000fe20003800200 */
[----:B------:R-:W-:Y:S01]  /*19cd0*/  DFMA R16, R18, UR4, R16 ;  /* 0x0000000412107c2b */ /* 0x000fe20008000010 */
[----:B------:R0:W1:Y:S01]  /*19ce0*/  LDS.64 R30, [R11] ;  /* 0x000000000b1e7984 */ /* 0x0000620000000a00 */
[----:B------:R-:W-:-:S03]  /*19cf0*/  DFMA R32, R22, UR4, R32 ;  /* 0x0000000416207c2b */ /* 0x000fc60008000020 */
[----:B------:R0:W3:Y:S04]  /*19d00*/  LDS.64 R18, [R49] ;  /* 0x0000000031127984 */ /* 0x0000e80000000a00 */
[----:B------:R0:W4:Y:S01]  /*19d10*/  LDS.64 R22, [R48] ;  /* 0x0000000030167984 */ /* 0x0001220000000a00 */
[----:B--2---:R-:W-:-:S13]  /*19d20*/  ISETP.GT.U32.AND P0, PT, R0, 0x752f, PT ;  /* 0x0000752f0000780c */ /* 0x004fda0003f04070 */
[----:B01-34-:R-:W-:Y:S05]  /*19d30*/  @P0 BRA `(.L_x_2134) ;  /* 0x0000000000340947 */ /* 0x01bfea0003800000 */
        /* <DEDUP_REMOVED lines=13> */
.L_x_2134:
        /* <DEDUP_REMOVED lines=8> */
.L_x_2135:
[----:B------:R-:W-:Y:S05]  /*19e90*/  BSYNC.RECONVERGENT B6 ;  /* 0x0000000000067941 */ /* 0x000fea0003800200 */
.L_x_2133:
[----:B------:R-:W1:Y:S01]  /*19ea0*/  LDCU.64 UR6, c[0x3][0xc8] ;  /* 0x00c01900ff0677ac */ /* 0x000e620008000a00 */
[----:B------:R-:W2:Y:S01]  /*19eb0*/  LDCU.64 UR4, c[0x3][0x108] ;  /* 0x00c02100ff0477ac */ /* 0x000ea20008000a00 */
[----:B-1----:R-:W-:Y:S02]  /*19ec0*/  IMAD.U32 R6, RZ, RZ, UR6 ;  /* 0x00000006ff067e24 */ /* 0x002fe4000f8e00ff */
[----:B------:R-:W-:Y:S01]  /*19ed0*/  IMAD.U32 R7, RZ, RZ, UR7 ;  /* 0x00000007ff077e24 */ /* 0x000fe2000f8e00ff */
[----:B--2---:R-:W-:-:S05]  /*19ee0*/  DADD R26, R26, UR4 ;  /* 0x000000041a1a7e29 */ /* 0x004fca0008000000 */
[----:B------:R-:W-:-:S14]  /*19ef0*/  DSETP.GTU.AND P0, PT, R32, R6, PT ;  /* 0x000000062000722a */ /* 0x000fdc0003f0c000 */
[----:B------:R-:W-:Y:S05]  /*19f00*/  @!P0 BRA `(.L_x_2136) ;  /* 0xfffffe6400488947 */ /* 0x000fea000383ffff */
.L_x_1787:
[----:B0-----:R-:W0:Y:S01]  /*19f10*/  MUFU.RCP64H R3, R23 ;  /* 0x0000001700037308 */ /* 0x001e220000001800 */
        /* <DEDUP_REMOVED lines=27> */
.L_x_2138:
[----:B------:R-:W-:Y:S05]  /*1a0d0*/  BSYNC.RECONVERGENT B1 ;  /* 0x0000000000017941 */ /* 0x000fea0003800200 */
.L_x_2137:
        /* <DEDUP_REMOVED lines=8> */
        .weak           $__internal_4_$__cuda_sm20_div_rn_f64_full
        .type           $__internal_4_$__cuda_sm20_div_rn_f64_full,@function
        .size           $__internal_4_$__cuda_sm20_div_rn_f64_full,($__internal_5_$__cuda_sm20_dsqrt_rn_f64_mediumpath_v1 - $__internal_4_$__cuda_sm20_div_rn_f64_full)
$__internal_4_$__cuda_sm20_div_rn_f64_full:
[C---:B------:R-:W-:Y:S01]  /*1a160*/  FSETP.GEU.AND P0, PT, |R61|.reuse, 1.469367938527859385e-39, PT ;  /* 0x001000003d00780b */ /* 0x040fe20003f0e200 */
[--C-:B------:R-:W-:Y:S01]  /*1a170*/  IMAD.MOV.U32 R60, RZ, RZ, R10.reuse ;  /* 0x000000ffff3c7224 */ /* 0x100fe200078e000a */
[C---:B------:R-:W-:Y:S01]  /*1a180*/  LOP3.LUT R4, R61.reuse, 0x800fffff, RZ, 0xc0, !PT ;  /* 0x800fffff3d047812 */ /* 0x040fe200078ec0ff */
[----:B------:R-:W-:Y:S01]  /*1a190*/  IMAD.MOV.U32 R59, RZ, RZ, R15 ;  /* 0x000000ffff3b7224 */ /* 0x000fe200078e000f */
[----:B------:R-:W-:Y:S01]  /*1a1a0*/  LOP3.LUT R65, R61, 0x7ff00000, RZ, 0xc0, !PT ;  /* 0x7ff000003d417812 */ /* 0x000fe200078ec0ff */
[----:B------:R-:W-:Y:S01]  /*1a1b0*/  IMAD.MOV.U32 R6, RZ, RZ, 0x1 ;  /* 0x00000001ff067424 */ /* 0x000fe200078e00ff */
[----:B------:R-:W-:Y:S01]  /*1a1c0*/  LOP3.LUT R5, R4, 0x3ff00000, RZ, 0xfc, !PT ;  /* 0x3ff0000004057812 */ /* 0x000fe200078efcff */
[----:B------:R-:W-:Y:S01]  /*1a1d0*/  IMAD.MOV.U32 R4, RZ, RZ, R10 ;  /* 0x000000ffff047224 */ /* 0x000fe200078e000a */
[C---:B------:R-:W-:Y:S01]  /*1a1e0*/  FSETP.GEU.AND P1, PT, |R59|.reuse, 1.469367938527859385e-39, PT ;  /* 0x001000003b00780b */ /* 0x040fe20003f2e200 */
[----:B------:R-:W-:Y:S01]  /*1a1f0*/  IMAD.MOV.U32 R64, RZ, RZ, 0x1ca00000 ;  /* 0x1ca00000ff407424 */ /* 0x000fe200078e00ff */
[----:B------:R-:W-:Y:S01]  /*1a200*/  LOP3.LUT R66, R59, 0x7ff00000, RZ, 0xc0, !PT ;  /* 0x7ff000003b427812 */ /* 0x000fe200078ec0ff */
[----:B------:R-:W-:Y:S01]  /*1a210*/  IMAD.MOV.U32 R58, RZ, RZ, R14 ;  /* 0x000000ffff3a7224 */ /* 0x000fe200078e000e */
[----:B------:R-:W-:Y:S01]  /*1a220*/  BSSY.RECONVERGENT B0, `(.L_x_2139) ;  /* 0x000004f000007945 */ /* 0x000fe20003800200 */
        /* <DEDUP_REMOVED lines=57> */
.L_x_2140:
        /* <DEDUP_REMOVED lines=16> */
.L_x_2143:
[----:B------:R-:W-:Y:S01]  /*1a6c0*/  LOP3.LUT R11, R61, 0x80000, RZ, 0xfc, !PT ;  /* 0x000800003d0b7812 */ /* 0x000fe200078efcff */
[----:B------:R-:W-:Y:S01]  /*1a6d0*/  IMAD.MOV.U32 R10, RZ, RZ, R60 ;  /* 0x000000ffff0a7224 */ /* 0x000fe200078e003c */
[----:B------:R-:W-:Y:S06]  /*1a6e0*/  BRA `(.L_x_2141) ;  /* 0x0000000000087947 */ /* 0x000fec0003800000 */
.L_x_2142:
[----:B------:R-:W-:Y:S01]  /*1a6f0*/  LOP3.LUT R11, R59, 0x80000, RZ, 0xfc, !PT ;  /* 0x000800003b0b7812 */ /* 0x000fe200078efcff */
[----:B------:R-:W-:-:S07]  /*1a700*/  IMAD.MOV.U32 R10, RZ, RZ, R58 ;  /* 0x000000ffff0a7224 */ /* 0x000fce00078e003a */
.L_x_2141:
[----:B------:R-:W-:Y:S05]  /*1a710*/  BSYNC.RECONVERGENT B0 ;  /* 0x0000000000007941 */ /* 0x000fea0003800200 */
.L_x_2139:
[----:B------:R-:W-:Y:S02]  /*1a720*/  IMAD.MOV.U32 R4, RZ, RZ, R62 ;  /* 0x000000ffff047224 */ /* 0x000fe400078e003e */
[----:B------:R-:W-:-:S04]  /*1a730*/  IMAD.MOV.U32 R5, RZ, RZ, 0x0 ;  /* 0x00000000ff057424 */ /* 0x000fc800078e00ff */
[----:B------:R-:W-:Y:S05]  /*1a740*/  RET.REL.NODEC R4 `(_Z11paths_eulerPdS_S_) ;  /* 0xfffffe58042c7950 */ /* 0x000fea0003c3ffff */
        .weak           $__internal_5_$__cuda_sm20_dsqrt_rn_f64_mediumpath_v1
        .type           $__internal_5_$__cuda_sm20_dsqrt_rn_f64_mediumpath_v1,@function
        .size           $__internal_5_$__cuda_sm20_dsqrt_rn_f64_mediumpath_v1,($_Z11paths_eulerPdS_S_$__internal_accurate_pow - $__internal_5_$__cuda_sm20_dsqrt_rn_f64_mediumpath_v1)
$__internal_5_$__cuda_sm20_dsqrt_rn_f64_mediumpath_v1:
        /* <DEDUP_REMOVED lines=18> */
.L_x_2145:
        /* <DEDUP_REMOVED lines=24> */
.L_x_2147:
[----:B------:R-:W-:-:S11]  /*1a9f0*/  DADD R2, R4, R4 ;  /* 0x0000000004027229 */ /* 0x000fd60000000004 */
.L_x_2146:
[----:B------:R-:W-:Y:S05]  /*1aa00*/  BSYNC.RECONVERGENT B1 ;  /* 0x0000000000017941 */ /* 0x000fea0003800200 */
.L_x_2144:
[----:B------:R-:W-:Y:S02]  /*1aa10*/  IMAD.MOV.U32 R52, RZ, RZ, R2 ;  /* 0x000000ffff347224 */ /* 0x000fe400078e0002 */
[----:B------:R-:W-:Y:S02]  /*1aa20*/  IMAD.MOV.U32 R53, RZ, RZ, R3 ;  /* 0x000000ffff357224 */ /* 0x000fe400078e0003 */
[----:B------:R-:W-:Y:S02]  /*1aa30*/  IMAD.MOV.U32 R2, RZ, RZ, R0 ;  /* 0x000000ffff027224 */ /* 0x000fe400078e0000 */
[----:B------:R-:W-:-:S04]  /*1aa40*/  IMAD.MOV.U32 R3, RZ, RZ, 0x0 ;  /* 0x00000000ff037424 */ /* 0x000fc800078e00ff */
[----:B------:R-:W-:Y:S05]  /*1aa50*/  RET.REL.NODEC R2 `(_Z11paths_eulerPdS_S_) ;  /* 0xfffffe5402687950 */ /* 0x000fea0003c3ffff */
        .type           $_Z11paths_eulerPdS_S_$__internal_accurate_pow,@function
        .size           $_Z11paths_eulerPdS_S_$__internal_accurate_pow,($_Z11paths_eulerPdS_S_$__internal_trig_reduction_slowpathd - $_Z11paths_eulerPdS_S_$__internal_accurate_pow)
$_Z11paths_eulerPdS_S_$__internal_accurate_pow:
[----:B------:R-:W-:Y:S01]  /*1aa60*/  ISETP.GT.U32.AND P6, PT, R7, 0xfffff, PT ;  /* 0x000fffff0700780c */ /* 0x000fe20003fc4070 */
[--C-:B------:R-:W-:Y:S01]  /*1aa70*/  IMAD.MOV.U32 R3, RZ, RZ, R7.reuse ;  /* 0x000000ffff037224 */ /* 0x100fe200078e0007 */
[----:B------:R-:W-:Y:S01]  /*1aa80*/  UMOV UR6, 0x7d2cafe2 ;  /* 0x7d2cafe200067882 */ /* 0x000fe20000000000 */
[----:B------:R-:W-:Y:S01]  /*1aa90*/  IMAD.MOV.U32 R0, RZ, RZ, R7 ;  /* 0x000000ffff007224 */ /* 0x000fe200078e0007 */
[----:B------:R-:W-:Y:S01]  /*1aaa0*/  UMOV UR7, 0x3eb0f5ff ;  /* 0x3eb0f5ff00077882 */ /* 0x000fe20000000000 */
[----:B------:R-:W-:Y:S01]  /*1aab0*/  IMAD.MOV.U32 R38, RZ, RZ, 0x41ad3b5a ;  /* 0x41ad3b5aff267424 */ /* 0x000fe200078e00ff */
[----:B------:R-:W-:Y:S01]  /*1aac0*/  UMOV UR8, 0xfefa39ef ;  /* 0xfefa39ef00087882 */ /* 0x000fe20000000000 */
[----:B------:R-:W-:Y:S01]  /*1aad0*/  IMAD.MOV.U32 R39, RZ, RZ, 0x3ed0f5d2 ;  /* 0x3ed0f5d2ff277424 */ /* 0x000fe200078e00ff */
[----:B------:R-:W-:-:S05]  /*1aae0*/  UMOV UR9, 0x3fe62e42 ;  /* 0x3fe62e4200097882 */ /* 0x000fca0000000000 */
[----:B------:R-:W-:-:S10]  /*1aaf0*/  @!P6 DMUL R10, R2, 1.80143985094819840000e+16 ;  /* 0x43500000020ae828 */ /* 0x000fd40000000000 */
[----:B------:R-:W-:Y:S02]  /*1ab00*/  @!P6 IMAD.MOV.U32 R0, RZ, RZ, R11 ;  /* 0x000000ffff00e224 */ /* 0x000fe400078e000b */
[----:B------:R-:W-:Y:S02]  /*1ab10*/  @!P6 IMAD.MOV.U32 R2, RZ, RZ, R10 ;  /* 0x000000ffff02e224 */ /* 0x000fe400078e000a */
[----:B------:R-:W-:Y:S01]  /*1ab20*/  IMAD.MOV.U32 R10, RZ, RZ, RZ ;  /* 0x000000ffff0a7224 */ /* 0x000fe200078e00ff */
[----:B------:R-:W-:Y:S02]  /*1ab30*/  LOP3.LUT R3, R0, 0x800fffff, RZ, 0xc0, !PT ;  /* 0x800fffff00037812 */ /* 0x000fe400078ec0ff */
[----:B------:R-:W-:Y:S02]  /*1ab40*/  SHF.R.U32.HI R0, RZ, 0x14, R7 ;  /* 0x00000014ff007819 */ /* 0x000fe40000011607 */
[----:B------:R-:W-:Y:S02]  /*1ab50*/  LOP3.LUT R3, R3, 0x3ff00000, RZ, 0xfc, !PT ;  /* 0x3ff0000003037812 */ /* 0x000fe400078efcff */
[----:B------:R-:W-:-:S02]  /*1ab60*/  @!P6 LEA.HI R0, R11, 0xffffffca, RZ, 0xc ;  /* 0xffffffca0b00e811 */ /* 0x000fc400078f60ff */
        /* <DEDUP_REMOVED lines=140> */
[C---:B------:R-:W-:Y:S02]  /*1b430*/  DADD R2, R14.reuse, +INF ;  /* 0x7ff000000e027429 */ /* 0x040fe40000000000 */
[----:B------:R-:W-:-:S08]  /*1b440*/  DSETP.GEU.AND P6, PT, R14, RZ, PT ;  /* 0x000000ff0e00722a */ /* 0x000fd00003fce000 */
[----:B------:R-:W-:Y:S02]  /*1b450*/  FSEL R2, R2, RZ, P6 ;  /* 0x000000ff02027208 */ /* 0x000fe40003000000 */
[----:B------:R-:W-:Y:S02]  /*1b460*/  FSEL R3, R3, RZ, P6 ;  /* 0x000000ff03037208 */ /* 0x000fe40003000000 */
[----:B------:R-:W-:-:S13]  /*1b470*/  FSETP.GEU.AND P6, PT, |R15|, 4.2275390625, PT ;  /* 0x408748000f00780b */ /* 0x000fda0003fce200 */
[----:B------:R-:W-:Y:S01]  /*1b480*/  @!P6 LEA.HI R0, R38, R38, RZ, 0x1 ;  /* 0x000000262600e211 */ /* 0x000fe200078f08ff */
[----:B------:R-:W-:Y:S02]  /*1b490*/  @!P6 IMAD.MOV.U32 R6, RZ, RZ, R10 ;  /* 0x000000ffff06e224 */ /* 0x000fe400078e000a */
[----:B------:R-:W-:Y:S01]  /*1b4a0*/  @!P6 IMAD.MOV.U32 R10, RZ, RZ, RZ ;  /* 0x000000ffff0ae224 */ /* 0x000fe200078e00ff */
[----:B------:R-:W-:-:S05]  /*1b4b0*/  @!P6 SHF.R.S32.HI R7, RZ, 0x1, R0 ;  /* 0x00000001ff07e819 */ /* 0x000fca0000011400 */
[----:B------:R-:W-:Y:S02]  /*1b4c0*/  @!P6 IMAD.IADD R38, R38, 0x1, -R7 ;  /* 0x000000012626e824 */ /* 0x000fe400078e0a07 */
[----:B------:R-:W-:-:S03]  /*1b4d0*/  @!P6 IMAD R7, R7, 0x100000, R11 ;  /* 0x001000000707e824 */ /* 0x000fc600078e020b */
[----:B------:R-:W-:-:S06]  /*1b4e0*/  @!P6 LEA R11, R38, 0x3ff00000, 0x14 ;  /* 0x3ff00000260be811 */ /* 0x000fcc00078ea0ff */
[----:B------:R-:W-:-:S11]  /*1b4f0*/  @!P6 DMUL R2, R6, R10 ;  /* 0x0000000a0602e228 */ /* 0x000fd60000000000 */
.L_x_2148:
[----:B------:R-:W-:Y:S02]  /*1b500*/  DFMA R6, R12, R2, R2 ;  /* 0x000000020c06722b */ /* 0x000fe40000000002 */
[----:B------:R-:W-:-:S08]  /*1b510*/  DSETP.NEU.AND P6, PT, |R2|, +INF , PT ;  /* 0x7ff000000200742a */ /* 0x000fd00003fcd200 */
[----:B------:R-:W-:Y:S01]  /*1b520*/  FSEL R0, R2, R6, !P6 ;  /* 0x0000000602007208 */ /* 0x000fe20007000000 */
[----:B------:R-:W-:Y:S01]  /*1b530*/  IMAD.MOV.U32 R2, RZ, RZ, R51 ;  /* 0x000000ffff027224 */ /* 0x000fe200078e0033 */
[----:B------:R-:W-:Y:S01]  /*1b540*/  FSEL R6, R3, R7, !P6 ;  /* 0x0000000703067208 */ /* 0x000fe20007000000 */
[----:B------:R-:W-:-:S04]  /*1b550*/  IMAD.MOV.U32 R3, RZ, RZ, 0x0 ;  /* 0x00000000ff037424 */ /* 0x000fc800078e00ff */
[----:B------:R-:W-:Y:S05]  /*1b560*/  RET.REL.NODEC R2 `(_Z11paths_eulerPdS_S_) ;  /* 0xfffffe4802a47950 */ /* 0x000fea0003c3ffff */
        .type           $_Z11paths_eulerPdS_S_$__internal_trig_reduction_slowpathd,@function
        .size           $_Z11paths_eulerPdS_S_$__internal_trig_reduction_slowpathd,(.L_x_2212 - $_Z11paths_eulerPdS_S_$__internal_trig_reduction_slowpathd)
$_Z11paths_eulerPdS_S_$__internal_trig_reduction_slowpathd:
        /* <DEDUP_REMOVED lines=25> */
.L_x_2153:
        /* <DEDUP_REMOVED lines=19> */
[----:B------:R-:W-:Y:S01]  /*1b830*/  IMAD.X R13, RZ, RZ, R13, P1 ;  /* 0x000000ffff0d7224 */ /* 0x000fe200008e060d */
[----:B------:R-:W-:Y:S01]  /*1b840*/  ISETP.NE.AND P1, PT, R6, -0xf, PT ;  /* 0xfffffff10600780c */ /* 0x000fe20003f25270 */
[----:B------:R-:W-:-:S04]  /*1b850*/  IMAD.HI.U32 R14, R65, R3, RZ ;  /* 0x00000003410e7227 */ /* 0x000fc800078e00ff */
[C---:B------:R-:W-:Y:S01]  /*1b860*/  IMAD R15, R65.reuse, R5, RZ ;  /* 0x00000005410f7224 */ /* 0x040fe200078e02ff */
[----:B------:R-:W-:Y:S01]  /*1b870*/  IADD3.X R13, P2, PT, R14, R13, RZ, P2, !PT ;  /* 0x0000000d0e0d7210 */ /* 0x000fe2000175e4ff */
[----:B------:R-:W-:-:S03]  /*1b880*/  IMAD.HI.U32 R14, R65, R5, RZ ;  /* 0x00000005410e7227 */ /* 0x000fc600078e00ff */
[----:B------:R-:W-:Y:S01]  /*1b890*/  IADD3.X R13, P0, PT, R15, R13, RZ, P0, !PT ;  /* 0x0000000d0f0d7210 */ /* 0x000fe2000071e4ff */
[----:B------:R-:W-:-:S04]  /*1b8a0*/  IMAD.X R14, RZ, RZ, R14, P2 ;  /* 0x000000ffff0e7224 */ /* 0x000fc800010e060e */
[----:B------:R-:W-:-:S04]  /*1b8b0*/  IMAD.X R14, RZ, RZ, R14, P0 ;  /* 0x000000ffff0e7224 */ /* 0x000fc800000e060e */
[----:B------:R-:W-:Y:S02]  /*1b8c0*/  IMAD.MOV.U32 R15, RZ, RZ, R14 ;  /* 0x000000ffff0f7224 */ /* 0x000fe400078e000e */
[----:B------:R-:W-:Y:S01]  /*1b8d0*/  IMAD.MOV.U32 R14, RZ, RZ, R13 ;  /* 0x000000ffff0e7224 */ /* 0x000fe200078e000d */
[----:B------:R-:W-:Y:S06]  /*1b8e0*/  @P1 BRA `(.L_x_2153) ;  /* 0xfffffffc00841947 */ /* 0x000fec000383ffff */
[----:B------:R-:W-:Y:S05]  /*1b8f0*/  BSYNC.RECONVERGENT B1 ;  /* 0x0000000000017941 */ /* 0x000fea0003800200 */
.L_x_2152:
[----:B------:R-:W-:-:S07]  /*1b900*/  IMAD.MOV.U32 R4, RZ, RZ, R2 ;  /* 0x000000ffff047224 */ /* 0x000fce00078e0002 */
.L_x_2151:
[----:B------:R-:W-:Y:S05]  /*1b910*/  BSYNC.RECONVERGENT B0 ;  /* 0x0000000000007941 */ /* 0x000fea0003800200 */
.L_x_2150:
        /* <DEDUP_REMOVED lines=16> */
[-C--:B------:R-:W-:Y:S02]  /*1ba20*/  @P0 SHF.R.U32.HI R13, RZ, R14.reuse, R15 ;  /* 0x0000000eff0d0219 */ /* 0x080fe4000001160f */
[----:B------:R-:W-:Y:S02]  /*1ba30*/  @P0 SHF.R.U32.HI R0, RZ, 0x1, R5 ;  /* 0x00000001ff000819 */ /* 0x000fe40000011605 */
[----:B------:R-:W-:Y:S02]  /*1ba40*/  @P0 LOP3.LUT R5, R7, R13, RZ, 0xfc, !PT ;  /* 0x0000000d07050212 */ /* 0x000fe400078efcff */
[----:B------:R-:W-:Y:S02]  /*1ba50*/  @P0 SHF.R.U64 R6, R6, R14, R0 ;  /* 0x0000000e06060219 */ /* 0x000fe40000001200 */
[CC--:B----4-:R-:W-:Y:S02]  /*1ba60*/  @P0 SHF.L.U32 R7, R2.reuse, R12.reuse, RZ ;  /* 0x0000000c02070219 */ /* 0x0d0fe400000006ff */
        /* <DEDUP_REMOVED lines=39> */
.L_x_2155:
[----:B------:R-:W-:Y:S05]  /*1bce0*/  BSYNC.RECONVERGENT B0 ;  /* 0x0000000000007941 */ /* 0x000fea0003800200 */
.L_x_2154:
        /* <DEDUP_REMOVED lines=20> */
[----:B------:R-:W-:-:S05]  /*1be30*/  IADD3 R0, P2, PT, R6, 0x1, RZ ;  /* 0x0000000106007810 */ /* 0x000fca0007f5e0ff */
[----:B------:R-:W-:Y:S01]  /*1be40*/  IMAD.X R6, RZ, RZ, R7, P2 ;  /* 0x000000ffff067224 */ /* 0x000fe200010e0607 */
[----:B------:R-:W-:-:S04]  /*1be50*/  SEL R7, RZ, 0xffffffff, !P0 ;  /* 0xffffffffff077807 */ /* 0x000fc80004000000 */
[----:B------:R-:W-:Y:S01]  /*1be60*/  SHF.R.U64 R0, R0, 0xa, R6 ;  /* 0x0000000a00007819 */ /* 0x000fe20000001206 */
[----:B------:R-:W-:Y:S01]  /*1be70*/  IMAD.IADD R7, R7, 0x1, -R5 ;  /* 0x0000000107077824 */ /* 0x000fe200078e0a05 */
[----:B------:R-:W-:Y:S02]  /*1be80*/  SHF.R.U32.HI R5, RZ, 0x1e, R3 ;  /* 0x0000001eff057819 */ /* 0x000fe40000011603 */
[----:B------:R-:W-:Y:S01]  /*1be90*/  IADD3 R4, P2, PT, R0, 0x1, RZ ;  /* 0x0000000100047810 */ /* 0x000fe20007f5e0ff */
[----:B------:R-:W-:Y:S01]  /*1bea0*/  IMAD.SHL.U32 R7, R7, 0x100000, RZ ;  /* 0x0010000007077824 */ /* 0x000fe200078e00ff */
[----:B------:R-:W-:Y:S02]  /*1beb0*/  LEA.HI R2, R2, R5, RZ, 0x1 ;  /* 0x0000000502027211 */ /* 0x000fe400078f08ff */
[----:B------:R-:W-:Y:S02]  /*1bec0*/  LEA.HI.X R6, R6, RZ, RZ, 0x16, P2 ;  /* 0x000000ff06067211 */ /* 0x000fe400010fb4ff */
[----:B------:R-:W-:-:S02]  /*1bed0*/  LOP3.LUT P2, R0, R11, 0x80000000, RZ, 0xc0, !PT ;  /* 0x800000000b007812 */ /* 0x000fc4000784c0ff */
[--C-:B------:R-:W-:Y:S02]  /*1bee0*/  SHF.R.U64 R4, R4, 0x1, R6.reuse ;  /* 0x0000000104047819 */ /* 0x100fe40000001206 */
[----:B------:R-:W-:Y:S02]  /*1bef0*/  @!P1 LOP3.LUT R0, R0, 0x80000000, RZ, 0x3c, !PT ;  /* 0x8000000000009812 */ /* 0x000fe400078e3cff */
[----:B------:R-:W-:Y:S02]  /*1bf00*/  SHF.R.U32.HI R6, RZ, 0x1, R6 ;  /* 0x00000001ff067819 */ /* 0x000fe40000011606 */
[----:B------:R-:W-:-:S04]  /*1bf10*/  IADD3 R3, P1, P0, RZ, RZ, R4 ;  /* 0x000000ffff037210 */ /* 0x000fc8000783e004 */
[----:B------:R-:W-:Y:S01]  /*1bf20*/  IADD3.X R6, PT, PT, R7, 0x3fe00000, R6, P1, P0 ;  /* 0x3fe0000007067810 */ /* 0x000fe20000fe0406 */
[----:B------:R-:W-:-:S03]  /*1bf30*/  @P2 IMAD.MOV R2, RZ, RZ, -R2 ;  /* 0x000000ffff022224 */ /* 0x000fc600078e0a02 */
[----:B------:R-:W-:-:S07]  /*1bf40*/  LOP3.LUT R5, R6, R0, RZ, 0xfc, !PT ;  /* 0x0000000006057212 */ /* 0x000fce00078efcff */
.L_x_2149:
[----:B------:R-:W-:Y:S02]  /*1bf50*/  IMAD.MOV.U32 R11, RZ, RZ, 0x0 ;  /* 0x00000000ff0b7424 */ /* 0x000fe400078e00ff */
[----:B------:R-:W-:Y:S02]  /*1bf60*/  IMAD.MOV.U32 R4, RZ, RZ, R3 ;  /* 0x000000ffff047224 */ /* 0x000fe400078e0003 */
[----:B------:R-:W-:Y:S05]  /*1bf70*/  RET.REL.NODEC R10 `(_Z11paths_eulerPdS_S_) ;  /* 0xfffffe400a207950 */ /* 0x000fea0003c3ffff */
.L_x_2156:
        /* <DEDUP_REMOVED lines=16> */
.L_x_2212:


//--------------------- .text._Z6kmodesPdP17curandStateXORWOWii --------------------------
	.section	.text._Z6kmodesPdP17curandStateXORWOWii,"ax",@progbits
	.align	128
        .global         _Z6kmodesPdP17curandStateXORWOWii
        .type           _Z6kmodesPdP17curandStateXORWOWii,@function
        .size           _Z6kmodesPdP17curandStateXORWOWii,(.L_x_2214 - _Z6kmodesPdP17curandStateXORWOWii)
        .other          _Z6kmodesPdP17curandStateXORWOWii,@"STO_CUDA_ENTRY STV_DEFAULT"
_Z6kmodesPdP17curandStateXORWOWii:
.text._Z6kmodesPdP17curandStateXORWOWii:
[----:B------:R-:W-:Y:S01]  /*0000*/  LDC R1, c[0x0][0x37c] ;  /* 0x0000df00ff017b82 */ /* 0x000fe20000000800 */
[----:B------:R-:W0:Y:S07]  /*0010*/  S2R R0, SR_TID.X ;  /* 0x0000000000007919 */ /* 0x000e2e0000002100 */
[----:B------:R-:W0:Y:S01]  /*0020*/  S2UR UR4, SR_CTAID.X ;  /* 0x00000000000479c3 */ /* 0x000e220000002500 */
[----:B------:R-:W1:Y:S07]  /*0030*/  LDCU UR5, c[0x0][0x394] ;  /* 0x00007280ff0577ac */ /* 0x000e6e0008000800 */
[----:B------:R-:W0:Y:S02]  /*0040*/  LDC R3, c[0x0][0x360] ;  /* 0x0000d800ff037b82 */ /* 0x000e240000000800 */
[----:B0-----:R-:W-:-:S05]  /*0050*/  IMAD R0, R3, UR4, R0 ;  /* 0x0000000403007c24 */ /* 0x001fca000f8e0200 */
[----:B-1----:R-:W-:-:S13]  /*0060*/  ISETP.GE.AND P0, PT, R0, UR5, PT ;  /* 0x0000000500007c0c */ /* 0x002fda000bf06270 */
[----:B------:R-:W-:Y:S05]  /*0070*/  @P0 EXIT ;  /* 0x000000000000094d */ /* 0x000fea0003800000 */
[----:B------:R-:W0:Y:S01]  /*0080*/  LDC.64 R16, c[0x0][0x388] ;  /* 0x0000e200ff107b82 */ /* 0x000e220000000a00 */
[----:B------:R-:W1:Y:S07]  /*0090*/  LDCU.64 UR4, c[0x0][0x358] ;  /* 0x00006b00ff0477ac */ /* 0x000e6e0008000a00 */
[----:B------:R-:W2:Y:S01]  /*00a0*/  LDC R18, c[0x0][0x390] ;  /* 0x0000e400ff127b82 */ /* 0x000ea20000000800 */
[----:B0-----:R-:W-:-:S05]  /*00b0*/  IMAD.WIDE R16, R0, 0x30, R16 ;  /* 0x0000003000107825 */ /* 0x001fca00078e0210 */
[----:B-1----:R0:W5:Y:S04]  /*00c0*/  LDG.E R2, desc[UR4][R16.64+0x20] ;  /* 0x0000200410027981 */ /* 0x002168000c1e1900 */
[----:B------:R0:W5:Y:S04]  /*00d0*/  LDG.E.64 R14, desc[UR4][R16.64+0x28] ;  /* 0x00002804100e7981 */ /* 0x000168000c1e1b00 */
[----:B------:R0:W5:Y:S04]  /*00e0*/  LDG.E.64 R12, desc[UR4][R16.64] ;  /* 0x00000004100c7981 */ /* 0x000168000c1e1b00 */
[----:B------:R0:W5:Y:S04]  /*00f0*/  LDG.E.64 R10, desc[UR4][R16.64+0x8] ;  /* 0x00000804100a7981 */ /* 0x000168000c1e1b00 */
[----:B------:R0:W5:Y:S04]  /*0100*/  LDG.E.64 R8, desc[UR4][R16.64+0x10] ;  /* 0x0000100410087981 */ /* 0x000168000c1e1b00 */
[----:B------:R0:W5:Y:S01]  /*0110*/  LDG.E.64 R6, desc[UR4][R16.64+0x18] ;  /* 0x0000180410067981 */ /* 0x000162000c1e1b00 */
[----:B--2---:R-:W-:-:S13]  /*0120*/  ISETP.GT.AND P0, PT, R18, 0x3, PT ;  /* 0x000000031200780c */ /* 0x004fda0003f04270 */
[----:B0-----:R-:W-:Y:S05]  /*0130*/  @P0 BRA `(.L_x_2157) ;  /* 0x0000001000d00947 */ /* 0x001fea0003800000 */
[----:B------:R-:W-:-:S05]  /*0140*/  VIADD R3, R18, 0xffffffff ;  /* 0xffffffff12037836 */ /* 0x000fca0000000000 */
[----:B------:R-:W-:-:S05]  /*0150*/  VIMNMX.U32 R3, PT, PT, R3, 0x2, PT ;  /* 0x0000000203037848 */ /* 0x000fca0003fe0000 */
[----:B------:R-:W-:-:S04]  /*0160*/  IMAD.SHL.U32 R3, R3, 0x4, RZ ;  /* 0x0000000403037824 */ /* 0x000fc800078e00ff */
[----:B------:R-:W0:Y:S02]  /*0170*/  LDC R4, c[0x2][R3] ;  /* 0x0080000003047b82 */ /* 0x000e240000000800 */
[----:B0-----:R-:W-:-:S04]  /*0180*/  SHF.R.S32.HI R5, RZ, 0x1f, R4 ;  /* 0x0000001fff057819 */ /* 0x001fc80000011404 */
.L_x_2193:
[----:B------:R-:W-:Y:S05]  /*0190*/  BRX R4 -0x1a0                                                                  (*"BRANCH_TARGETS .L_x_2194,.L_x_2195,.L_x_2196"*) ;  /* 0xfffffffc04987949 */ /* 0x000fea000383ffff */
.L_x_2196:
[----:B------:R-:W-:Y:S01]  /*01a0*/  ISETP.NE.AND P0, PT, R18, 0x3, PT ;  /* 0x000000031200780c */ /* 0x000fe20003f05270 */
[----:B-----5:R-:W-:Y:S01]  /*01b0*/  IMAD.MOV.U32 R5, RZ, RZ, R9 ;  /* 0x000000ffff057224 */ /* 0x020fe200078e0009 */
[----:B------:R-:W-:Y:S01]  /*01c0*/  MOV R4, R8 ;  /* 0x0000000800047202 */ /* 0x000fe20000000f00 */
[----:B------:R-:W-:Y:S02]  /*01d0*/  IMAD.MOV.U32 R19, RZ, RZ, R11 ;  /* 0x000000ffff137224 */ /* 0x000fe400078e000b */
[----:B------:R-:W-:-:S08]  /*01e0*/  IMAD.MOV.U32 R18, RZ, RZ, R10 ;  /* 0x000000ffff127224 */ /* 0x000fd000078e000a */
[----:B------:R-:W-:Y:S05]  /*01f0*/  @P0 BRA `(.L_x_2158) ;  /* 0x0000001c00f00947 */ /* 0x000fea0003800000 */
[----:B------:R-:W-:Y:S01]  /*0200*/  SHF.R.U32.HI R4, RZ, 0x2, R13 ;  /* 0x00000002ff047819 */ /* 0x000fe2000001160d */
[----:B------:R-:W-:Y:S01]  /*0210*/  IMAD.SHL.U32 R18, R9, 0x10, RZ ;  /* 0x0000001009127824 */ /* 0x000fe200078e00ff */
[----:B------:R-:W0:Y:S01]  /*0220*/  LDC.64 R22, c[0x0][0x380] ;  /* 0x0000e000ff167b82 */ /* 0x000e220000000a00 */
[----:B------:R-:W-:Y:S01]  /*0230*/  VIADD R12, R12, 0x587c5 ;  /* 0x000587c50c0c7836 */ /* 0x000fe20000000000 */
[----:B------:R-:W-:Y:S02]  /*0240*/  LOP3.LUT R4, R4, R13, RZ, 0x3c, !PT ;  /* 0x0000000d04047212 */ /* 0x000fe400078e3cff */
[----:B------:R-:W-:Y:S02]  /*0250*/  MOV R13, R10 ;  /* 0x0000000a000d7202 */ /* 0x000fe40000000f00 */
[----:B------:R-:W-:-:S04]  /*0260*/  SHF.L.U32 R3, R4, 0x1, RZ ;  /* 0x0000000104037819 */ /* 0x000fc800000006ff */
[----:B------:R-:W-:Y:S02]  /*0270*/  LOP3.LUT R3, R9, R18, R3, 0x96, !PT ;  /* 0x0000001209037212 */ /* 0x000fe400078e9603 */
[----:B------:R-:W1:Y:S02]  /*0280*/  LDC.64 R18, c[0x3][0x48] ;  /* 0x00c01200ff127b82 */ /* 0x000e640000000a00 */
[----:B------:R-:W-:Y:S01]  /*0290*/  LOP3.LUT R5, R3, R4, RZ, 0x3c, !PT ;  /* 0x0000000403057212 */ /* 0x000fe200078e3cff */
[----:B------:R-:W-:-:S04]  /*02a0*/  IMAD.MOV.U32 R4, RZ, RZ, 0x2f800000 ;  /* 0x2f800000ff047424 */ /* 0x000fc800078e00ff */
[----:B------:R-:W-:-:S05]  /*02b0*/  IMAD.IADD R3, R5, 0x1, R12 ;  /* 0x0000000105037824 */ /* 0x000fca00078e020c */
[----:B------:R-:W-:Y:S01]  /*02c0*/  I2FP.F32.U32 R3, R3 ;  /* 0x0000000300037245 */ /* 0x000fe20000201000 */
[----:B0-----:R-:W-:-:S04]  /*02d0*/  IMAD.WIDE R22, R0, 0x8, R22 ;  /* 0x0000000800167825 */ /* 0x001fc800078e0216 */
[----:B------:R-:W-:Y:S01]  /*02e0*/  FFMA R3, R3, R4, 1.1641532182693481445e-10 ;  /* 0x2f00000003037423 */ /* 0x000fe20000000004 */
[----:B------:R-:W-:-:S03]  /*02f0*/  MOV R4, R9 ;  /* 0x0000000900047202 */ /* 0x000fc60000000f00 */
[----:B------:R-:W0:Y:S01]  /*0300*/  F2F.F64.F32 R20, R3 ;  /* 0x0000000300147310 */ /* 0x000e220000201800 */
[----:B-1----:R-:W-:-:S08]  /*0310*/  DADD R18, R18, R18 ;  /* 0x0000000012127229 */ /* 0x002fd00000000012 */
[----:B0-----:R-:W-:Y:S01]  /*0320*/  DMUL R20, R18, R20 ;  /* 0x0000001412147228 */ /* 0x001fe20000000000 */
[----:B------:R-:W-:Y:S02]  /*0330*/  IMAD.MOV.U32 R19, RZ, RZ, R8 ;  /* 0x000000ffff137224 */ /* 0x000fe400078e0008 */
[----:B------:R-:W-:-:S04]  /*0340*/  IMAD.MOV.U32 R18, RZ, RZ, R11 ;  /* 0x000000ffff127224 */ /* 0x000fc800078e000b */
[----:B------:R0:W-:Y:S01]  /*0350*/  STG.E.64 desc[UR4][R22.64], R20 ;  /* 0x0000001416007986 */ /* 0x0001e2000c101b04 */
[----:B------:R-:W-:Y:S05]  /*0360*/  BRA `(.L_x_2158) ;  /* 0x0000001c00947947 */ /* 0x000fea0003800000 */
.L_x_2194:
[----:B------:R-:W0:Y:S01]  /*0370*/  LDCU.64 UR6, c[0x3][0xf8] ;  /* 0x00c01f00ff0677ac */ /* 0x000e220008000a00 */
[----:B------:R-:W-:Y:S01]  /*0380*/  BSSY.RECONVERGENT B0, `(.L_x_2159) ;  /* 0x0000007000007945 */ /* 0x000fe20003800200 */
[----:B------:R-:W-:Y:S01]  /*0390*/  IMAD.MOV.U32 R4, RZ, RZ, RZ ;  /* 0x000000ffff047224 */ /* 0x000fe200078e00ff */
[----:B------:R-:W-:Y:S02]  /*03a0*/  MOV R3, 0x40080000 ;  /* 0x4008000000037802 */ /* 0x000fe40000000f00 */
[----:B------:R-:W-:Y:S01]  /*03b0*/  MOV R36, 0x3f0 ;  /* 0x000003f000247802 */ /* 0x000fe20000000f00 */
[----:B0-----:R-:W-:-:S10]  /*03c0*/  DADD R20, -RZ, |UR6| ;  /* 0x40000006ff147e29 */ /* 0x001fd40008000100 */
[----:B------:R-:W-:-:S07]  /*03d0*/  IMAD.MOV.U32 R37, RZ, RZ, R21 ;  /* 0x000000ffff257224 */ /* 0x000fce00078e0015 */
[----:B-----5:R-:W-:Y:S05]  /*03e0*/  CALL.REL.NOINC `($_Z6kmodesPdP17curandStateXORWOWii$__internal_accurate_pow) ;  /* 0x0000001c00ec7944 */ /* 0x020fea0003c00000 */
[----:B------:R-:W-:Y:S05]  /*03f0*/  BSYNC.RECONVERGENT B0 ;  /* 0x0000000000007941 */ /* 0x000fea0003800200 */
.L_x_2159:
[----:B------:R-:W0:Y:S01]  /*0400*/  LDC.64 R24, c[0x3][0xf8] ;  /* 0x00c03e00ff187b82 */ /* 0x000e220000000a00 */
[----:B------:R-:W1:Y:S01]  /*0410*/  LDCU.64 UR8, c[0x3][0xf0] ;  /* 0x00c01e00ff0877ac */ /* 0x000e620008000a00 */
[----:B------:R-:W-:Y:S01]  /*0420*/  DADD R18, -RZ, -R22 ;  /* 0x00000000ff127229 */ /* 0x000fe20000000916 */
[----:B------:R-:W2:Y:S01]  /*0430*/  LDCU UR6, c[0x3][0xfc] ;  /* 0x00c01f80ff0677ac */ /* 0x000ea20008000800 */
[----:B-1----:R-:W-:Y:S01]  /*0440*/  DADD R20, -RZ, |UR8| ;  /* 0x40000008ff147e29 */ /* 0x002fe20008000100 */
[----:B--2---:R-:W-:Y:S01]  /*0450*/  ISETP.LE.AND P0, PT, RZ, UR6, PT ;  /* 0x00000006ff007c0c */ /* 0x004fe2000bf03270 */
[C---:B0-----:R-:W-:Y:S01]  /*0460*/  DADD R4, R24.reuse, 3 ;  /* 0x4008000018047429 */ /* 0x041fe20000000000 */
[----:B------:R-:W-:Y:S01]  /*0470*/  IMAD.U32 R3, RZ, RZ, UR6 ;  /* 0x00000006ff037e24 */ /* 0x000fe2000f8e00ff */
[----:B------:R-:W-:-:S04]  /*0480*/  DSETP.NEU.AND P2, PT, R24, RZ, PT ;  /* 0x000000ff1800722a */ /* 0x000fc80003f4d000 */
[----:B------:R-:W-:Y:S01]  /*0490*/  FSEL R22, R18, R22, !P0 ;  /* 0x0000001612167208 */ /* 0x000fe20004000000 */
[----:B------:R-:W-:Y:S01]  /*04a0*/  DSETP.NEU.AND P1, PT, R24, 1, PT ;  /* 0x3ff000001800742a */ /* 0x000fe20003f2d000 */
[----:B------:R-:W-:Y:S01]  /*04b0*/  FSEL R23, R19, R23, !P0 ;  /* 0x0000001713177208 */ /* 0x000fe20004000000 */
[----:B------:R-:W-:Y:S01]  /*04c0*/  IMAD.MOV.U32 R37, RZ, RZ, R21 ;  /* 0x000000ffff257224 */ /* 0x000fe200078e0015 */
[----:B------:R-:W-:-:S04]  /*04d0*/  LOP3.LUT R4, R5, 0x7ff00000, RZ, 0xc0, !PT ;  /* 0x7ff0000005047812 */ /* 0x000fc800078ec0ff */
[----:B------:R-:W-:Y:S02]  /*04e0*/  ISETP.NE.AND P3, PT, R4, 0x7ff00000, PT ;  /* 0x7ff000000400780c */ /* 0x000fe40003f65270 */
[----:B------:R-:W-:Y:S01]  /*04f0*/  @!P2 MOV R22, RZ ;  /* 0x000000ff0016a202 */ /* 0x000fe20000000f00 */
[----:B------:R-:W-:-:S10]  /*0500*/  @!P2 IMAD.MOV.U32 R23, RZ, RZ, R3 ;  /* 0x000000ffff17a224 */ /* 0x000fd400078e0003 */
[----:B------:R-:W-:Y:S05]  /*0510*/  @P3 BRA `(.L_x_2160) ;  /* 0x00000000001c3947 */ /* 0x000fea0003800000 */
[----:B------:R-:W-:-:S14]  /*0520*/  DSETP.NAN.AND P2, PT, R24, R24, PT ;  /* 0x000000181800722a */ /* 0x000fdc0003f48000 */
[----:B------:R-:W-:Y:S01]  /*0530*/  @P2 DADD R22, R24, 3 ;  /* 0x4008000018162429 */ /* 0x000fe20000000000 */
[----:B------:R-:W-:Y:S10]  /*0540*/  @P2 BRA `(.L_x_2160) ;  /* 0x0000000000102947 */ /* 0x000ff40003800000 */
[----:B------:R-:W-:-:S14]  /*0550*/  DSETP.NEU.AND P2, PT, |R24|, +INF , PT ;  /* 0x7ff000001800742a */ /* 0x000fdc0003f4d200 */
[----:B------:R-:W-:Y:S01]  /*0560*/  @!P2 IMAD.MOV.U32 R3, RZ, RZ, -0x100000 ;  /* 0xfff00000ff03a424 */ /* 0x000fe200078e00ff */
[----:B------:R-:W-:-:S04]  /*0570*/  @!P2 MOV R22, RZ ;  /* 0x000000ff0016a202 */ /* 0x000fc80000000f00 */
[----:B------:R-:W-:-:S07]  /*0580*/  @!P2 SEL R23, R3, 0x7ff00000, !P0 ;  /* 0x7ff000000317a807 */ /* 0x000fce0004000000 */
.L_x_2160:
[----:B------:R-:W-:Y:S01]  /*0590*/  BSSY.RECONVERGENT B0, `(.L_x_2161) ;  /* 0x0000007000007945 */ /* 0x000fe20003800200 */
[----:B------:R-:W-:Y:S01]  /*05a0*/  FSEL R18, R22, RZ, P1 ;  /* 0x000000ff16127208 */ /* 0x000fe20000800000 */
[----:B------:R-:W-:Y:S01]  /*05b0*/  IMAD.MOV.U32 R4, RZ, RZ, RZ ;  /* 0x000000ffff047224 */ /* 0x000fe200078e00ff */
[----:B------:R-:W-:Y:S01]  /*05c0*/  FSEL R19, R23, 1.875, P1 ;  /* 0x3ff0000017137808 */ /* 0x000fe20000800000 */
[----:B------:R-:W-:Y:S01]  /*05d0*/  IMAD.MOV.U32 R3, RZ, RZ, 0x40080000 ;  /* 0x40080000ff037424 */ /* 0x000fe200078e00ff */
[----:B------:R-:W-:-:S07]  /*05e0*/  MOV R36, 0x600 ;  /* 0x0000060000247802 */ /* 0x000fce0000000f00 */
[----:B------:R-:W-:Y:S05]  /*05f0*/  CALL.REL.NOINC `($_Z6kmodesPdP17curandStateXORWOWii$__internal_accurate_pow) ;  /* 0x0000001c00687944 */ /* 0x000fea0003c00000 */
[----:B------:R-:W-:Y:S05]  /*0600*/  BSYNC.RECONVERGENT B0 ;  /* 0x0000000000007941 */ /* 0x000fea0003800200 */
.L_x_2161:
[----:B------:R-:W0:Y:S01]  /*0610*/  LDC.64 R24, c[0x3][0xf0] ;  /* 0x00c03c00ff187b82 */ /* 0x000e220000000a00 */
[----:B------:R-:W-:Y:S01]  /*0620*/  SHF.R.U32.HI R4, RZ, 0x2, R13 ;  /* 0x00000002ff047819 */ /* 0x000fe2000001160d */
[----:B------:R-:W1:Y:S01]  /*0630*/  LDCU UR6, c[0x3][0xf4] ;  /* 0x00c01e80ff0677ac */ /* 0x000e620008000800 */
[----:B------:R-:W-:Y:S01]  /*0640*/  VIADD R12, R12, 0x587c5 ;  /* 0x000587c50c0c7836 */ /* 0x000fe20000000000 */
[----:B------:R-:W-:Y:S01]  /*0650*/  DADD R20, -RZ, -R22 ;  /* 0x00000000ff147229 */ /* 0x000fe20000000916 */
[----:B------:R-:W-:-:S05]  /*0660*/  LOP3.LUT R3, R4, R13, RZ, 0x3c, !PT ;  /* 0x0000000d04037212 */ /* 0x000fca00078e3cff */
[----:B------:R-:W-:Y:S01]  /*0670*/  IMAD.SHL.U32 R13, R3, 0x2, RZ ;  /* 0x00000002030d7824 */ /* 0x000fe200078e00ff */
[----:B-1----:R-:W-:Y:S01]  /*0680*/  ISETP.LE.AND P0, PT, RZ, UR6, PT ;  /* 0x00000006ff007c0c */ /* 0x002fe2000bf03270 */
[----:B0-----:R-:W-:-:S03]  /*0690*/  DADD R4, R24, 3 ;  /* 0x4008000018047429 */ /* 0x001fc60000000000 */
[----:B------:R-:W-:Y:S01]  /*06a0*/  FSEL R22, R20, R22, !P0 ;  /* 0x0000001614167208 */ /* 0x000fe20004000000 */
[C---:B------:R-:W-:Y:S01]  /*06b0*/  DSETP.NEU.AND P2, PT, R24.reuse, RZ, PT ;  /* 0x000000ff1800722a */ /* 0x040fe20003f4d000 */
[----:B------:R-:W-:Y:S01]  /*06c0*/  FSEL R23, R21, R23, !P0 ;  /* 0x0000001715177208 */ /* 0x000fe20004000000 */
[----:B------:R-:W-:Y:S01]  /*06d0*/  DSETP.NEU.AND P1, PT, R24, 1, PT ;  /* 0x3ff000001800742a */ /* 0x000fe20003f2d000 */
[----:B------:R-:W-:-:S04]  /*06e0*/  SHF.L.U32 R4, R9, 0x4, RZ ;  /* 0x0000000409047819 */ /* 0x000fc800000006ff */
[----:B------:R-:W-:Y:S01]  /*06f0*/  LOP3.LUT R26, R9, R4, R13, 0x96, !PT ;  /* 0x00000004091a7212 */ /* 0x000fe200078e960d */
[----:B------:R-:W-:Y:S01]  /*0700*/  IMAD.U32 R13, RZ, RZ, UR6 ;  /* 0x00000006ff0d7e24 */ /* 0x000fe2000f8e00ff */
[----:B------:R-:W-:Y:S02]  /*0710*/  LOP3.LUT R4, R5, 0x7ff00000, RZ, 0xc0, !PT ;  /* 0x7ff0000005047812 */ /* 0x000fe400078ec0ff */
[----:B------:R-:W-:Y:S02]  /*0720*/  LOP3.LUT R5, R26, R3, RZ, 0x3c, !PT ;  /* 0x000000031a057212 */ /* 0x000fe400078e3cff */
[----:B------:R-:W-:Y:S01]  /*0730*/  ISETP.NE.AND P3, PT, R4, 0x7ff00000, PT ;  /* 0x7ff000000400780c */ /* 0x000fe20003f65270 */
[----:B------:R-:W-:Y:S01]  /*0740*/  IMAD.MOV.U32 R4, RZ, RZ, 0x2f800000 ;  /* 0x2f800000ff047424 */ /* 0x000fe200078e00ff */
[----:B------:R-:W-:Y:S01]  /*0750*/  IADD3 R3, PT, PT, R5, R12, RZ ;  /* 0x0000000c05037210 */ /* 0x000fe20007ffe0ff */
[----:B------:R-:W-:Y:S01]  /*0760*/  @!P2 IMAD.MOV.U32 R23, RZ, RZ, R13 ;  /* 0x000000ffff17a224 */ /* 0x000fe200078e000d */
[----:B------:R-:W-:-:S02]  /*0770*/  @!P2 MOV R22, RZ ;  /* 0x000000ff0016a202 */ /* 0x000fc40000000f00 */
[----:B------:R-:W-:-:S05]  /*0780*/  I2FP.F32.U32 R3, R3 ;  /* 0x0000000300037245 */ /* 0x000fca0000201000 */
[----:B------:R-:W-:Y:S02]  /*0790*/  FFMA R3, R3, R4, 1.1641532182693481445e-10 ;  /* 0x2f00000003037423 */ /* 0x000fe40000000004 */
        /* <DEDUP_REMOVED lines=8> */
.L_x_2162:
[----:B------:R-:W0:Y:S01]  /*0820*/  F2F.F64.F32 R24, R3 ;  /* 0x0000000300187310 */ /* 0x000e220000201800 */
[----:B------:R-:W-:Y:S01]  /*0830*/  FSEL R20, R22, RZ, P1 ;  /* 0x000000ff16147208 */ /* 0x000fe20000800000 */
[----:B------:R-:W-:Y:S01]  /*0840*/  BSSY.RECONVERGENT B0, `(.L_x_2163) ;  /* 0x0000012000007945 */ /* 0x000fe20003800200 */
[----:B------:R-:W-:-:S06]  /*0850*/  FSEL R21, R23, 1.875, P1 ;  /* 0x3ff0000017157808 */ /* 0x000fcc0000800000 */
[----:B------:R-:W-:-:S08]  /*0860*/  DADD R18, -R20, R18 ;  /* 0x0000000014127229 */ /* 0x000fd00000000112 */
[----:B0-----:R-:W-:-:S08]  /*0870*/  DFMA R18, R24, R18, R20 ;  /* 0x000000121812722b */ /* 0x001fd00000000014 */
[----:B------:R-:W-:-:S14]  /*0880*/  DSETP.NEU.AND P0, PT, R18, RZ, PT ;  /* 0x000000ff1200722a */ /* 0x000fdc0003f0d000 */
[----:B------:R-:W-:Y:S01]  /*0890*/  @!P0 CS2R R22, SRZ ;  /* 0x0000000000168805 */ /* 0x000fe2000001ff00 */
[----:B------:R-:W-:Y:S06]  /*08a0*/  @!P0 BRA `(.L_x_2164) ;  /* 0x00000000002c8947 */ /* 0x000fec0003800000 */
[----:B------:R-:W-:Y:S01]  /*08b0*/  DADD R20, -RZ, |R18| ;  /* 0x00000000ff147229 */ /* 0x000fe20000000512 */
[----:B------:R-:W-:Y:S01]  /*08c0*/  BSSY.RECONVERGENT B1, `(.L_x_2165) ;  /* 0x0000007000017945 */ /* 0x000fe20003800200 */
[----:B------:R-:W-:Y:S01]  /*08d0*/  ISETP.GE.AND P0, PT, R19, RZ, PT ;  /* 0x000000ff1300720c */ /* 0x000fe20003f06270 */
[----:B------:R-:W-:Y:S01]  /*08e0*/  IMAD.MOV.U32 R4, RZ, RZ, 0x55555555 ;  /* 0x55555555ff047424 */ /* 0x000fe200078e00ff */
[----:B------:R-:W-:Y:S02]  /*08f0*/  MOV R3, 0x3fd55555 ;  /* 0x3fd5555500037802 */ /* 0x000fe40000000f00 */
[----:B------:R-:W-:-:S04]  /*0900*/  MOV R36, 0x930 ;  /* 0x0000093000247802 */ /* 0x000fc80000000f00 */
[----:B------:R-:W-:-:S07]  /*0910*/  IMAD.MOV.U32 R37, RZ, RZ, R21 ;  /* 0x000000ffff257224 */ /* 0x000fce00078e0015 */
[----:B------:R-:W-:Y:S05]  /*0920*/  CALL.REL.NOINC `($_Z6kmodesPdP17curandStateXORWOWii$__internal_accurate_pow) ;  /* 0x00000018009c7944 */ /* 0x000fea0003c00000 */
[----:B------:R-:W-:Y:S05]  /*0930*/  BSYNC.RECONVERGENT B1 ;  /* 0x0000000000017941 */ /* 0x000fea0003800200 */
.L_x_2165:
[----:B------:R-:W-:Y:S02]  /*0940*/  FSEL R22, R22, RZ, P0 ;  /* 0x000000ff16167208 */ /* 0x000fe40000000000 */
[----:B------:R-:W-:-:S07]  /*0950*/  FSEL R23, R23, -QNAN , P0 ;  /* 0xfff8000017177808 */ /* 0x000fce0000000000 */
.L_x_2164:
[----:B------:R-:W-:Y:S05]  /*0960*/  BSYNC.RECONVERGENT B0 ;  /* 0x0000000000007941 */ /* 0x000fea0003800200 */
.L_x_2163:
[----:B------:R-:W-:Y:S01]  /*0970*/  UMOV UR6, 0x55555555 ;  /* 0x5555555500067882 */ /* 0x000fe20000000000 */
[----:B------:R-:W-:Y:S01]  /*0980*/  UMOV UR7, 0x3fd55555 ;  /* 0x3fd5555500077882 */ /* 0x000fe20000000000 */
[----:B------:R-:W0:Y:S01]  /*0990*/  LDC.64 R24, c[0x0][0x380] ;  /* 0x0000e000ff187b82 */ /* 0x000e220000000a00 */
[C---:B------:R-:W-:Y:S01]  /*09a0*/  DADD R20, R18.reuse, UR6 ;  /* 0x0000000612147e29 */ /* 0x040fe20008000000 */
[----:B------:R-:W-:Y:S01]  /*09b0*/  BSSY.RECONVERGENT B0, `(.L_x_2166) ;  /* 0x000000b000007945 */ /* 0x000fe20003800200 */
[----:B------:R-:W-:-:S08]  /*09c0*/  DSETP.NEU.AND P1, PT, R18, 1, PT ;  /* 0x3ff000001200742a */ /* 0x000fd00003f2d000 */
[----:B------:R-:W-:-:S04]  /*09d0*/  LOP3.LUT R20, R21, 0x7ff00000, RZ, 0xc0, !PT ;  /* 0x7ff0000015147812 */ /* 0x000fc800078ec0ff */
[----:B------:R-:W-:-:S13]  /*09e0*/  ISETP.NE.AND P0, PT, R20, 0x7ff00000, PT ;  /* 0x7ff000001400780c */ /* 0x000fda0003f05270 */
[----:B------:R-:W-:Y:S05]  /*09f0*/  @P0 BRA `(.L_x_2167) ;  /* 0x0000000000180947 */ /* 0x000fea0003800000 */
[----:B------:R-:W-:-:S14]  /*0a00*/  DSETP.NAN.AND P0, PT, R18, R18, PT ;  /* 0x000000121200722a */ /* 0x000fdc0003f08000 */
[----:B------:R-:W-:Y:S01]  /*0a10*/  @P0 DADD R22, R18, UR6 ;  /* 0x0000000612160e29 */ /* 0x000fe20008000000 */
[----:B------:R-:W-:Y:S10]  /*0a20*/  @P0 BRA `(.L_x_2167) ;  /* 0x00000000000c0947 */ /* 0x000ff40003800000 */
[----:B------:R-:W-:-:S14]  /*0a30*/  DSETP.NEU.AND P0, PT, |R18|, +INF , PT ;  /* 0x7ff000001200742a */ /* 0x000fdc0003f0d200 */
[----:B------:R-:W-:Y:S02]  /*0a40*/  @!P0 IMAD.MOV.U32 R22, RZ, RZ, 0x0 ;  /* 0x00000000ff168424 */ /* 0x000fe400078e00ff */
[----:B------:R-:W-:-:S07]  /*0a50*/  @!P0 IMAD.MOV.U32 R23, RZ, RZ, 0x7ff00000 ;  /* 0x7ff00000ff178424 */ /* 0x000fce00078e00ff */
.L_x_2167:
[----:B------:R-:W-:Y:S05]  /*0a60*/  BSYNC.RECONVERGENT B0 ;  /* 0x0000000000007941 */ /* 0x000fea0003800200 */
.L_x_2166:
[----:B------:R-:W-:Y:S01]  /*0a70*/  FSEL R20, R22, RZ, P1 ;  /* 0x000000ff16147208 */ /* 0x000fe20000800000 */
[----:B0-----:R-:W-:Y:S01]  /*0a80*/  IMAD.WIDE R24, R0, 0x8, R24 ;  /* 0x0000000800187825 */ /* 0x001fe200078e0218 */
[----:B------:R-:W-:Y:S02]  /*0a90*/  FSEL R21, R23, 1.875, P1 ;  /* 0x3ff0000017157808 */ /* 0x000fe40000800000 */
[----:B------:R-:W-:Y:S01]  /*0aa0*/  MOV R4, R9 ;  /* 0x0000000900047202 */ /* 0x000fe20000000f00 */
[----:B------:R-:W-:Y:S01]  /*0ab0*/  IMAD.MOV.U32 R19, RZ, RZ, R8 ;  /* 0x000000ffff137224 */ /* 0x000fe200078e0008 */
[----:B------:R-:W-:Y:S01]  /*0ac0*/  MOV R13, R10 ;  /* 0x0000000a000d7202 */ /* 0x000fe20000000f00 */
[----:B------:R2:W-:Y:S01]  /*0ad0*/  STG.E.64 desc[UR4][R24.64], R20 ;  /* 0x0000001418007986 */ /* 0x0005e2000c101b04 */
[----:B------:R-:W-:Y:S01]  /*0ae0*/  IMAD.MOV.U32 R18, RZ, RZ, R11 ;  /* 0x000000ffff127224 */ /* 0x000fe200078e000b */
[----:B------:R-:W-:Y:S06]  /*0af0*/  BRA `(.L_x_2158) ;  /* 0x0000001400b07947 */ /* 0x000fec0003800000 */
.L_x_2195:
[----:B-----5:R-:W-:Y:S01]  /*0b00*/  SHF.R.U32.HI R4, RZ, 0x2, R13 ;  /* 0x00000002ff047819 */ /* 0x020fe2000001160d */
[----:B------:R-:W-:Y:S01]  /*0b10*/  IMAD.SHL.U32 R18, R9, 0x10, RZ ;  /* 0x0000001009127824 */ /* 0x000fe200078e00ff */
[----:B------:R-:W-:Y:S01]  /*0b20*/  IADD3 R12, PT, PT, R12, 0x587c5, RZ ;  /* 0x000587c50c0c7810 */ /* 0x000fe20007ffe0ff */
[----:B------:R-:W-:Y:S01]  /*0b30*/  BSSY.RECONVERGENT B0, `(.L_x_2168) ;  /* 0x000008c000007945 */ /* 0x000fe20003800200 */
[----:B------:R-:W-:-:S05]  /*0b40*/  LOP3.LUT R4, R4, R13, RZ, 0x3c, !PT ;  /* 0x0000000d04047212 */ /* 0x000fca00078e3cff */
[----:B------:R-:W-:-:S05]  /*0b50*/  IMAD.SHL.U32 R3, R4, 0x2, RZ ;  /* 0x0000000204037824 */ /* 0x000fca00078e00ff */
[----:B------:R-:W-:-:S04]  /*0b60*/  LOP3.LUT R3, R9, R18, R3, 0x96, !PT ;  /* 0x0000001209037212 */ /* 0x000fc800078e9603 */
[----:B------:R-:W-:Y:S01]  /*0b70*/  LOP3.LUT R5, R3, R4, RZ, 0x3c, !PT ;  /* 0x0000000403057212 */ /* 0x000fe200078e3cff */
[----:B------:R-:W-:-:S04]  /*0b80*/  IMAD.MOV.U32 R4, RZ, RZ, 0x2f800000 ;  /* 0x2f800000ff047424 */ /* 0x000fc800078e00ff */
[----:B------:R-:W-:-:S05]  /*0b90*/  IMAD.IADD R3, R5, 0x1, R12 ;  /* 0x0000000105037824 */ /* 0x000fca00078e020c */
[----:B------:R-:W-:-:S05]  /*0ba0*/  I2FP.F32.U32 R3, R3 ;  /* 0x0000000300037245 */ /* 0x000fca0000201000 */
[----:B------:R-:W-:-:S04]  /*0bb0*/  FFMA R3, R3, R4, 1.1641532182693481445e-10 ;  /* 0x2f00000003037423 */ /* 0x000fc80000000004 */
[----:B------:R-:W0:Y:S02]  /*0bc0*/  F2F.F64.F32 R18, R3 ;  /* 0x0000000300127310 */ /* 0x000e240000201800 */
[----:B0-----:R-:W-:-:S08]  /*0bd0*/  DADD R18, R18, R18 ;  /* 0x0000000012127229 */ /* 0x001fd00000000012 */
[----:B------:R-:W-:-:S08]  /*0be0*/  DADD R18, -R18, 1 ;  /* 0x3ff0000012127429 */ /* 0x000fd00000000100 */
[----:B------:R-:W-:-:S10]  /*0bf0*/  DADD R20, -RZ, |R18| ;  /* 0x00000000ff147229 */ /* 0x000fd40000000512 */
[----:B------:R-:W-:-:S13]  /*0c00*/  ISETP.GT.AND P0, PT, R21, 0x3fe26665, PT ;  /* 0x3fe266651500780c */ /* 0x000fda0003f04270 */
[----:B------:R-:W-:Y:S05]  /*0c10*/  @P0 BRA `(.L_x_2169) ;  /* 0x0000000000d40947 */ /* 0x000fea0003800000 */
[----:B------:R-:W-:Y:S01]  /*0c20*/  DMUL R20, R18, R18 ;  /* 0x0000001212147228 */ /* 0x000fe20000000000 */
[----:B------:R-:W-:Y:S01]  /*0c30*/  MOV R22, 0x180754af ;  /* 0x180754af00167802 */ /* 0x000fe20000000f00 */
[----:B------:R-:W-:Y:S01]  /*0c40*/  IMAD.MOV.U32 R23, RZ, RZ, 0x3fb3823b ;  /* 0x3fb3823bff177424 */ /* 0x000fe200078e00ff */
[----:B------:R-:W-:Y:S01]  /*0c50*/  UMOV UR6, 0xdc1895e9 ;  /* 0xdc1895e900067882 */ /* 0x000fe20000000000 */
[----:B------:R-:W-:Y:S01]  /*0c60*/  UMOV UR7, 0x3fb0066b ;  /* 0x3fb0066b00077882 */ /* 0x000fe20000000000 */
[----:B------:R-:W-:-:S03]  /*0c70*/  ISETP.GT.AND P0, PT, R19, -0x1, PT ;  /* 0xffffffff1300780c */ /* 0x000fc60003f04270 */
[----:B------:R-:W-:Y:S01]  /*0c80*/  DFMA R22, R20, UR6, -R22 ;  /* 0x0000000614167c2b */ /* 0x000fe20008000816 */
[----:B------:R-:W-:Y:S01]  /*0c90*/  UMOV UR6, 0xcc2f79ae ;  /* 0xcc2f79ae00067882 */ /* 0x000fe20000000000 */
[----:B------:R-:W-:-:S06]  /*0ca0*/  UMOV UR7, 0x3fb11e52 ;  /* 0x3fb11e5200077882 */ /* 0x000fcc0000000000 */
[----:B------:R-:W-:Y:S01]  /*0cb0*/  DFMA R22, R20, R22, UR6 ;  /* 0x0000000614167e2b */ /* 0x000fe20008000016 */
[----:B------:R-:W-:Y:S01]  /*0cc0*/  UMOV UR6, 0x3526861b ;  /* 0x3526861b00067882 */ /* 0x000fe20000000000 */
[----:B------:R-:W-:-:S06]  /*0cd0*/  UMOV UR7, 0x3f924eaf ;  /* 0x3f924eaf00077882 */ /* 0x000fcc0000000000 */
[----:B------:R-:W-:Y:S01]  /*0ce0*/  DFMA R22, R20, R22, -UR6 ;  /* 0x8000000614167e2b */ /* 0x000fe20008000016 */
        /* <DEDUP_REMOVED lines=29> */
[----:B------:R-:W-:-:S08]  /*0ec0*/  DMUL R22, R20, R22 ;  /* 0x0000001614167228 */ /* 0x000fd00000000000 */
[----:B------:R-:W-:Y:S01]  /*0ed0*/  DFMA R20, |R18|, R22, |R18| ;  /* 0x000000161214722b */ /* 0x000fe20000000612 */
[----:B------:R-:W-:Y:S01]  /*0ee0*/  @!P0 IMAD.MOV.U32 R18, RZ, RZ, 0x33145c07 ;  /* 0x33145c07ff128424 */ /* 0x000fe200078e00ff */
[----:B------:R-:W-:Y:S01]  /*0ef0*/  @!P0 MOV R19, 0x3c91a626 ;  /* 0x3c91a62600138802 */ /* 0x000fe20000000f00 */
[----:B------:R-:W-:Y:S02]  /*0f00*/  @P0 IMAD.MOV.U32 R22, RZ, RZ, 0x33145c07 ;  /* 0x33145c07ff160424 */ /* 0x000fe400078e00ff */
[----:B------:R-:W-:-:S03]  /*0f10*/  @P0 IMAD.MOV.U32 R23, RZ, RZ, 0x3c91a626 ;  /* 0x3c91a626ff170424 */ /* 0x000fc600078e00ff */
[----:B------:R-:W-:-:S03]  /*0f20*/  @!P0 DADD R18, R20, R18 ;  /* 0x0000000014128229 */ /* 0x000fc60000000012 */
[----:B------:R-:W-:-:S05]  /*0f30*/  @P0 DADD R22, R20, -R22 ;  /* 0x0000000014160229 */ /* 0x000fca0000000816 */
[----:B------:R-:W-:-:S03]  /*0f40*/  @!P0 DADD R20, R18, UR6 ;  /* 0x0000000612148e29 */ /* 0x000fc60008000000 */
[----:B------:R-:W-:Y:S01]  /*0f50*/  @P0 DADD R20, -R22, UR6 ;  /* 0x0000000616140e29 */ /* 0x000fe20008000100 */
[----:B------:R-:W-:Y:S10]  /*0f60*/  BRA `(.L_x_2170) ;  /* 0x0000000400207947 */ /* 0x000ff40003800000 */
.L_x_2169:
[----:B------:R-:W-:Y:S01]  /*0f70*/  DADD R20, -|R18|, 1 ;  /* 0x3ff0000012147429 */ /* 0x000fe20000000300 */
[----:B------:R-:W-:Y:S01]  /*0f80*/  MOV R22, 0x66faac4b ;  /* 0x66faac4b00167802 */ /* 0x000fe20000000f00 */
[----:B------:R-:W-:Y:S01]  /*0f90*/  IMAD.MOV.U32 R23, RZ, RZ, 0x3ebac2fe ;  /* 0x3ebac2feff177424 */ /* 0x000fe200078e00ff */
[----:B------:R-:W-:Y:S01]  /*0fa0*/  UMOV UR6, 0x71155f70 ;  /* 0x71155f7000067882 */ /* 0x000fe20000000000 */
[----:B------:R-:W-:-:S04]  /*0fb0*/  UMOV UR7, 0x3ec715b3 ;  /* 0x3ec715b300077882 */ /* 0x000fc80000000000 */
[----:B------:R-:W-:Y:S01]  /*0fc0*/  DFMA R22, R20, UR6, -R22 ;  /* 0x0000000614167c2b */ /* 0x000fe20008000816 */
[----:B------:R-:W-:Y:S01]  /*0fd0*/  UMOV UR6, 0x8efcd9b8 ;  /* 0x8efcd9b800067882 */ /* 0x000fe20000000000 */
[----:B------:R-:W-:Y:S01]  /*0fe0*/  UMOV UR7, 0x3ed9a9b8 ;  /* 0x3ed9a9b800077882 */ /* 0x000fe20000000000 */
[----:B------:R-:W-:-:S05]  /*0ff0*/  ISETP.GE.AND P0, PT, R21, 0x1, PT ;  /* 0x000000011500780c */ /* 0x000fca0003f06270 */
[----:B------:R-:W-:Y:S01]  /*1000*/  DFMA R22, R20, R22, UR6 ;  /* 0x0000000614167e2b */ /* 0x000fe20008000016 */
[----:B------:R-:W-:Y:S01]  /*1010*/  UMOV UR6, 0xa8a0c4c3 ;  /* 0xa8a0c4c300067882 */ /* 0x000fe20000000000 */
[----:B------:R-:W-:-:S06]  /*1020*/  UMOV UR7, 0x3edd0f40 ;  /* 0x3edd0f4000077882 */ /* 0x000fcc0000000000 */
[----:B------:R-:W-:Y:S01]  /*1030*/  DFMA R24, R20, R22, UR6 ;  /* 0x0000000614187e2b */ /* 0x000fe20008000016 */
[----:B------:R-:W-:Y:S01]  /*1040*/  UMOV UR6, 0xfa9e0e1f ;  /* 0xfa9e0e1f00067882 */ /* 0x000fe20000000000 */
[----:B------:R-:W-:Y:S01]  /*1050*/  UMOV UR7, 0x3ef46d4c ;  /* 0x3ef46d4c00077882 */ /* 0x000fe20000000000 */
[----:B------:R-:W-:Y:S01]  /*1060*/  VIADD R23, R21, 0xfff00000 ;  /* 0xfff0000015177836 */ /* 0x000fe20000000000 */
[----:B------:R-:W-:-:S04]  /*1070*/  MOV R22, R20 ;  /* 0x0000001400167202 */ /* 0x000fc80000000f00 */
[----:B------:R-:W-:Y:S01]  /*1080*/  DFMA R26, R20, R24, UR6 ;  /* 0x00000006141a7e2b */ /* 0x000fe20008000018 */
[----:B------:R-:W-:Y:S01]  /*1090*/  UMOV UR6, 0x8d1e2422 ;  /* 0x8d1e242200067882 */ /* 0x000fe20000000000 */
[----:B------:R-:W-:Y:S01]  /*10a0*/  UMOV UR7, 0x3f079c16 ;  /* 0x3f079c1600077882 */ /* 0x000fe20000000000 */
[----:B------:R-:W0:Y:S01]  /*10b0*/  MUFU.RSQ64H R25, R23 ;  /* 0x0000001700197308 */ /* 0x000e220000001c00 */
[----:B------:R-:W-:-:S04]  /*10c0*/  IMAD.MOV.U32 R24, RZ, RZ, RZ ;  /* 0x000000ffff187224 */ /* 0x000fc800078e00ff */
[----:B------:R-:W-:Y:S01]  /*10d0*/  DFMA R26, R20, R26, UR6 ;  /* 0x00000006141a7e2b */ /* 0x000fe2000800001a */
[----:B------:R-:W-:Y:S01]  /*10e0*/  UMOV UR6, 0xc3bca540 ;  /* 0xc3bca54000067882 */ /* 0x000fe20000000000 */
[----:B------:R-:W-:-:S06]  /*10f0*/  UMOV UR7, 0x3f1c9a88 ;  /* 0x3f1c9a8800077882 */ /* 0x000fcc0000000000 */
[----:B------:R-:W-:Y:S01]  /*1100*/  DFMA R26, R20, R26, UR6 ;  /* 0x00000006141a7e2b */ /* 0x000fe2000800001a */
[----:B------:R-:W-:Y:S01]  /*1110*/  UMOV UR6, 0x4bd476df ;  /* 0x4bd476df00067882 */ /* 0x000fe20000000000 */
[----:B------:R-:W-:Y:S01]  /*1120*/  UMOV UR7, 0x3f31c4e6 ;  /* 0x3f31c4e600077882 */ /* 0x000fe20000000000 */
[----:B0-----:R-:W-:-:S05]  /*1130*/  DMUL R28, R22, R24 ;  /* 0x00000018161c7228 */ /* 0x001fca0000000000 */
[----:B------:R-:W-:Y:S01]  /*1140*/  DFMA R32, R20, R26, UR6 ;  /* 0x0000000614207e2b */ /* 0x000fe2000800001a */
[----:B------:R-:W-:Y:S01]  /*1150*/  UMOV UR6, 0x60009c8f ;  /* 0x60009c8f00067882 */ /* 0x000fe20000000000 */
[----:B------:R-:W-:Y:S01]  /*1160*/  UMOV UR7, 0x3f46e8ba ;  /* 0x3f46e8ba00077882 */ /* 0x000fe20000000000 */
[----:B------:R-:W-:Y:S01]  /*1170*/  VIADD R27, R25, 0xfff00000 ;  /* 0xfff00000191b7836 */ /* 0x000fe20000000000 */
[----:B------:R-:W-:Y:S01]  /*1180*/  DFMA R30, R28, -R28, R22 ;  /* 0x8000001c1c1e722b */ /* 0x000fe20000000016 */
[----:B------:R-:W-:-:S03]  /*1190*/  MOV R26, RZ ;  /* 0x000000ff001a7202 */ /* 0x000fc60000000f00 */
[----:B------:R-:W-:Y:S01]  /*11a0*/  DFMA R32, R20, R32, UR6 ;  /* 0x0000000614207e2b */ /* 0x000fe20008000020 */
[----:B------:R-:W-:Y:S01]  /*11b0*/  UMOV UR6, 0xc62b05a2 ;  /* 0xc62b05a200067882 */ /* 0x000fe20000000000 */
[----:B------:R-:W-:Y:S02]  /*11c0*/  UMOV UR7, 0x3f5f1c71 ;  /* 0x3f5f1c7100077882 */ /* 0x000fe40000000000 */
[----:B------:R-:W-:-:S04]  /*11d0*/  DFMA R28, R26, R30, R28 ;  /* 0x0000001e1a1c722b */ /* 0x000fc8000000001c */
[----:B------:R-:W-:Y:S01]  /*11e0*/  DFMA R32, R20, R32, UR6 ;  /* 0x0000000614207e2b */ /* 0x000fe20008000020 */
[----:B------:R-:W-:Y:S01]  /*11f0*/  UMOV UR6, 0xb6dc9f2c ;  /* 0xb6dc9f2c00067882 */ /* 0x000fe20000000000 */
[----:B------:R-:W-:Y:S02]  /*1200*/  UMOV UR7, 0x3f76db6d ;  /* 0x3f76db6d00077882 */ /* 0x000fe40000000000 */
[-C--:B------:R-:W-:Y:S02]  /*1210*/  DFMA R24, R24, -R28.reuse, 1 ;  /* 0x3ff000001818742b */ /* 0x080fe4000000081c */
[----:B------:R-:W-:Y:S02]  /*1220*/  DFMA R22, R28, -R28, R22 ;  /* 0x8000001c1c16722b */ /* 0x000fe40000000016 */
[----:B------:R-:W-:Y:S01]  /*1230*/  DFMA R32, R20, R32, UR6 ;  /* 0x0000000614207e2b */ /* 0x000fe20008000020 */
[----:B------:R-:W-:Y:S01]  /*1240*/  UMOV UR6, 0x3333329c ;  /* 0x3333329c00067882 */ /* 0x000fe20000000000 */
[----:B------:R-:W-:-:S02]  /*1250*/  UMOV UR7, 0x3f933333 ;  /* 0x3f93333300077882 */ /* 0x000fc40000000000 */
[----:B------:R-:W-:-:S04]  /*1260*/  DFMA R24, R26, R24, R26 ;  /* 0x000000181a18722b */ /* 0x000fc8000000001a */
[----:B------:R-:W-:Y:S01]  /*1270*/  DFMA R32, R20, R32, UR6 ;  /* 0x0000000614207e2b */ /* 0x000fe20008000020 */
[----:B------:R-:W-:Y:S01]  /*1280*/  UMOV UR6, 0x55555555 ;  /* 0x5555555500067882 */ /* 0x000fe20000000000 */
[----:B------:R-:W-:Y:S02]  /*1290*/  UMOV UR7, 0x3fb55555 ;  /* 0x3fb5555500077882 */ /* 0x000fe40000000000 */
[----:B------:R-:W-:Y:S02]  /*12a0*/  DFMA R22, R24, R22, R28 ;  /* 0x000000161816722b */ /* 0x000fe4000000001c */
[----:B------:R-:W-:Y:S02]  /*12b0*/  DMUL R24, RZ, |R18| ;  /* 0x40000012ff187228 */ /* 0x000fe40000000000 */
[----:B------:R-:W-:Y:S01]  /*12c0*/  DFMA R32, R20, R32, UR6 ;  /* 0x0000000614207e2b */ /* 0x000fe20008000020 */
[----:B------:R-:W-:Y:S01]  /*12d0*/  UMOV UR6, 0x33145c07 ;  /* 0x33145c0700067882 */ /* 0x000fe20000000000 */
[----:B------:R-:W-:-:S04]  /*12e0*/  UMOV UR7, 0x3ca1a626 ;  /* 0x3ca1a62600077882 */ /* 0x000fc80000000000 */
[----:B------:R-:W-:Y:S02]  /*12f0*/  VIADD R23, R23, 0x100000 ;  /* 0x0010000017177836 */ /* 0x000fe40000000000 */
[----:B------:R-:W-:-:S08]  /*1300*/  DMUL R32, R20, R32 ;  /* 0x0000002014207228 */ /* 0x000fd00000000000 */
[----:B------:R-:W-:-:S10]  /*1310*/  DFMA R32, R22, R32, R22 ;  /* 0x000000201620722b */ /* 0x000fd40000000016 */
[----:B------:R-:W-:Y:S02]  /*1320*/  FSEL R24, R24, R32, !P0 ;  /* 0x0000002018187208 */ /* 0x000fe40004000000 */
[----:B------:R-:W-:Y:S02]  /*1330*/  FSEL R25, R25, R33, !P0 ;  /* 0x0000002119197208 */ /* 0x000fe40004000000 */
[----:B------:R-:W-:-:S04]  /*1340*/  ISETP.GE.AND P0, PT, R21, RZ, PT ;  /* 0x000000ff1500720c */ /* 0x000fc80003f06270 */
[----:B------:R-:W-:-:S10]  /*1350*/  DMUL R22, R24, +INF ;  /* 0x7ff0000018167828 */ /* 0x000fd40000000000 */
[----:B------:R-:W-:Y:S02]  /*1360*/  FSEL R22, R22, R24, !P0 ;  /* 0x0000001816167208 */ /* 0x000fe40004000000 */
[----:B------:R-:W-:Y:S02]  /*1370*/  FSEL R23, R23, R25, !P0 ;  /* 0x0000001917177208 */ /* 0x000fe40004000000 */
[----:B------:R-:W-:-:S04]  /*1380*/  ISETP.GE.AND P0, PT, R19, RZ, PT ;  /* 0x000000ff1300720c */ /* 0x000fc80003f06270 */
[----:B------:R-:W-:Y:S01]  /*1390*/  DADD R20, R22, -UR6 ;  /* 0x8000000616147e29 */ /* 0x000fe20008000000 */
[----:B------:R-:W-:Y:S01]  /*13a0*/  UMOV UR6, 0x54442d18 ;  /* 0x54442d1800067882 */ /* 0x000fe20000000000 */
[----:B------:R-:W-:-:S06]  /*13b0*/  UMOV UR7, 0x400921fb ;  /* 0x400921fb00077882 */ /* 0x000fcc0000000000 */
[----:B------:R-:W-:-:S10]  /*13c0*/  DADD R20, -R20, UR6 ;  /* 0x0000000614147e29 */ /* 0x000fd40008000100 */
[----:B------:R-:W-:Y:S02]  /*13d0*/  FSEL R20, R20, R22, !P0 ;  /* 0x0000001614147208 */ /* 0x000fe40004000000 */
[----:B------:R-:W-:-:S07]  /*13e0*/  FSEL R21, R21, R23, !P0 ;  /* 0x0000001715157208 */ /* 0x000fce0004000000 */
.L_x_2170:
[----:B------:R-:W-:Y:S05]  /*13f0*/  BSYNC.RECONVERGENT B0 ;  /* 0x0000000000007941 */ /* 0x000fea0003800200 */
.L_x_2168:
[----:B------:R-:W0:Y:S01]  /*1400*/  LDC.64 R18, c[0x0][0x380] ;  /* 0x0000e000ff127b82 */ /* 0x000e220000000a00 */
[----:B------:R-:W-:Y:S02]  /*1410*/  IMAD.MOV.U32 R4, RZ, RZ, R9 ;  /* 0x000000ffff047224 */ /* 0x000fe400078e0009 */
[----:B------:R-:W-:Y:S02]  /*1420*/  IMAD.MOV.U32 R13, RZ, RZ, R10 ;  /* 0x000000ffff0d7224 */ /* 0x000fe400078e000a */
[----:B0-----:R-:W-:Y:S01]  /*1430*/  IMAD.WIDE R22, R0, 0x8, R18 ;  /* 0x0000000800167825 */ /* 0x001fe200078e0212 */
[----:B------:R-:W-:-:S03]  /*1440*/  MOV R19, R8 ;  /* 0x0000000800137202 */ /* 0x000fc60000000f00 */
[----:B------:R-:W-:Y:S01]  /*1450*/  IMAD.MOV.U32 R18, RZ, RZ, R11 ;  /* 0x000000ffff127224 */ /* 0x000fe200078e000b */
[----:B------:R1:W-:Y:S01]  /*1460*/  STG.E.64 desc[UR4][R22.64], R20 ;  /* 0x0000001416007986 */ /* 0x0003e2000c101b04 */
[----:B------:R-:W-:Y:S05]  /*1470*/  BRA `(.L_x_2158) ;  /* 0x0000000c00507947 */ /* 0x000fea0003800000 */
.L_x_2157:
[----:B------:R-:W-:-:S04]  /*1480*/  MOV R3, 0xfffffffc ;  /* 0xfffffffc00037802 */ /* 0x000fc80000000f00 */
[----:B------:R-:W-:-:S05]  /*1490*/  VIADDMNMX.U32 R3, R18, R3, 0x2, PT ;  /* 0x0000000212037446 */ /* 0x000fca0003800003 */
[----:B------:R-:W-:-:S04]  /*14a0*/  IMAD.SHL.U32 R3, R3, 0x4, RZ ;  /* 0x0000000403037824 */ /* 0x000fc800078e00ff */
[----:B------:R-:W0:Y:S02]  /*14b0*/  LDC R4, c[0x2][R3+0xc] ;  /* 0x0080030003047b82 */ /* 0x000e240000000800 */
[----:B0-----:R-:W-:-:S04]  /*14c0*/  SHF.R.S32.HI R5, RZ, 0x1f, R4 ;  /* 0x0000001fff057819 */ /* 0x001fc80000011404 */
.L_x_2197:
[----:B------:R-:W-:Y:S05]  /*14d0*/  BRX R4 -0x14e0                                                                 (*"BRANCH_TARGETS .L_x_2198,.L_x_2199,.L_x_2200"*) ;  /* 0xffffffe804c87949 */ /* 0x000fea000383ffff */
.L_x_2200:
[----:B------:R-:W-:Y:S01]  /*14e0*/  ISETP.NE.AND P0, PT, R18, 0x6, PT ;  /* 0x000000061200780c */ /* 0x000fe20003f05270 */
[----:B-----5:R-:W-:Y:S01]  /*14f0*/  IMAD.MOV.U32 R5, RZ, RZ, R9 ;  /* 0x000000ffff057224 */ /* 0x020fe200078e0009 */
[----:B------:R-:W-:Y:S01]  /*1500*/  MOV R4, R8 ;  /* 0x0000000800047202 */ /* 0x000fe20000000f00 */
[----:B------:R-:W-:Y:S02]  /*1510*/  IMAD.MOV.U32 R19, RZ, RZ, R11 ;  /* 0x000000ffff137224 */ /* 0x000fe400078e000b */
[----:B------:R-:W-:-:S08]  /*1520*/  IMAD.MOV.U32 R18, RZ, RZ, R10 ;  /* 0x000000ffff127224 */ /* 0x000fd000078e000a */
[----:B------:R-:W-:Y:S05]  /*1530*/  @P0 BRA `(.L_x_2158) ;  /* 0x0000000c00200947 */ /* 0x000fea0003800000 */
[----:B------:R-:W-:Y:S01]  /*1540*/  SHF.R.U32.HI R4, RZ, 0x2, R13 ;  /* 0x00000002ff047819 */ /* 0x000fe2000001160d */
[----:B------:R-:W-:Y:S01]  /*1550*/  VIADD R12, R12, 0x587c5 ;  /* 0x000587c50c0c7836 */ /* 0x000fe20000000000 */
[----:B------:R-:W-:Y:S01]  /*1560*/  SHF.L.U32 R18, R9, 0x4, RZ ;  /* 0x0000000409127819 */ /* 0x000fe200000006ff */
[----:B------:R-:W0:Y:S01]  /*1570*/  LDC.64 R22, c[0x0][0x380] ;  /* 0x0000e000ff167b82 */ /* 0x000e220000000a00 */
[----:B------:R-:W-:Y:S01]  /*1580*/  LOP3.LUT R4, R4, R13, RZ, 0x3c, !PT ;  /* 0x0000000d04047212 */ /* 0x000fe200078e3cff */
[----:B------:R-:W-:-:S04]  /*1590*/  IMAD.MOV.U32 R13, RZ, RZ, R10 ;  /* 0x000000ffff0d7224 */ /* 0x000fc800078e000a */
[----:B------:R-:W-:-:S05]  /*15a0*/  IMAD.SHL.U32 R3, R4, 0x2, RZ ;  /* 0x0000000204037824 */ /* 0x000fca00078e00ff */
[----:B------:R-:W-:Y:S02]  /*15b0*/  LOP3.LUT R3, R9, R18, R3, 0x96, !PT ;  /* 0x0000001209037212 */ /* 0x000fe400078e9603 */
[----:B------:R-:W1:Y:S02]  /*15c0*/  LDC.64 R18, c[0x3][0x48] ;  /* 0x00c01200ff127b82 */ /* 0x000e640000000a00 */
[----:B------:R-:W-:Y:S01]  /*15d0*/  LOP3.LUT R5, R3, R4, RZ, 0x3c, !PT ;  /* 0x0000000403057212 */ /* 0x000fe200078e3cff */
[----:B------:R-:W-:-:S03]  /*15e0*/  IMAD.MOV.U32 R4, RZ, RZ, 0x2f800000 ;  /* 0x2f800000ff047424 */ /* 0x000fc600078e00ff */
[----:B------:R-:W-:-:S04]  /*15f0*/  IADD3 R3, PT, PT, R5, R12, RZ ;  /* 0x0000000c05037210 */ /* 0x000fc80007ffe0ff */
[----:B------:R-:W-:Y:S01]  /*1600*/  I2FP.F32.U32 R3, R3 ;  /* 0x0000000300037245 */ /* 0x000fe20000201000 */
[----:B0-----:R-:W-:-:S04]  /*1610*/  IMAD.WIDE R22, R0, 0x8, R22 ;  /* 0x0000000800167825 */ /* 0x001fc800078e0216 */
[----:B------:R-:W-:Y:S01]  /*1620*/  FFMA R3, R3, R4, 1.1641532182693481445e-10 ;  /* 0x2f00000003037423 */ /* 0x000fe20000000004 */
[----:B------:R-:W-:-:S03]  /*1630*/  IMAD.MOV.U32 R4, RZ, RZ, R9 ;  /* 0x000000ffff047224 */ /* 0x000fc600078e0009 */
[----:B------:R-:W0:Y:S01]  /*1640*/  F2F.F64.F32 R20, R3 ;  /* 0x0000000300147310 */ /* 0x000e220000201800 */
[----:B-1----:R-:W-:-:S08]  /*1650*/  DADD R18, R18, R18 ;  /* 0x0000000012127229 */ /* 0x002fd00000000012 */
[----:B0-----:R-:W-:Y:S01]  /*1660*/  DMUL R20, R18, R20 ;  /* 0x0000001412147228 */ /* 0x001fe20000000000 */
[----:B------:R-:W-:Y:S01]  /*1670*/  MOV R19, R8 ;  /* 0x0000000800137202 */ /* 0x000fe20000000f00 */
[----:B------:R-:W-:-:S05]  /*1680*/  IMAD.MOV.U32 R18, RZ, RZ, R11 ;  /* 0x000000ffff127224 */ /* 0x000fca00078e000b */
[----:B------:R3:W-:Y:S01]  /*1690*/  STG.E.64 desc[UR4][R22.64], R20 ;  /* 0x0000001416007986 */ /* 0x0007e2000c101b04 */
[----:B------:R-:W-:Y:S05]  /*16a0*/  BRA `(.L_x_2158) ;  /* 0x0000000800c47947 */ /* 0x000fea0003800000 */
.L_x_2198:
[----:B-----5:R-:W-:Y:S01]  /*16b0*/  ISETP.NE.AND P0, PT, R6, 0x1, PT ;  /* 0x000000010600780c */ /* 0x020fe20003f05270 */
[----:B------:R-:W-:Y:S01]  /*16c0*/  BSSY.RECONVERGENT B0, `(.L_x_2171) ;  /* 0x000004f000007945 */ /* 0x000fe20003800200 */
[----:B------:R-:W-:Y:S01]  /*16d0*/  MOV R3, R2 ;  /* 0x0000000200037202 */ /* 0x000fe20000000f00 */
[----:B------:R-:W-:Y:S01]  /*16e0*/  IMAD.MOV.U32 R5, RZ, RZ, R9 ;  /* 0x000000ffff057224 */ /* 0x000fe200078e0009 */
[----:B------:R-:W-:Y:S01]  /*16f0*/  MOV R19, R11 ;  /* 0x0000000b00137202 */ /* 0x000fe20000000f00 */
[----:B------:R-:W-:Y:S02]  /*1700*/  IMAD.MOV.U32 R4, RZ, RZ, R8 ;  /* 0x000000ffff047224 */ /* 0x000fe400078e0008 */
[----:B------:R-:W-:-:S06]  /*1710*/  IMAD.MOV.U32 R6, RZ, RZ, RZ ;  /* 0x000000ffff067224 */ /* 0x000fcc00078e00ff */
[----:B------:R-:W-:Y:S05]  /*1720*/  @!P0 BRA `(.L_x_2172) ;  /* 0x0000000400208947 */ /* 0x000fea0003800000 */
[----:B------:R-:W-:Y:S01]  /*1730*/  SHF.R.U32.HI R2, RZ, 0x2, R13 ;  /* 0x00000002ff027819 */ /* 0x000fe2000001160d */
[----:B------:R-:W-:Y:S01]  /*1740*/  IMAD.SHL.U32 R4, R9, 0x10, RZ ;  /* 0x0000001009047824 */ /* 0x000fe200078e00ff */
[----:B------:R-:W-:Y:S01]  /*1750*/  BSSY.RECONVERGENT B1, `(.L_x_2173) ;  /* 0x000003c000017945 */ /* 0x000fe20003800200 */
[----:B------:R-:W-:Y:S01]  /*1760*/  IMAD.MOV.U32 R6, RZ, RZ, 0x3e055027 ;  /* 0x3e055027ff067424 */ /* 0x000fe200078e00ff */
[----:B------:R-:W-:-:S04]  /*1770*/  LOP3.LUT R2, R2, R13, RZ, 0x3c, !PT ;  /* 0x0000000d02027212 */ /* 0x000fc800078e3cff */
[----:B------:R-:W-:-:S04]  /*1780*/  SHF.L.U32 R3, R2, 0x1, RZ ;  /* 0x0000000102037819 */ /* 0x000fc800000006ff */
[----:B------:R-:W-:-:S04]  /*1790*/  LOP3.LUT R3, R9, R4, R3, 0x96, !PT ;  /* 0x0000000409037212 */ /* 0x000fc800078e9603 */
[----:B------:R-:W-:Y:S01]  /*17a0*/  LOP3.LUT R4, R3, R2, RZ, 0x3c, !PT ;  /* 0x0000000203047212 */ /* 0x000fe200078e3cff */
[----:B------:R-:W-:-:S03]  /*17b0*/  IMAD.MOV.U32 R3, RZ, RZ, 0x2f800000 ;  /* 0x2f800000ff037424 */ /* 0x000fc600078e00ff */
[C---:B------:R-:W-:Y:S01]  /*17c0*/  IADD3 R2, PT, PT, R12.reuse, 0x587c5, R4 ;  /* 0x000587c50c027810 */ /* 0x040fe20007ffe004 */
[----:B------:R-:W-:-:S03]  /*17d0*/  VIADD R12, R12, 0xb0f8a ;  /* 0x000b0f8a0c0c7836 */ /* 0x000fc60000000000 */
[----:B------:R-:W-:-:S05]  /*17e0*/  I2FP.F32.U32 R2, R2 ;  /* 0x0000000200027245 */ /* 0x000fca0000201000 */
[----:B------:R-:W-:-:S05]  /*17f0*/  FFMA R2, R2, R3, 1.1641532182693481445e-10 ;  /* 0x2f00000002027423 */ /* 0x000fca0000000003 */
[----:B------:R-:W-:-:S13]  /*1800*/  FSETP.GEU.AND P0, PT, R2, 1.175494350822287508e-38, PT ;  /* 0x008000000200780b */ /* 0x000fda0003f0e000 */
[----:B------:R-:W-:-:S04]  /*1810*/  @!P0 FMUL R2, R2, 8388608 ;  /* 0x4b00000002028820 */ /* 0x000fc80000400000 */
[----:B------:R-:W-:-:S05]  /*1820*/  VIADD R3, R2, 0xc0d55555 ;  /* 0xc0d5555502037836 */ /* 0x000fca0000000000 */
[----:B------:R-:W-:-:S04]  /*1830*/  LOP3.LUT R5, R3, 0xff800000, RZ, 0xc0, !PT ;  /* 0xff80000003057812 */ /* 0x000fc800078ec0ff */
[----:B------:R-:W-:-:S05]  /*1840*/  IADD3 R3, PT, PT, R2, -R5, RZ ;  /* 0x8000000502037210 */ /* 0x000fca0007ffe0ff */
[----:B------:R-:W-:Y:S01]  /*1850*/  FADD R13, R3, -1 ;  /* 0xbf800000030d7421 */ /* 0x000fe20000000000 */
[----:B------:R-:W-:Y:S02]  /*1860*/  FSEL R3, RZ, -23, P0 ;  /* 0xc1b80000ff037808 */ /* 0x000fe40000000000 */
[----:B------:R-:W-:Y:S01]  /*1870*/  ISETP.GT.U32.AND P0, PT, R2, 0x7f7fffff, PT ;  /* 0x7f7fffff0200780c */ /* 0x000fe20003f04070 */
[----:B------:R-:W-:-:S04]  /*1880*/  FFMA R6, R13, -R6, 0.14084610342979431152 ;  /* 0x3e1039f60d067423 */ /* 0x000fc80000000806 */
[----:B------:R-:W-:-:S04]  /*1890*/  FFMA R6, R13, R6, -0.12148627638816833496 ;  /* 0xbdf8cdcc0d067423 */ /* 0x000fc80000000006 */
[----:B------:R-:W-:-:S04]  /*18a0*/  FFMA R6, R13, R6, 0.13980610668659210205 ;  /* 0x3e0f29550d067423 */ /* 0x000fc80000000006 */
[----:B------:R-:W-:-:S04]  /*18b0*/  FFMA R6, R13, R6, -0.16684235632419586182 ;  /* 0xbe2ad8b90d067423 */ /* 0x000fc80000000006 */
[----:B------:R-:W-:-:S04]  /*18c0*/  FFMA R6, R13, R6, 0.20012299716472625732 ;  /* 0x3e4ced0b0d067423 */ /* 0x000fc80000000006 */
[----:B------:R-:W-:-:S04]  /*18d0*/  FFMA R6, R13, R6, -0.24999669194221496582 ;  /* 0xbe7fff220d067423 */ /* 0x000fc80000000006 */
[----:B------:R-:W-:-:S04]  /*18e0*/  FFMA R6, R13, R6, 0.33333182334899902344 ;  /* 0x3eaaaa780d067423 */ /* 0x000fc80000000006 */
[C---:B------:R-:W-:Y:S01]  /*18f0*/  FFMA R18, R13.reuse, R6, -0.5 ;  /* 0xbf0000000d127423 */ /* 0x040fe20000000006 */
[----:B------:R-:W-:Y:S01]  /*1900*/  I2FP.F32.S32 R6, R5 ;  /* 0x0000000500067245 */ /* 0x000fe20000201400 */
[----:B------:R-:W-:Y:S02]  /*1910*/  IMAD.MOV.U32 R5, RZ, RZ, 0x7f800000 ;  /* 0x7f800000ff057424 */ /* 0x000fe400078e00ff */
[C---:B------:R-:W-:Y:S02]  /*1920*/  FMUL R18, R13.reuse, R18 ;  /* 0x000000120d127220 */ /* 0x040fe40000400000 */
[----:B------:R-:W-:Y:S01]  /*1930*/  FFMA R6, R6, 1.1920928955078125e-07, R3 ;  /* 0x3400000006067823 */ /* 0x000fe20000000003 */
[----:B------:R-:W-:Y:S01]  /*1940*/  SHF.R.U32.HI R3, RZ, 0x2, R10 ;  /* 0x00000002ff037819 */ /* 0x000fe2000001160a */
[----:B------:R-:W-:-:S03]  /*1950*/  FFMA R13, R13, R18, R13 ;  /* 0x000000120d0d7223 */ /* 0x000fc6000000000d */
[----:B------:R-:W-:Y:S01]  /*1960*/  LOP3.LUT R3, R3, R10, RZ, 0x3c, !PT ;  /* 0x0000000a03037212 */ /* 0x000fe200078e3cff */
[----:B------:R-:W-:Y:S01]  /*1970*/  FFMA R13, R6, 0.69314718246459960938, R13 ;  /* 0x3f317218060d7823 */ /* 0x000fe2000000000d */
[C---:B------:R-:W-:Y:S01]  /*1980*/  @P0 FFMA R13, R2.reuse, R5, +INF ;  /* 0x7f800000020d0423 */ /* 0x040fe20000000005 */
[----:B------:R-:W-:Y:S01]  /*1990*/  FSETP.NEU.AND P0, PT, R2, RZ, PT ;  /* 0x000000ff0200720b */ /* 0x000fe20003f0d000 */
[----:B------:R-:W-:Y:S01]  /*19a0*/  IMAD.SHL.U32 R6, R4, 0x10, RZ ;  /* 0x0000001004067824 */ /* 0x000fe200078e00ff */
[----:B------:R-:W-:Y:S01]  /*19b0*/  SHF.L.U32 R5, R3, 0x1, RZ ;  /* 0x0000000103057819 */ /* 0x000fe200000006ff */
[----:B------:R-:W-:-:S03]  /*19c0*/  FMUL R13, R13, -2 ;  /* 0xc00000000d0d7820 */ /* 0x000fc60000400000 */
[----:B------:R-:W-:Y:S02]  /*19d0*/  LOP3.LUT R5, R3, R5, R6, 0x96, !PT ;  /* 0x0000000503057212 */ /* 0x000fe400078e9606 */
[----:B------:R-:W-:Y:S02]  /*19e0*/  FSEL R13, R13, +INF , P0 ;  /* 0x7f8000000d0d7808 */ /* 0x000fe40000000000 */
[----:B------:R-:W-:Y:S02]  /*19f0*/  LOP3.LUT R5, R5, R4, RZ, 0x3c, !PT ;  /* 0x0000000405057212 */ /* 0x000fe400078e3cff */
[----:B------:R-:W-:Y:S01]  /*1a00*/  IADD3 R3, PT, PT, R13, -0xd000000, RZ ;  /* 0xf30000000d037810 */ /* 0x000fe20007ffe0ff */
[----:B------:R0:W1:Y:S02]  /*1a10*/  MUFU.RSQ R6, R13 ;  /* 0x0000000d00067308 */ /* 0x0000640000001400 */
[----:B------:R-:W-:Y:S01]  /*1a20*/  IMAD.IADD R2, R5, 0x1, R12 ;  /* 0x0000000105027824 */ /* 0x000fe200078e020c */
[----:B------:R-:W-:Y:S01]  /*1a30*/  ISETP.GT.U32.AND P0, PT, R3, 0x727fffff, PT ;  /* 0x727fffff0300780c */ /* 0x000fe20003f04070 */
[----:B------:R-:W-:-:S03]  /*1a40*/  IMAD.MOV.U32 R3, RZ, RZ, 0x30c90fdb ;  /* 0x30c90fdbff037424 */ /* 0x000fc600078e00ff */
[----:B------:R-:W-:-:S05]  /*1a50*/  I2FP.F32.U32 R2, R2 ;  /* 0x0000000200027245 */ /* 0x000fca0000201000 */
[----:B------:R-:W-:-:S04]  /*1a60*/  FFMA R20, R2, R3, 7.314590599882819788e-10 ;  /* 0x30490fdb02147423 */ /* 0x000fc80000000003 */
[----:B0-----:R-:W-:Y:S05]  /*1a70*/  @!P0 BRA `(.L_x_2174) ;  /* 0x0000000000148947 */ /* 0x001fea0003800000 */
[----:B------:R-:W-:Y:S02]  /*1a80*/  MOV R2, R13 ;  /* 0x0000000d00027202 */ /* 0x000fe40000000f00 */
[----:B------:R-:W-:-:S07]  /*1a90*/  MOV R19, 0x1ab0 ;  /* 0x00001ab000137802 */ /* 0x000fce0000000f00 */
[----:B-1----:R-:W-:Y:S05]  /*1aa0*/  CALL.REL.NOINC `($__internal_6_$__cuda_sm20_sqrt_rn_f32_slowpath) ;  /* 0x0000000400e07944 */ /* 0x002fea0003c00000 */
[----:B------:R-:W-:Y:S01]  /*1ab0*/  IMAD.MOV.U32 R2, RZ, RZ, R6 ;  /* 0x000000ffff027224 */ /* 0x000fe200078e0006 */
[----:B------:R-:W-:Y:S06]  /*1ac0*/  BRA `(.L_x_2175) ;  /* 0x0000000000107947 */ /* 0x000fec0003800000 */
.L_x_2174:
[----:B-1----:R-:W-:Y:S01]  /*1ad0*/  FMUL.FTZ R2, R13, R6 ;  /* 0x000000060d027220 */ /* 0x002fe20000410000 */
[----:B------:R-:W-:-:S03]  /*1ae0*/  FMUL.FTZ R6, R6, 0.5 ;  /* 0x3f00000006067820 */ /* 0x000fc60000410000 */
[----:B------:R-:W-:-:S04]  /*1af0*/  FFMA R3, -R2, R2, R13 ;  /* 0x0000000202037223 */ /* 0x000fc8000000010d */
[----:B------:R-:W-:-:S07]  /*1b00*/  FFMA R2, R3, R6, R2 ;  /* 0x0000000603027223 */ /* 0x000fce0000000002 */
.L_x_2175:
[----:B------:R-:W-:Y:S05]  /*1b10*/  BSYNC.RECONVERGENT B1 ;  /* 0x0000000000017941 */ /* 0x000fea0003800200 */
.L_x_2173:
[----:B------:R-:W-:Y:S01]  /*1b20*/  FMUL.RZ R18, R20, 0.15915493667125701904 ;  /* 0x3e22f98314127820 */ /* 0x000fe2000040c000 */
[----:B------:R-:W-:Y:S01]  /*1b30*/  IMAD.MOV.U32 R19, RZ, RZ, R9 ;  /* 0x000000ffff137224 */ /* 0x000fe200078e0009 */
[----:B------:R-:W-:Y:S01]  /*1b40*/  MOV R10, R8 ;  /* 0x00000008000a7202 */ /* 0x000fe20000000f00 */
[----:B------:R-:W-:Y:S01]  /*1b50*/  IMAD.MOV.U32 R6, RZ, RZ, 0x1 ;  /* 0x00000001ff067424 */ /* 0x000fe200078e00ff */
[----:B------:R-:W0:Y:S08]  /*1b60*/  MUFU.SIN R3, R18 ;  /* 0x0000001200037308 */ /* 0x000e300000000400 */
[----:B------:R-:W1:Y:S01]  /*1b70*/  MUFU.COS R13, R18 ;  /* 0x00000012000d7308 */ /* 0x000e620000000000 */
[-C--:B0-----:R-:W-:Y:S01]  /*1b80*/  FMUL R3, R3, R2.reuse ;  /* 0x0000000203037220 */ /* 0x081fe20000400000 */
[----:B-1----:R-:W-:Y:S01]  /*1b90*/  FMUL R2, R13, R2 ;  /* 0x000000020d027220 */ /* 0x002fe20000400000 */
[----:B------:R-:W-:-:S07]  /*1ba0*/  IMAD.MOV.U32 R13, RZ, RZ, R11 ;  /* 0x000000ffff0d7224 */ /* 0x000fce00078e000b */
.L_x_2172:
[----:B------:R-:W-:Y:S05]  /*1bb0*/  BSYNC.RECONVERGENT B0 ;  /* 0x0000000000007941 */ /* 0x000fea0003800200 */
.L_x_2171:
[----:B------:R-:W0:Y:S01]  /*1bc0*/  LDC.64 R20, c[0x0][0x380] ;  /* 0x0000e000ff147b82 */ /* 0x000e220000000a00 */
[----:B------:R-:W1:Y:S01]  /*1bd0*/  LDCU.64 UR6, c[0x3][0x80] ;  /* 0x00c01000ff0677ac */ /* 0x000e620008000a00 */
[----:B------:R-:W1:Y:S01]  /*1be0*/  F2F.F64.F32 R8, R3 ;  /* 0x0000000300087310 */ /* 0x000e620000201800 */
[----:B------:R-:W-:Y:S01]  /*1bf0*/  MOV R18, R10 ;  /* 0x0000000a00127202 */ /* 0x000fe20000000f00 */
[----:B-1----:R-:W-:Y:S01]  /*1c00*/  DMUL R8, R8, UR6 ;  /* 0x0000000608087c28 */ /* 0x002fe20008000000 */
[----:B0-----:R-:W-:-:S06]  /*1c10*/  IMAD.WIDE R20, R0, 0x8, R20 ;  /* 0x0000000800147825 */ /* 0x001fcc00078e0214 */
[----:B------:R0:W-:Y:S01]  /*1c20*/  STG.E.64 desc[UR4][R20.64], R8 ;  /* 0x0000000814007986 */ /* 0x0001e2000c101b04 */
[----:B------:R-:W-:Y:S05]  /*1c30*/  BRA `(.L_x_2158) ;  /* 0x0000000400607947 */ /* 0x000fea0003800000 */
.L_x_2199:
[----:B-----5:R-:W-:Y:S01]  /*1c40*/  ISETP.NE.AND P0, PT, R6, 0x1, PT ;  /* 0x000000010600780c */ /* 0x020fe20003f05270 */
[----:B------:R-:W-:Y:S01]  /*1c50*/  BSSY.RECONVERGENT B0, `(.L_x_2176) ;  /* 0x000004f000007945 */ /* 0x000fe20003800200 */
[----:B------:R-:W-:Y:S01]  /*1c60*/  IMAD.MOV.U32 R3, RZ, RZ, R2 ;  /* 0x000000ffff037224 */ /* 0x000fe200078e0002 */
[----:B------:R-:W-:Y:S01]  /*1c70*/  MOV R4, R8 ;  /* 0x0000000800047202 */ /* 0x000fe20000000f00 */
[----:B------:R-:W-:Y:S02]  /*1c80*/  IMAD.MOV.U32 R5, RZ, RZ, R9 ;  /* 0x000000ffff057224 */ /* 0x000fe400078e0009 */
[----:B------:R-:W-:Y:S02]  /*1c90*/  IMAD.MOV.U32 R19, RZ, RZ, R11 ;  /* 0x000000ffff137224 */ /* 0x000fe400078e000b */
[----:B------:R-:W-:-:S05]  /*1ca0*/  IMAD.MOV.U32 R6, RZ, RZ, RZ ;  /* 0x000000ffff067224 */ /* 0x000fca00078e00ff */
[----:B------:R-:W-:Y:S05]  /*1cb0*/  @!P0 BRA `(.L_x_2177) ;  /* 0x0000000400208947 */ /* 0x000fea0003800000 */
[----:B------:R-:W-:Y:S01]  /*1cc0*/  SHF.R.U32.HI R2, RZ, 0x2, R13 ;  /* 0x00000002ff027819 */ /* 0x000fe2000001160d */
[----:B------:R-:W-:Y:S01]  /*1cd0*/  IMAD.MOV.U32 R6, RZ, RZ, 0x3e055027 ;  /* 0x3e055027ff067424 */ /* 0x000fe200078e00ff */
[----:B------:R-:W-:Y:S01]  /*1ce0*/  SHF.L.U32 R4, R9, 0x4, RZ ;  /* 0x0000000409047819 */ /* 0x000fe200000006ff */
[----:B------:R-:W-:Y:S01]  /*1cf0*/  BSSY.RECONVERGENT B1, `(.L_x_2178) ;  /* 0x000003b000017945 */ /* 0x000fe20003800200 */
[----:B------:R-:W-:-:S05]  /*1d00*/  LOP3.LUT R2, R2, R13, RZ, 0x3c, !PT ;  /* 0x0000000d02027212 */ /* 0x000fca00078e3cff */
[----:B------:R-:W-:-:S05]  /*1d10*/  IMAD.SHL.U32 R3, R2, 0x2, RZ ;  /* 0x0000000202037824 */ /* 0x000fca00078e00ff */
[----:B------:R-:W-:-:S04]  /*1d20*/  LOP3.LUT R3, R9, R4, R3, 0x96, !PT ;  /* 0x0000000409037212 */ /* 0x000fc800078e9603 */
[----:B------:R-:W-:Y:S01]  /*1d30*/  LOP3.LUT R4, R3, R2, RZ, 0x3c, !PT ;  /* 0x0000000203047212 */ /* 0x000fe200078e3cff */
[----:B------:R-:W-:-:S03]  /*1d40*/  IMAD.MOV.U32 R3, RZ, RZ, 0x2f800000 ;  /* 0x2f800000ff037424 */ /* 0x000fc600078e00ff */
[C---:B------:R-:W-:Y:S02]  /*1d50*/  IADD3 R2, PT, PT, R12.reuse, 0x587c5, R4 ;  /* 0x000587c50c027810 */ /* 0x040fe40007ffe004 */
[----:B------:R-:W-:Y:S02]  /*1d60*/  IADD3 R12, PT, PT, R12, 0xb0f8a, RZ ;  /* 0x000b0f8a0c0c7810 */ /* 0x000fe40007ffe0ff */
[----:B------:R-:W-:-:S05]  /*1d70*/  I2FP.F32.U32 R2, R2 ;  /* 0x0000000200027245 */ /* 0x000fca0000201000 */
[----:B------:R-:W-:-:S05]  /*1d80*/  FFMA R2, R2, R3, 1.1641532182693481445e-10 ;  /* 0x2f00000002027423 */ /* 0x000fca0000000003 */
[----:B------:R-:W-:-:S13]  /*1d90*/  FSETP.GEU.AND P0, PT, R2, 1.175494350822287508e-38, PT ;  /* 0x008000000200780b */ /* 0x000fda0003f0e000 */
[----:B------:R-:W-:-:S05]  /*1da0*/  @!P0 FMUL R2, R2, 8388608 ;  /* 0x4b00000002028820 */ /* 0x000fca0000400000 */
[----:B------:R-:W-:-:S04]  /*1db0*/  IADD3 R3, PT, PT, R2, -0x3f2aaaab, RZ ;  /* 0xc0d5555502037810 */ /* 0x000fc80007ffe0ff */
[----:B------:R-:W-:-:S05]  /*1dc0*/  LOP3.LUT R5, R3, 0xff800000, RZ, 0xc0, !PT ;  /* 0xff80000003057812 */ /* 0x000fca00078ec0ff */
[----:B------:R-:W-:-:S04]  /*1dd0*/  IMAD.IADD R3, R2, 0x1, -R5 ;  /* 0x0000000102037824 */ /* 0x000fc800078e0a05 */
        /* <DEDUP_REMOVED lines=11> */
[----:B------:R-:W-:Y:S02]  /*1e90*/  I2FP.F32.S32 R6, R5 ;  /* 0x0000000500067245 */ /* 0x000fe40000201400 */
[----:B------:R-:W-:Y:S01]  /*1ea0*/  MOV R5, 0x7f800000 ;  /* 0x7f80000000057802 */ /* 0x000fe20000000f00 */
        /* <DEDUP_REMOVED lines=8> */
[----:B------:R-:W-:Y:S02]  /*1f30*/  IMAD.SHL.U32 R6, R4, 0x10, RZ ;  /* 0x0000001004067824 */ /* 0x000fe400078e00ff */
[----:B------:R-:W-:Y:S01]  /*1f40*/  FMUL R13, R13, -2 ;  /* 0xc00000000d0d7820 */ /* 0x000fe20000400000 */
[----:B------:R-:W-:-:S04]  /*1f50*/  IMAD.SHL.U32 R5, R3, 0x2, RZ ;  /* 0x0000000203057824 */ /* 0x000fc800078e00ff */
[----:B------:R-:W-:Y:S02]  /*1f60*/  FSEL R13, R13, +INF , P0 ;  /* 0x7f8000000d0d7808 */ /* 0x000fe40000000000 */
[----:B------:R-:W-:Y:S02]  /*1f70*/  LOP3.LUT R5, R3, R5, R6, 0x96, !PT ;  /* 0x0000000503057212 */ /* 0x000fe400078e9606 */
[----:B------:R0:W1:Y:S01]  /*1f80*/  MUFU.RSQ R6, R13 ;  /* 0x0000000d00067308 */ /* 0x0000620000001400 */
[----:B------:R-:W-:Y:S01]  /*1f90*/  VIADD R3, R13, 0xf3000000 ;  /* 0xf30000000d037836 */ /* 0x000fe20000000000 */
[----:B------:R-:W-:-:S04]  /*1fa0*/  LOP3.LUT R5, R5, R4, RZ, 0x3c, !PT ;  /* 0x0000000405057212 */ /* 0x000fc800078e3cff */
[----:B------:R-:W-:Y:S01]  /*1fb0*/  ISETP.GT.U32.AND P0, PT, R3, 0x727fffff, PT ;  /* 0x727fffff0300780c */ /* 0x000fe20003f04070 */
[----:B------:R-:W-:Y:S02]  /*1fc0*/  IMAD.IADD R2, R5, 0x1, R12 ;  /* 0x0000000105027824 */ /* 0x000fe400078e020c */
[----:B------:R-:W-:-:S03]  /*1fd0*/  HFMA2 R3, -RZ, RZ, 0.1495361328125, 0.0004794597625732421875 ;  /* 0x30c90fdbff037431 */ /* 0x000fc600000001ff */
[----:B------:R-:W-:-:S05]  /*1fe0*/  I2FP.F32.U32 R2, R2 ;  /* 0x0000000200027245 */ /* 0x000fca0000201000 */
[----:B------:R-:W-:Y:S02]  /*1ff0*/  FFMA R20, R2, R3, 7.314590599882819788e-10 ;  /* 0x30490fdb02147423 */ /* 0x000fe40000000003 */
[----:B01----:R-:W-:Y:S05]  /*2000*/  @!P0 BRA `(.L_x_2179) ;  /* 0x0000000000148947 */ /* 0x003fea0003800000 */
[----:B------:R-:W-:Y:S01]  /*2010*/  IMAD.MOV.U32 R2, RZ, RZ, R13 ;  /* 0x000000ffff027224 */ /* 0x000fe200078e000d */
[----:B------:R-:W-:-:S07]  /*2020*/  MOV R19, 0x2040 ;  /* 0x0000204000137802 */ /* 0x000fce0000000f00 */
[----:B------:R-:W-:Y:S05]  /*2030*/  CALL.REL.NOINC `($__internal_6_$__cuda_sm20_sqrt_rn_f32_slowpath) ;  /* 0x00000000007c7944 */ /* 0x000fea0003c00000 */
[----:B------:R-:W-:Y:S01]  /*2040*/  IMAD.MOV.U32 R2, RZ, RZ, R6 ;  /* 0x000000ffff027224 */ /* 0x000fe200078e0006 */
[----:B------:R-:W-:Y:S06]  /*2050*/  BRA `(.L_x_2180) ;  /* 0x0000000000107947 */ /* 0x000fec0003800000 */
.L_x_2179:
[----:B------:R-:W-:Y:S01]  /*2060*/  FMUL.FTZ R2, R13, R6 ;  /* 0x000000060d027220 */ /* 0x000fe20000410000 */
[----:B------:R-:W-:-:S03]  /*2070*/  FMUL.FTZ R6, R6, 0.5 ;  /* 0x3f00000006067820 */ /* 0x000fc60000410000 */
[----:B------:R-:W-:-:S04]  /*2080*/  FFMA R3, -R2, R2, R13 ;  /* 0x0000000202037223 */ /* 0x000fc8000000010d */
[----:B------:R-:W-:-:S07]  /*2090*/  FFMA R2, R3, R6, R2 ;  /* 0x0000000603027223 */ /* 0x000fce0000000002 */
.L_x_2180:
[----:B------:R-:W-:Y:S05]  /*20a0*/  BSYNC.RECONVERGENT B1 ;  /* 0x0000000000017941 */ /* 0x000fea0003800200 */
.L_x_2178:
[----:B------:R-:W-:Y:S01]  /*20b0*/  FMUL.RZ R18, R20, 0.15915493667125701904 ;  /* 0x3e22f98314127820 */ /* 0x000fe2000040c000 */
[----:B------:R-:W-:Y:S01]  /*20c0*/  HFMA2 R6, -RZ, RZ, 0, 5.9604644775390625e-08 ;  /* 0x00000001ff067431 */ /* 0x000fe200000001ff */
[----:B------:R-:W-:Y:S01]  /*20d0*/  MOV R19, R9 ;  /* 0x0000000900137202 */ /* 0x000fe20000000f00 */
[----:B------:R-:W-:Y:S01]  /*20e0*/  IMAD.MOV.U32 R10, RZ, RZ, R8 ;  /* 0x000000ffff0a7224 */ /* 0x000fe200078e0008 */
[----:B------:R-:W0:Y:S08]  /*20f0*/  MUFU.SIN R3, R18 ;  /* 0x0000001200037308 */ /* 0x000e300000000400 */
[----:B------:R-:W1:Y:S01]  /*2100*/  MUFU.COS R13, R18 ;  /* 0x00000012000d7308 */ /* 0x000e620000000000 */
[-C--:B0-----:R-:W-:Y:S01]  /*2110*/  FMUL R3, R3, R2.reuse ;  /* 0x0000000203037220 */ /* 0x081fe20000400000 */
[----:B-1----:R-:W-:Y:S01]  /*2120*/  FMUL R2, R13, R2 ;  /* 0x000000020d027220 */ /* 0x002fe20000400000 */
[----:B------:R-:W-:-:S07]  /*2130*/  IMAD.MOV.U32 R13, RZ, RZ, R11 ;  /* 0x000000ffff0d7224 */ /* 0x000fce00078e000b */
.L_x_2177:
[----:B------:R-:W-:Y:S05]  /*2140*/  BSYNC.RECONVERGENT B0 ;  /* 0x0000000000007941 */ /* 0x000fea0003800200 */
.L_x_2176:
[----:B------:R-:W0:Y:S01]  /*2150*/  LDC.64 R20, c[0x0][0x380] ;  /* 0x0000e000ff147b82 */ /* 0x000e220000000a00 */
[----:B------:R-:W1:Y:S01]  /*2160*/  LDCU.64 UR6, c[0x3][0x88] ;  /* 0x00c01100ff0677ac */ /* 0x000e620008000a00 */
[----:B------:R-:W1:Y:S01]  /*2170*/  F2F.F64.F32 R8, R3 ;  /* 0x0000000300087310 */ /* 0x000e620000201800 */
[----:B------:R-:W-:Y:S01]  /*2180*/  IMAD.MOV.U32 R18, RZ, RZ, R10 ;  /* 0x000000ffff127224 */ /* 0x000fe200078e000a */
[----:B-1----:R-:W-:Y:S01]  /*2190*/  DMUL R8, R8, UR6 ;  /* 0x0000000608087c28 */ /* 0x002fe20008000000 */
[----:B0-----:R-:W-:-:S06]  /*21a0*/  IMAD.WIDE R20, R0, 0x8, R20 ;  /* 0x0000000800147825 */ /* 0x001fcc00078e0214 */
[----:B------:R4:W-:Y:S04]  /*21b0*/  STG.E.64 desc[UR4][R20.64], R8 ;  /* 0x0000000814007986 */ /* 0x0009e8000c101b04 */
.L_x_2158:
[----:B------:R-:W-:Y:S04]  /*21c0*/  STG.E.64 desc[UR4][R16.64], R12 ;  /* 0x0000000c10007986 */ /* 0x000fe8000c101b04 */
[----:B------:R-:W-:Y:S04]  /*21d0*/  STG.E.64 desc[UR4][R16.64+0x8], R18 ;  /* 0x0000081210007986 */ /* 0x000fe8000c101b04 */
[----:B------:R-:W-:Y:S04]  /*21e0*/  STG.E.64 desc[UR4][R16.64+0x10], R4 ;  /* 0x0000100410007986 */ /* 0x000fe8000c101b04 */
[----:B------:R-:W-:Y:S04]  /*21f0*/  STG.E.64 desc[UR4][R16.64+0x18], R6 ;  /* 0x0000180610007986 */ /* 0x000fe8000c101b04 */
[----:B------:R-:W-:Y:S04]  /*2200*/  STG.E.64 desc[UR4][R16.64+0x28], R14 ;  /* 0x0000280e10007986 */ /* 0x000fe8000c101b04 */
[----:B------:R-:W-:Y:S01]  /*2210*/  STG.E desc[UR4][R16.64+0x20], R2 ;  /* 0x0000200210007986 */ /* 0x000fe2000c101904 */
[----:B------:R-:W-:Y:S05]  /*2220*/  EXIT ;  /* 0x000000000000794d */ /* 0x000fea0003800000 */
        .weak           $__internal_6_$__cuda_sm20_sqrt_rn_f32_slowpath
        .type           $__internal_6_$__cuda_sm20_sqrt_rn_f32_slowpath,@function
        .size           $__internal_6_$__cuda_sm20_sqrt_rn_f32_slowpath,($_Z6kmodesPdP17curandStateXORWOWii$__internal_accurate_pow - $__internal_6_$__cuda_sm20_sqrt_rn_f32_slowpath)
$__internal_6_$__cuda_sm20_sqrt_rn_f32_slowpath:
[----:B------:R-:W-:-:S13]  /*2230*/  LOP3.LUT P0, RZ, R2, 0x7fffffff, RZ, 0xc0, !PT ;  /* 0x7fffffff02ff7812 */ /* 0x000fda000780c0ff */
[----:B------:R-:W-:Y:S01]  /*2240*/  @!P0 IMAD.MOV.U32 R3, RZ, RZ, R2 ;  /* 0x000000ffff038224 */ /* 0x000fe200078e0002 */
[----:B------:R-:W-:Y:S06]  /*2250*/  @!P0 BRA `(.L_x_2181) ;  /* 0x0000000000408947 */ /* 0x000fec0003800000 */
[----:B------:R-:W-:-:S13]  /*2260*/  FSETP.GEU.FTZ.AND P0, PT, R2, RZ, PT ;  /* 0x000000ff0200720b */ /* 0x000fda0003f1e000 */
[----:B------:R-:W-:Y:S01]  /*2270*/  @!P0 MOV R3, 0x7fffffff ;  /* 0x7fffffff00038802 */ /* 0x000fe20000000f00 */
[----:B------:R-:W-:Y:S06]  /*2280*/  @!P0 BRA `(.L_x_2181) ;  /* 0x0000000000348947 */ /* 0x000fec0003800000 */
[----:B------:R-:W-:-:S13]  /*2290*/  FSETP.GTU.FTZ.AND P0, PT, |R2|, +INF , PT ;  /* 0x7f8000000200780b */ /* 0x000fda0003f1c200 */
[----:B------:R-:W-:Y:S01]  /*22a0*/  @P0 FADD.FTZ R3, R2, 1 ;  /* 0x3f80000002030421 */ /* 0x000fe20000010000 */
[----:B------:R-:W-:Y:S06]  /*22b0*/  @P0 BRA `(.L_x_2181) ;  /* 0x0000000000280947 */ /* 0x000fec0003800000 */
[----:B------:R-:W-:-:S13]  /*22c0*/  FSETP.NEU.FTZ.AND P0, PT, |R2|, +INF , PT ;  /* 0x7f8000000200780b */ /* 0x000fda0003f1d200 */
[----:B------:R-:W-:-:S04]  /*22d0*/  @P0 FFMA R6, R2, 1.84467440737095516160e+19, RZ ;  /* 0x5f80000002060823 */ /* 0x000fc800000000ff */
[----:B------:R-:W0:Y:S02]  /*22e0*/  @P0 MUFU.RSQ R3, R6 ;  /* 0x0000000600030308 */ /* 0x000e240000001400 */
[----:B0-----:R-:W-:Y:S01]  /*22f0*/  @P0 FMUL.FTZ R13, R6, R3 ;  /* 0x00000003060d0220 */ /* 0x001fe20000410000 */
[----:B------:R-:W-:Y:S01]  /*2300*/  @P0 FMUL.FTZ R18, R3, 0.5 ;  /* 0x3f00000003120820 */ /* 0x000fe20000410000 */
[----:B------:R-:W-:Y:S02]  /*2310*/  @!P0 IMAD.MOV.U32 R3, RZ, RZ, R2 ;  /* 0x000000ffff038224 */ /* 0x000fe400078e0002 */
[----:B------:R-:W-:-:S04]  /*2320*/  @P0 FADD.FTZ R10, -R13, -RZ ;  /* 0x800000ff0d0a0221 */ /* 0x000fc80000010100 */
[----:B------:R-:W-:-:S04]  /*2330*/  @P0 FFMA R10, R13, R10, R6 ;  /* 0x0000000a0d0a0223 */ /* 0x000fc80000000006 */
[----:B------:R-:W-:-:S04]  /*2340*/  @P0 FFMA R10, R10, R18, R13 ;  /* 0x000000120a0a0223 */ /* 0x000fc8000000000d */
[----:B------:R-:W-:-:S07]  /*2350*/  @P0 FMUL.FTZ R3, R10, 2.3283064365386962891e-10 ;  /* 0x2f8000000a030820 */ /* 0x000fce0000410000 */
.L_x_2181:
[----:B------:R-:W-:Y:S01]  /*2360*/  IMAD.MOV.U32 R6, RZ, RZ, R3 ;  /* 0x000000ffff067224 */ /* 0x000fe200078e0003 */
[----:B------:R-:W-:Y:S01]  /*2370*/  MOV R2, R19 ;  /* 0x0000001300027202 */ /* 0x000fe20000000f00 */
[----:B------:R-:W-:-:S04]  /*2380*/  IMAD.MOV.U32 R3, RZ, RZ, 0x0 ;  /* 0x00000000ff037424 */ /* 0x000fc800078e00ff */
[----:B------:R-:W-:Y:S05]  /*2390*/  RET.REL.NODEC R2 `(_Z6kmodesPdP17curandStateXORWOWii) ;  /* 0xffffffdc02187950 */ /* 0x000fea0003c3ffff */
        .type           $_Z6kmodesPdP17curandStateXORWOWii$__internal_accurate_pow,@function
        .size           $_Z6kmodesPdP17curandStateXORWOWii$__internal_accurate_pow,(.L_x_2214 - $_Z6kmodesPdP17curandStateXORWOWii$__internal_accurate_pow)
$_Z6kmodesPdP17curandStateXORWOWii$__internal_accurate_pow:
[----:B------:R-:W-:Y:S01]  /*23a0*/  ISETP.GT.U32.AND P1, PT, R37, 0xfffff, PT ;  /* 0x000fffff2500780c */ /* 0x000fe20003f24070 */
[--C-:B------:R-:W-:Y:S01]  /*23b0*/  IMAD.MOV.U32 R21, RZ, RZ, R37.reuse ;  /* 0x000000ffff157224 */ /* 0x100fe200078e0025 */
[----:B------:R-:W-:Y:S01]  /*23c0*/  MOV R24, 0x41ad3b5a ;  /* 0x41ad3b5a00187802 */ /* 0x000fe20000000f00 */
[----:B------:R-:W-:Y:S01]  /*23d0*/  IMAD.MOV.U32 R25, RZ, RZ, 0x3ed0f5d2 ;  /* 0x3ed0f5d2ff197424 */ /* 0x000fe200078e00ff */
[----:B------:R-:W-:Y:S01]  /*23e0*/  UMOV UR6, 0x7d2cafe2 ;  /* 0x7d2cafe200067882 */ /* 0x000fe20000000000 */
[----:B------:R-:W-:Y:S01]  /*23f0*/  UMOV UR7, 0x3eb0f5ff ;  /* 0x3eb0f5ff00077882 */ /* 0x000fe20000000000 */
[----:B------:R-:W-:Y:S01]  /*2400*/  SHF.R.U32.HI R37, RZ, 0x14, R37 ;  /* 0x00000014ff257819 */ /* 0x000fe20000011625 */
[----:B------:R-:W-:Y:S01]  /*2410*/  UMOV UR8, 0x3b39803f ;  /* 0x3b39803f00087882 */ /* 0x000fe20000000000 */
[----:B------:R-:W-:-:S05]  /*2420*/  UMOV UR9, 0x3c7abc9e ;  /* 0x3c7abc9e00097882 */ /* 0x000fca0000000000 */
[----:B------:R-:W-:-:S10]  /*2430*/  @!P1 DMUL R30, R20, 1.80143985094819840000e+16 ;  /* 0x43500000141e9828 */ /* 0x000fd40000000000 */
[----:B------:R-:W-:Y:S01]  /*2440*/  @!P1 MOV R21, R31 ;  /* 0x0000001f00159202 */ /* 0x000fe20000000f00 */
[----:B------:R-:W-:Y:S01]  /*2450*/  @!P1 IMAD.MOV.U32 R20, RZ, RZ, R30 ;  /* 0x000000ffff149224 */ /* 0x000fe200078e001e */
[----:B------:R-:W-:Y:S02]  /*2460*/  @!P1 LEA.HI R37, R31, 0xffffffca, RZ, 0xc ;  /* 0xffffffca1f259811 */ /* 0x000fe400078f60ff */
[----:B------:R-:W-:Y:S01]  /*2470*/  LOP3.LUT R21, R21, 0x800fffff, RZ, 0xc0, !PT ;  /* 0x800fffff15157812 */ /* 0x000fe200078ec0ff */
[----:B------:R-:W-:Y:S02]  /*2480*/  IMAD.MOV.U32 R22, RZ, RZ, R20 ;  /* 0x000000ffff167224 */ /* 0x000fe400078e0014 */
[----:B------:R-:W-:Y:S01]  /*2490*/  IMAD.MOV.U32 R20, RZ, RZ, RZ ;  /* 0x000000ffff147224 */ /* 0x000fe200078e00ff */
[----:B------:R-:W-:-:S04]  /*24a0*/  LOP3.LUT R23, R21, 0x3ff00000, RZ, 0xfc, !PT ;  /* 0x3ff0000015177812 */ /* 0x000fc800078efcff */
[----:B------:R-:W-:-:S13]  /*24b0*/  ISETP.GE.U32.AND P2, PT, R23, 0x3ff6a09f, PT ;  /* 0x3ff6a09f1700780c */ /* 0x000fda0003f46070 */
[----:B------:R-:W-:-:S05]  /*24c0*/  @P2 IADD3 R21, PT, PT, R23, -0x100000, RZ ;  /* 0xfff0000017152810 */ /* 0x000fca0007ffe0ff */
        /* <DEDUP_REMOVED lines=9> */
[----:B------:R-:W-:-:S08]  /*2560*/  DMUL R32, R20, R20 ;  /* 0x0000001414207228 */ /* 0x000fd00000000000 */
[----:B------:R-:W-:Y:S01]  /*2570*/  DFMA R24, R32, UR6, R24 ;  /* 0x0000000620187c2b */ /* 0x000fe20008000018 */
[----:B------:R-:W-:Y:S01]  /*2580*/  UMOV UR6, 0x75488a3f ;  /* 0x75488a3f00067882 */ /* 0x000fe20000000000 */
[----:B------:R-:W-:-:S06]  /*2590*/  UMOV UR7, 0x3ef3b20a ;  /* 0x3ef3b20a00077882 */ /* 0x000fcc0000000000 */
[----:B------:R-:W-:Y:S01]  /*25a0*/  DFMA R28, R32, R24, UR6 ;  /* 0x00000006201c7e2b */ /* 0x000fe20008000018 */
        /* <DEDUP_REMOVED lines=18> */
[----:B------:R-:W-:Y:S01]  /*26d0*/  VIADD R31, R25, 0x100000 ;  /* 0x00100000191f7836 */ /* 0x000fe20000000000 */
[----:B------:R-:W-:Y:S02]  /*26e0*/  MOV R30, R24 ;  /* 0x00000018001e7202 */ /* 0x000fe40000000f00 */
[----:B------:R-:W-:-:S08]  /*26f0*/  DFMA R22, R32, R28, UR6 ;  /* 0x0000000620167e2b */ /* 0x000fd0000800001c */
[----:B------:R-:W-:Y:S01]  /*2700*/  DADD R26, -R22, UR6 ;  /* 0x00000006161a7e29 */ /* 0x000fe20008000100 */
[----:B------:R-:W-:Y:S01]  /*2710*/  UMOV UR6, 0xb9e7b0 ;  /* 0x00b9e7b000067882 */ /* 0x000fe20000000000 */
[----:B------:R-:W-:-:S06]  /*2720*/  UMOV UR7, 0x3c46a4cb ;  /* 0x3c46a4cb00077882 */ /* 0x000fcc0000000000 */
[----:B------:R-:W-:Y:S02]  /*2730*/  DFMA R26, R32, R28, R26 ;  /* 0x0000001c201a722b */ /* 0x000fe4000000001a */
[----:B------:R-:W-:-:S06]  /*2740*/  DMUL R28, R20, R20 ;  /* 0x00000014141c7228 */ /* 0x000fcc0000000000 */
[----:B------:R-:W-:Y:S01]  /*2750*/  DADD R26, R26, -UR6 ;  /* 0x800000061a1a7e29 */ /* 0x000fe20008000000 */
[----:B------:R-:W-:Y:S01]  /*2760*/  UMOV UR6, 0x80000000 ;  /* 0x8000000000067882 */ /* 0x000fe20000000000 */
[----:B------:R-:W-:Y:S01]  /*2770*/  DFMA R32, R20, R20, -R28 ;  /* 0x000000141420722b */ /* 0x000fe2000000081c */
[----:B------:R-:W-:-:S07]  /*2780*/  UMOV UR7, 0x43300000 ;  /* 0x4330000000077882 */ /* 0x000fce0000000000 */
[C---:B------:R-:W-:Y:S02]  /*2790*/  DFMA R30, R20.reuse, R30, R32 ;  /* 0x0000001e141e722b */ /* 0x040fe40000000020 */
[----:B------:R-:W-:-:S08]  /*27a0*/  DMUL R32, R20, R28 ;  /* 0x0000001c14207228 */ /* 0x000fd00000000000 */
[----:B------:R-:W-:-:S08]  /*27b0*/  DFMA R34, R20, R28, -R32 ;  /* 0x0000001c1422722b */ /* 0x000fd00000000820 */
[----:B------:R-:W-:Y:S02]  /*27c0*/  DFMA R34, R24, R28, R34 ;  /* 0x0000001c1822722b */ /* 0x000fe40000000022 */
[----:B------:R-:W-:-:S06]  /*27d0*/  DADD R28, R22, R26 ;  /* 0x00000000161c7229 */ /* 0x000fcc000000001a */
[----:B------:R-:W-:Y:S02]  /*27e0*/  DFMA R30, R20, R30, R34 ;  /* 0x0000001e141e722b */ /* 0x000fe40000000022 */
[----:B------:R-:W-:-:S08]  /*27f0*/  DADD R34, R22, -R28 ;  /* 0x0000000016227229 */ /* 0x000fd0000000081c */
[----:B------:R-:W-:Y:S02]  /*2800*/  DADD R34, R26, R34 ;  /* 0x000000001a227229 */ /* 0x000fe40000000022 */
[----:B------:R-:W-:-:S08]  /*2810*/  DMUL R26, R28, R32 ;  /* 0x000000201c1a7228 */ /* 0x000fd00000000000 */
[----:B------:R-:W-:-:S08]  /*2820*/  DFMA R22, R28, R32, -R26 ;  /* 0x000000201c16722b */ /* 0x000fd0000000081a */
[----:B------:R-:W-:-:S08]  /*2830*/  DFMA R22, R28, R30, R22 ;  /* 0x0000001e1c16722b */ /* 0x000fd00000000016 */
[----:B------:R-:W-:-:S08]  /*2840*/  DFMA R34, R34, R32, R22 ;  /* 0x000000202222722b */ /* 0x000fd00000000016 */
[----:B------:R-:W-:-:S08]  /*2850*/  DADD R28, R26, R34 ;  /* 0x000000001a1c7229 */ /* 0x000fd00000000022 */
[--C-:B------:R-:W-:Y:S02]  /*2860*/  DADD R22, R20, R28.reuse ;  /* 0x0000000014167229 */ /* 0x100fe4000000001c */
[----:B------:R-:W-:-:S06]  /*2870*/  DADD R26, R26, -R28 ;  /* 0x000000001a1a7229 */ /* 0x000fcc000000081c */
[----:B------:R-:W-:Y:S02]  /*2880*/  DADD R20, R20, -R22 ;  /* 0x0000000014147229 */ /* 0x000fe40000000816 */
[----:B------:R-:W-:-:S06]  /*2890*/  DADD R26, R34, R26 ;  /* 0x00000000221a7229 */ /* 0x000fcc000000001a */
[----:B------:R-:W-:-:S08]  /*28a0*/  DADD R20, R28, R20 ;  /* 0x000000001c147229 */ /* 0x000fd00000000014 */
[----:B------:R-:W-:Y:S01]  /*28b0*/  DADD R20, R26, R20 ;  /* 0x000000001a147229 */ /* 0x000fe20000000014 */
[C---:B------:R-:W-:Y:S02]  /*28c0*/  VIADD R26, R37.reuse, 0xfffffc01 ;  /* 0xfffffc01251a7836 */ /* 0x040fe40000000000 */
[----:B------:R-:W-:-:S05]  /*28d0*/  @P2 VIADD R26, R37, 0xfffffc02 ;  /* 0xfffffc02251a2836 */ /* 0x000fca0000000000 */
[----:B------:R-:W-:Y:S01]  /*28e0*/  DADD R28, R24, R20 ;  /* 0x00000000181c7229 */ /* 0x000fe20000000014 */
[----:B------:R-:W-:Y:S01]  /*28f0*/  HFMA2 R21, -RZ, RZ, 3.59375, 0 ;  /* 0x43300000ff157431 */ /* 0x000fe200000001ff */
[----:B------:R-:W-:-:S06]  /*2900*/  LOP3.LUT R20, R26, 0x80000000, RZ, 0x3c, !PT ;  /* 0x800000001a147812 */ /* 0x000fcc00078e3cff */
[----:B------:R-:W-:Y:S02]  /*2910*/  DADD R24, R22, R28 ;  /* 0x0000000016187229 */ /* 0x000fe4000000001c */
[----:B------:R-:W-:Y:S01]  /*2920*/  DADD R20, R20, -UR6 ;  /* 0x8000000614147e29 */ /* 0x000fe20008000000 */
[----:B------:R-:W-:Y:S01]  /*2930*/  UMOV UR6, 0xfefa39ef ;  /* 0xfefa39ef00067882 */ /* 0x000fe20000000000 */
[----:B------:R-:W-:-:S04]  /*2940*/  UMOV UR7, 0x3fe62e42 ;  /* 0x3fe62e4200077882 */ /* 0x000fc80000000000 */
[--C-:B------:R-:W-:Y:S02]  /*2950*/  DADD R30, R22, -R24.reuse ;  /* 0x00000000161e7229 */ /* 0x100fe40000000818 */
[----:B------:R-:W-:-:S06]  /*2960*/  DFMA R26, R20, UR6, R24 ;  /* 0x00000006141a7c2b */ /* 0x000fcc0008000018 */
[----:B------:R-:W-:Y:S02]  /*2970*/  DADD R30, R28, R30 ;  /* 0x000000001c1e7229 */ /* 0x000fe4000000001e */
[----:B------:R-:W-:Y:S01]  /*2980*/  DFMA R22, R20, -UR6, R26 ;  /* 0x8000000614167c2b */ /* 0x000fe2000800001a */
[----:B------:R-:W-:Y:S02]  /*2990*/  IMAD.MOV.U32 R29, RZ, RZ, R3 ;  /* 0x000000ffff1d7224 */ /* 0x000fe400078e0003 */
[----:B------:R-:W-:-:S03]  /*29a0*/  IMAD.MOV.U32 R28, RZ, RZ, R4 ;  /* 0x000000ffff1c7224 */ /* 0x000fc600078e0004 */
[C---:B------:R-:W-:Y:S02]  /*29b0*/  SHF.L.U32 R4, R29.reuse, 0x1, RZ ;  /* 0x000000011d047819 */ /* 0x040fe400000006ff */
[----:B------:R-:W-:Y:S01]  /*29c0*/  DADD R22, -R24, R22 ;  /* 0x0000000018167229 */ /* 0x000fe20000000116 */
[----:B------:R-:W-:Y:S02]  /*29d0*/  LOP3.LUT R3, R29, 0xff0fffff, RZ, 0xc0, !PT ;  /* 0xff0fffff1d037812 */ /* 0x000fe400078ec0ff */
[----:B------:R-:W-:-:S04]  /*29e0*/  ISETP.GT.U32.AND P1, PT, R4, -0x2000001, PT ;  /* 0xfdffffff0400780c */ /* 0x000fc80003f24070 */
[----:B------:R-:W-:Y:S01]  /*29f0*/  SEL R29, R3, R29, P1 ;  /* 0x0000001d031d7207 */ /* 0x000fe20000800000 */
[----:B------:R-:W-:-:S08]  /*2a00*/  DADD R22, R30, -R22 ;  /* 0x000000001e167229 */ /* 0x000fd00000000816 */
[----:B------:R-:W-:-:S08]  /*2a10*/  DFMA R20, R20, UR8, R22 ;  /* 0x0000000814147c2b */ /* 0x000fd00008000016 */
[----:B------:R-:W-:-:S08]  /*2a20*/  DADD R24, R26, R20 ;  /* 0x000000001a187229 */ /* 0x000fd00000000014 */
[----:B------:R-:W-:Y:S02]  /*2a30*/  DADD R26, R26, -R24 ;  /* 0x000000001a1a7229 */ /* 0x000fe40000000818 */
[----:B------:R-:W-:-:S06]  /*2a40*/  DMUL R22, R24, R28 ;  /* 0x0000001c18167228 */ /* 0x000fcc0000000000 */
[----:B------:R-:W-:Y:S02]  /*2a50*/  DADD R26, R20, R26 ;  /* 0x00000000141a7229 */ /* 0x000fe4000000001a */
[----:B------:R-:W-:Y:S01]  /*2a60*/  DFMA R24, R24, R28, -R22 ;  /* 0x0000001c1818722b */ /* 0x000fe20000000816 */
[----:B------:R-:W-:Y:S02]  /*2a70*/  IMAD.MOV.U32 R20, RZ, RZ, 0x652b82fe ;  /* 0x652b82feff147424 */ /* 0x000fe400078e00ff */
[----:B------:R-:W-:-:S05]  /*2a80*/  IMAD.MOV.U32 R21, RZ, RZ, 0x3ff71547 ;  /* 0x3ff71547ff157424 */ /* 0x000fca00078e00ff */
[----:B------:R-:W-:-:S08]  /*2a90*/  DFMA R28, R26, R28, R24 ;  /* 0x0000001c1a1c722b */ /* 0x000fd00000000018 */
[----:B------:R-:W-:-:S08]  /*2aa0*/  DADD R24, R22, R28 ;  /* 0x0000000016187229 */ /* 0x000fd0000000001c */
[----:B------:R-:W-:Y:S02]  /*2ab0*/  DFMA R20, R24, R20, 6.75539944105574400000e+15 ;  /* 0x433800001814742b */ /* 0x000fe40000000014 */
[----:B------:R-:W-:Y:S01]  /*2ac0*/  FSETP.GEU.AND P1, PT, |R25|, 4.1917929649353027344, PT ;  /* 0x4086232b1900780b */ /* 0x000fe20003f2e200 */
[----:B------:R-:W-:-:S05]  /*2ad0*/  DADD R22, R22, -R24 ;  /* 0x0000000016167229 */ /* 0x000fca0000000818 */
[----:B------:R-:W-:-:S03]  /*2ae0*/  DADD R26, R20, -6.75539944105574400000e+15 ;  /* 0xc3380000141a7429 */ /* 0x000fc60000000000 */
[----:B------:R-:W-:-:S05]  /*2af0*/  DADD R28, R28, R22 ;  /* 0x000000001c1c7229 */ /* 0x000fca0000000016 */
[----:B------:R-:W-:Y:S01]  /*2b00*/  DFMA R30, R26, -UR6, R24 ;  /* 0x800000061a1e7c2b */ /* 0x000fe20008000018 */
[----:B------:R-:W-:Y:S01]  /*2b10*/  UMOV UR6, 0x3b39803f ;  /* 0x3b39803f00067882 */ /* 0x000fe20000000000 */
[----:B------:R-:W-:-:S06]  /*2b20*/  UMOV UR7, 0x3c7abc9e ;  /* 0x3c7abc9e00077882 */ /* 0x000fcc0000000000 */
[----:B------:R-:W-:Y:S01]  /*2b30*/  DFMA R26, R26, -UR6, R30 ;  /* 0x800000061a1a7c2b */ /* 0x000fe2000800001e */
[----:B------:R-:W-:Y:S01]  /*2b40*/  UMOV UR6, 0x69ce2bdf ;  /* 0x69ce2bdf00067882 */ /* 0x000fe20000000000 */
[----:B------:R-:W-:Y:S01]  /*2b50*/  MOV R30, 0xfca213ea ;  /* 0xfca213ea001e7802 */ /* 0x000fe20000000f00 */
[----:B------:R-:W-:Y:S01]  /*2b60*/  IMAD.MOV.U32 R31, RZ, RZ, 0x3e928af3 ;  /* 0x3e928af3ff1f7424 */ /* 0x000fe200078e00ff */
[----:B------:R-:W-:-:S05]  /*2b70*/  UMOV UR7, 0x3e5ade15 ;  /* 0x3e5ade1500077882 */ /* 0x000fca0000000000 */
        /* <DEDUP_REMOVED lines=27> */
[----:B------:R-:W-:Y:S01]  /*2d30*/  IMAD R23, R20, 0x100000, R27 ;  /* 0x0010000014177824 */ /* 0x000fe200078e021b */
[----:B------:R-:W-:Y:S01]  /*2d40*/  MOV R22, R26 ;  /* 0x0000001a00167202 */ /* 0x000fe20000000f00 */
        /* <DEDUP_REMOVED lines=10> */
[----:B------:R-:W-:Y:S02]  /*2df0*/  @!P2 LEA R21, R20, 0x3ff00000, 0x14 ;  /* 0x3ff000001415a811 */ /* 0x000fe400078ea0ff */
[----:B------:R-:W-:-:S06]  /*2e00*/  @!P2 MOV R20, RZ ;  /* 0x000000ff0014a202 */ /* 0x000fcc0000000f00 */
[----:B------:R-:W-:-:S11]  /*2e10*/  @!P2 DMUL R22, R26, R20 ;  /* 0x000000141a16a228 */ /* 0x000fd60000000000 */
.L_x_2182:
[----:B------:R-:W-:Y:S01]  /*2e20*/  DFMA R28, R28, R22, R22 ;  /* 0x000000161c1c722b */ /* 0x000fe20000000016 */
[----:B------:R-:W-:Y:S01]  /*2e30*/  IMAD.MOV.U32 R37, RZ, RZ, 0x0 ;  /* 0x00000000ff257424 */ /* 0x000fe200078e00ff */
[----:B------:R-:W-:-:S08]  /*2e40*/  DSETP.NEU.AND P1, PT, |R22|, +INF , PT ;  /* 0x7ff000001600742a */ /* 0x000fd00003f2d200 */
[----:B------:R-:W-:Y:S02]  /*2e50*/  FSEL R22, R22, R28, !P1 ;  /* 0x0000001c16167208 */ /* 0x000fe40004800000 */
[----:B------:R-:W-:Y:S01]  /*2e60*/  FSEL R23, R23, R29, !P1 ;  /* 0x0000001d17177208 */ /* 0x000fe20004800000 */
[----:B------:R-:W-:Y:S06]  /*2e70*/  RET.REL.NODEC R36 `(_Z6kmodesPdP17curandStateXORWOWii) ;  /* 0xffffffd024607950 */ /* 0x000fec0003c3ffff */
.L_x_2183:
        /* <DEDUP_REMOVED lines=16> */
.L_x_2214:


//--------------------- .text._Z12setup_kmodesP17curandStateXORWOWm --------------------------
	.section	.text._Z12setup_kmodesP17curandStateXORWOWm,"ax",@progbits
	.align	128
        .global         _Z12setup_kmodesP17curandStateXORWOWm
        .type           _Z12setup_kmodesP17curandStateXORWOWm,@function
        .size           _Z12setup_kmodesP17curandStateXORWOWm,(.L_x_2219 - _Z12setup_kmodesP17curandStateXORWOWm)
        .other          _Z12setup_kmodesP17curandStateXORWOWm,@"STO_CUDA_ENTRY STV_DEFAULT"
_Z12setup_kmodesP17curandStateXORWOWm:
.text._Z12setup_kmodesP17curandStateXORWOWm:
[----:B------:R-:W-:Y:S01]  /*0000*/  LDC R1, c[0x0][0x37c] ;  /* 0x0000df00ff017b82 */ /* 0x000fe20000000800 */
[----:B------:R-:W0:Y:S07]  /*0010*/  S2R R13, SR_TID.X ;  /* 0x00000000000d7919 */ /* 0x000e2e0000002100 */
[----:B------:R-:W1:Y:S01]  /*0020*/  LDC.64 R2, c[0x0][0x388] ;  /* 0x0000e200ff027b82 */ /* 0x000e620000000a00 */
[----:B------:R-:W2:Y:S01]  /*0030*/  LDCU.64 UR4, c[0x0][0x358] ;  /* 0x00006b00ff0477ac */ /* 0x000ea20008000a00 */
[----:B------:R-:W-:Y:S06]  /*0040*/  BSSY.RECONVERGENT B0, `(.L_x_2184) ;  /* 0x00000e5000007945 */ /* 0x000fec0003800200 */
[----:B------:R-:W0:Y:S08]  /*0050*/  S2UR UR6, SR_CTAID.X ;  /* 0x00000000000679c3 */ /* 0x000e300000002500 */
[----:B------:R-:W0:Y:S08]  /*0060*/  LDC R4, c[0x0][0x360] ;  /* 0x0000d800ff047b82 */ /* 0x000e300000000800 */
[----:B------:R-:W3:Y:S01]  /*0070*/  LDC.64 R6, c[0x0][0x380] ;  /* 0x0000e000ff067b82 */ /* 0x000ee20000000a00 */
[----:B-1----:R-:W-:-:S02]  /*0080*/  LOP3.LUT R0, R2, 0xaad26b49, RZ, 0x3c, !PT ;  /* 0xaad26b4902007812 */ /* 0x002fc400078e3cff */
[----:B------:R-:W-:-:S03]  /*0090*/  LOP3.LUT R2, R3, 0xf7dcefdd, RZ, 0x3c, !PT ;  /* 0xf7dcefdd03027812 */ /* 0x000fc600078e3cff */
[----:B------:R-:W-:Y:S02]  /*00a0*/  IMAD R0, R0, 0x4182bed5, RZ ;  /* 0x4182bed500007824 */ /* 0x000fe400078e02ff */
[----:B------:R-:W-:Y:S02]  /*00b0*/  IMAD R3, R2, -0x658354e5, RZ ;  /* 0x9a7cab1b02037824 */ /* 0x000fe400078e02ff */
[C---:B------:R-:W-:Y:S01]  /*00c0*/  VIADD R5, R0.reuse, 0x75bcd15 ;  /* 0x075bcd1500057836 */ /* 0x040fe20000000000 */
[C---:B------:R-:W-:Y:S01]  /*00d0*/  LOP3.LUT R8, R0.reuse, 0x159a55e5, RZ, 0x3c, !PT ;  /* 0x159a55e500087812 */ /* 0x040fe200078e3cff */
[----:B------:R-:W-:Y:S01]  /*00e0*/  VIADD R11, R0, 0x583f19 ;  /* 0x00583f19000b7836 */ /* 0x000fe20000000000 */
[C---:B------:R-:W-:Y:S01]  /*00f0*/  LOP3.LUT R10, R3.reuse, 0x5491333, RZ, 0x3c, !PT ;  /* 0x05491333030a7812 */ /* 0x040fe200078e3cff */
[----:B------:R-:W-:Y:S02]  /*0100*/  VIADD R9, R3, 0x1f123bb5 ;  /* 0x1f123bb503097836 */ /* 0x000fe40000000000 */
[----:B0-----:R-:W-:Y:S01]  /*0110*/  IMAD R13, R4, UR6, R13 ;  /* 0x00000006040d7c24 */ /* 0x001fe2000f8e020d */
[----:B------:R-:W-:-:S04]  /*0120*/  IADD3 R4, PT, PT, R0, 0x64f0c9, R3 ;  /* 0x0064f0c900047810 */ /* 0x000fc80007ffe003 */
[C---:B------:R-:W-:Y:S01]  /*0130*/  ISETP.NE.AND P0, PT, R13.reuse, RZ, PT ;  /* 0x000000ff0d00720c */ /* 0x040fe20003f05270 */
[----:B---3--:R-:W-:-:S05]  /*0140*/  IMAD.WIDE R6, R13, 0x30, R6 ;  /* 0x000000300d067825 */ /* 0x008fca00078e0206 */
[----:B--2---:R0:W-:Y:S04]  /*0150*/  STG.E.64 desc[UR4][R6.64], R4 ;  /* 0x0000000406007986 */ /* 0x0041e8000c101b04 */
[----:B------:R0:W-:Y:S04]  /*0160*/  STG.E.64 desc[UR4][R6.64+0x8], R8 ;  /* 0x0000080806007986 */ /* 0x0001e8000c101b04 */
[----:B------:R0:W-:Y:S01]  /*0170*/  STG.E.64 desc[UR4][R6.64+0x10], R10 ;  /* 0x0000100a06007986 */ /* 0x0001e2000c101b04 */
[----:B------:R-:W-:Y:S05]  /*0180*/  @!P0 BRA `(.L_x_2185) ;  /* 0x0000000c00408947 */ /* 0x000fea0003800000 */
[----:B------:R-:W-:Y:S01]  /*0190*/  SHF.R.S32.HI R0, RZ, 0x1f, R13 ;  /* 0x0000001fff007819 */ /* 0x000fe2000001140d */
[----:B------:R-:W-:-:S07]  /*01a0*/  IMAD.MOV.U32 R12, RZ, RZ, RZ ;  /* 0x000000ffff0c7224 */ /* 0x000fce00078e00ff */
.L_x_2191:
[----:B-1----:R-:W-:Y:S01]  /*01b0*/  LOP3.LUT R2, R13, 0x3, RZ, 0xc0, !PT ;  /* 0x000000030d027812 */ /* 0x002fe200078ec0ff */
[----:B------:R-:W-:Y:S03]  /*01c0*/  BSSY.RECONVERGENT B1, `(.L_x_2186) ;  /* 0x00000c6000017945 */ /* 0x000fe60003800200 */
[----:B------:R-:W-:-:S04]  /*01d0*/  ISETP.NE.U32.AND P0, PT, R2, RZ, PT ;  /* 0x000000ff0200720c */ /* 0x000fc80003f05070 */
[----:B------:R-:W-:-:S13]  /*01e0*/  ISETP.NE.AND.EX P0, PT, RZ, RZ, PT, P0 ;  /* 0x000000ffff00720c */ /* 0x000fda0003f05300 */
[----:B------:R-:W-:Y:S05]  /*01f0*/  @!P0 BRA `(.L_x_2187) ;  /* 0x0000000c00088947 */ /* 0x000fea0003800000 */
[----:B0-----:R-:W0:Y:S01]  /*0200*/  LDC.64 R8, c[0x4][0x8] ;  /* 0x01000200ff087b82 */ /* 0x001e220000000a00 */
[----:B------:R-:W-:Y:S02]  /*0210*/  IMAD.MOV.U32 R14, RZ, RZ, RZ ;  /* 0x000000ffff0e7224 */ /* 0x000fe400078e00ff */
[----:B0-----:R-:W-:-:S07]  /*0220*/  IMAD.WIDE.U32 R8, R12, 0xc80, R8 ;  /* 0x00000c800c087825 */ /* 0x001fce00078e0008 */
.L_x_2190:
[----:B-1----:R-:W-:Y:S01]  /*0230*/  IMAD.MOV.U32 R15, RZ, RZ, RZ ;  /* 0x000000ffff0f7224 */ /* 0x002fe200078e00ff */
[----:B------:R-:W-:Y:S01]  /*0240*/  CS2R R2, SRZ ;  /* 0x0000000000027805 */ /* 0x000fe2000001ff00 */
[----:B------:R-:W-:Y:S01]  /*0250*/  IMAD.MOV.U32 R17, RZ, RZ, RZ ;  /* 0x000000ffff117224 */ /* 0x000fe200078e00ff */
[----:B------:R-:W-:-:S07]  /*0260*/  CS2R R4, SRZ ;  /* 0x0000000000047805 */ /* 0x000fce000001ff00 */
.L_x_2189:
[----:B------:R-:W-:-:S05]  /*0270*/  IMAD.WIDE.U32 R10, R17, 0x4, R6 ;  /* 0x00000004110a7825 */ /* 0x000fca00078e0006 */
[----:B------:R0:W5:Y:S01]  /*0280*/  LDG.E R16, desc[UR4][R10.64+0x4] ;  /* 0x000004040a107981 */ /* 0x000162000c1e1900 */
[----:B------:R-:W-:-:S07]  /*0290*/  IMAD.MOV.U32 R19, RZ, RZ, RZ ;  /* 0x000000ffff137224 */ /* 0x000fce00078e00ff */
.L_x_2188:
[----:B-----5:R-:W-:Y:S01]  /*02a0*/  SHF.R.U32.HI R24, RZ, R19, R16 ;  /* 0x00000013ff187219 */ /* 0x020fe20000011610 */
[----:B0-----:R-:W-:-:S03]  /*02b0*/  IMAD.SHL.U32 R10, R17, 0x20, RZ ;  /* 0x00000020110a7824 */ /* 0x001fc600078e00ff */
[----:B------:R-:W-:Y:S01]  /*02c0*/  LOP3.LUT R11, R24, 0x1, RZ, 0xc0, !PT ;  /* 0x00000001180b7812 */ /* 0x000fe200078ec0ff */
[----:B------:R-:W-:-:S03]  /*02d0*/  IMAD.IADD R10, R10, 0x1, R19 ;  /* 0x000000010a0a7824 */ /* 0x000fc600078e0213 */
[----:B------:R-:W-:Y:S01]  /*02e0*/  ISETP.NE.U32.AND P0, PT, R11, 0x1, PT ;  /* 0x000000010b00780c */ /* 0x000fe20003f05070 */
[----:B------:R-:W-:-:S03]  /*02f0*/  IMAD R11, R10, 0x5, RZ ;  /* 0x000000050a0b7824 */ /* 0x000fc600078e02ff */
[----:B------:R-:W-:Y:S01]  /*0300*/  R2P PR, R24, 0x7e ;  /* 0x0000007e18007804 */ /* 0x000fe20000000000 */
[----:B------:R-:W-:-:S08]  /*0310*/  IMAD.WIDE.U32 R10, R11, 0x4, R8 ;  /* 0x000000040b0a7825 */ /* 0x000fd000078e0008 */
[----:B------:R-:W2:Y:S04]  /*0320*/  @!P0 LDG.E R18, desc[UR4][R10.64] ;  /* 0x000000040a128981 */ /* 0x000ea8000c1e1900 */
[----:B------:R-:W3:Y:S04]  /*0330*/  @!P0 LDG.E R20, desc[UR4][R10.64+0x10] ;  /* 0x000010040a148981 */ /* 0x000ee8000c1e1900 */
[----:B------:R-:W4:Y:S04]  /*0340*/  @P1 LDG.E R22, desc[UR4][R10.64+0x14] ;  /* 0x000014040a161981 */ /* 0x000f28000c1e1900 */
[----:B------:R-:W4:Y:S04]  /*0350*/  @P2 LDG.E R26, desc[UR4][R10.64+0x28] ;  /* 0x000028040a1a2981 */ /* 0x000f28000c1e1900 */
[----:B------:R-:W4:Y:S04]  /*0360*/  @!P0 LDG.E R21, desc[UR4][R10.64+0x4] ;  /* 0x000004040a158981 */ /* 0x000f28000c1e1900 */
[----:B------:R-:W4:Y:S04]  /*0370*/  @!P0 LDG.E R23, desc[UR4][R10.64+0xc] ;  /* 0x00000c040a178981 */ /* 0x000f28000c1e1900 */
[----:B------:R-:W4:Y:S04]  /*0380*/  @P1 LDG.E R25, desc[UR4][R10.64+0x18] ;  /* 0x000018040a191981 */ /* 0x000f28000c1e1900 */
[----:B------:R-:W4:Y:S04]  /*0390*/  @P3 LDG.E R28, desc[UR4][R10.64+0x3c] ;  /* 0x00003c040a1c3981 */ /* 0x000f28000c1e1900 */
[----:B------:R-:W4:Y:S01]  /*03a0*/  @P6 LDG.E R27, desc[UR4][R10.64+0x7c] ;  /* 0x00007c040a1b6981 */ /* 0x000f22000c1e1900 */
[----:B--2---:R-:W-:-:S03]  /*03b0*/  @!P0 LOP3.LUT R15, R15, R18, RZ, 0x3c, !PT ;  /* 0x000000120f0f8212 */ /* 0x004fc600078e3cff */
[----:B------:R-:W2:Y:S01]  /*03c0*/  @!P0 LDG.E R18, desc[UR4][R10.64+0x8] ;  /* 0x000008040a128981 */ /* 0x000ea2000c1e1900 */
[----:B---3--:R-:W-:-:S03]  /*03d0*/  @!P0 LOP3.LUT R3, R3, R20, RZ, 0x3c, !PT ;  /* 0x0000001403038212 */ /* 0x008fc600078e3cff */
[----:B------:R-:W3:Y:S01]  /*03e0*/  @P1 LDG.E R20, desc[UR4][R10.64+0x24] ;  /* 0x000024040a141981 */ /* 0x000ee2000c1e1900 */
[----:B----4-:R-:W-:-:S03]  /*03f0*/  @P1 LOP3.LUT R15, R15, R22, RZ, 0x3c, !PT ;  /* 0x000000160f0f1212 */ /* 0x010fc600078e3cff */
[----:B------:R-:W4:Y:S01]  /*0400*/  @P2 LDG.E R22, desc[UR4][R10.64+0x38] ;  /* 0x000038040a162981 */ /* 0x000f22000c1e1900 */
[----:B------:R-:W-:-:S03]  /*0410*/  @P2 LOP3.LUT R15, R15, R26, RZ, 0x3c, !PT ;  /* 0x0000001a0f0f2212 */ /* 0x000fc600078e3cff */
[----:B------:R-:W4:Y:S01]  /*0420*/  @P4 LDG.E R26, desc[UR4][R10.64+0x50] ;  /* 0x000050040a1a4981 */ /* 0x000f22000c1e1900 */
[----:B------:R-:W-:-:S03]  /*0430*/  @!P0 LOP3.LUT R4, R4, R21, RZ, 0x3c, !PT ;  /* 0x0000001504048212 */ /* 0x000fc600078e3cff */
[----:B------:R-:W4:Y:S01]  /*0440*/  @P1 LDG.E R21, desc[UR4][R10.64+0x20] ;  /* 0x000020040a151981 */ /* 0x000f22000c1e1900 */
[----:B------:R-:W-:-:S03]  /*0450*/  @!P0 LOP3.LUT R2, R2, R23, RZ, 0x3c, !PT ;  /* 0x0000001702028212 */ /* 0x000fc600078e3cff */
[----:B------:R-:W4:Y:S01]  /*0460*/  @P2 LDG.E R23, desc[UR4][R10.64+0x2c] ;  /* 0x00002c040a172981 */ /* 0x000f22000c1e1900 */
[----:B------:R-:W-:-:S03]  /*0470*/  @P1 LOP3.LUT R4, R4, R25, RZ, 0x3c, !PT ;  /* 0x0000001904041212 */ /* 0x000fc600078e3cff */
[----:B------:R-:W4:Y:S01]  /*0480*/  @P2 LDG.E R25, desc[UR4][R10.64+0x34] ;  /* 0x000034040a192981 */ /* 0x000f22000c1e1900 */
[----:B--2---:R-:W-:-:S03]  /*0490*/  @!P0 LOP3.LUT R5, R5, R18, RZ, 0x3c, !PT ;  /* 0x0000001205058212 */ /* 0x004fc600078e3cff */
[----:B------:R-:W2:Y:S01]  /*04a0*/  @P1 LDG.E R18, desc[UR4][R10.64+0x1c] ;  /* 0x00001c040a121981 */ /* 0x000ea2000c1e1900 */
[----:B---3--:R-:W-:-:S03]  /*04b0*/  @P1 LOP3.LUT R3, R3, R20, RZ, 0x3c, !PT ;  /* 0x0000001403031212 */ /* 0x008fc600078e3cff */
[----:B------:R-:W3:Y:S01]  /*04c0*/  @P2 LDG.E R20, desc[UR4][R10.64+0x30] ;  /* 0x000030040a142981 */ /* 0x000ee2000c1e1900 */
[----:B----4-:R-:W-:-:S03]  /*04d0*/  @P2 LOP3.LUT R3, R3, R22, RZ, 0x3c, !PT ;  /* 0x0000001603032212 */ /* 0x010fc600078e3cff */
[----:B------:R-:W4:Y:S01]  /*04e0*/  @P3 LDG.E R22, desc[UR4][R10.64+0x4c] ;  /* 0x00004c040a163981 */ /* 0x000f22000c1e1900 */
[----:B------:R-:W-:-:S04]  /*04f0*/  @P3 LOP3.LUT R15, R15, R28, RZ, 0x3c, !PT ;  /* 0x0000001c0f0f3212 */ /* 0x000fc800078e3cff */
[----:B------:R-:W-:Y:S02]  /*0500*/  @P4 LOP3.LUT R15, R15, R26, RZ, 0x3c, !PT ;  /* 0x0000001a0f0f4212 */ /* 0x000fe400078e3cff */
[----:B------:R-:W-:Y:S01]  /*0510*/  @P1 LOP3.LUT R2, R2, R21, RZ, 0x3c, !PT ;  /* 0x0000001502021212 */ /* 0x000fe200078e3cff */
[----:B------:R-:W4:Y:S04]  /*0520*/  @P5 LDG.E R26, desc[UR4][R10.64+0x64] ;  /* 0x000064040a1a5981 */ /* 0x000f28000c1e1900 */
[----:B------:R-:W4:Y:S01]  /*0530*/  @P3 LDG.E R21, desc[UR4][R10.64+0x40] ;  /* 0x000040040a153981 */ /* 0x000f22000c1e1900 */
[----:B------:R-:W-:Y:S02]  /*0540*/  @P2 LOP3.LUT R4, R4, R23, RZ, 0x3c, !PT ;  /* 0x0000001704042212 */ /* 0x000fe400078e3cff */
[----:B------:R-:W-:Y:S01]  /*0550*/  @P2 LOP3.LUT R2, R2, R25, RZ, 0x3c, !PT ;  /* 0x0000001902022212 */ /* 0x000fe200078e3cff */
[----:B------:R-:W4:Y:S04]  /*0560*/  @P3 LDG.E R23, desc[UR4][R10.64+0x48] ;  /* 0x000048040a173981 */ /* 0x000f28000c1e1900 */
[----:B------:R-:W4:Y:S01]  /*0570*/  @P4 LDG.E R25, desc[UR4][R10.64+0x54] ;  /* 0x000054040a194981 */ /* 0x000f22000c1e1900 */
[----:B--2---:R-:W-:-:S03]  /*0580*/  @P1 LOP3.LUT R5, R5, R18, RZ, 0x3c, !PT ;  /* 0x0000001205051212 */ /* 0x004fc600078e3cff */
[----:B------:R-:W2:Y:S01]  /*0590*/  @P3 LDG.E R18, desc[UR4][R10.64+0x44] ;  /* 0x000044040a123981 */ /* 0x000ea2000c1e1900 */
[----:B---3--:R-:W-:-:S03]  /*05a0*/  @P2 LOP3.LUT R5, R5, R20, RZ, 0x3c, !PT ;  /* 0x0000001405052212 */ /* 0x008fc600078e3cff */
[----:B------:R-:W3:Y:S01]  /*05b0*/  @P4 LDG.E R20, desc[UR4][R10.64+0x58] ;  /* 0x000058040a144981 */ /* 0x000ee2000c1e1900 */
[----:B----4-:R-:W-:-:S03]  /*05c0*/  @P3 LOP3.LUT R3, R3, R22, RZ, 0x3c, !PT ;  /* 0x0000001603033212 */ /* 0x010fc600078e3cff */
[----:B------:R-:W4:Y:S01]  /*05d0*/  @P4 LDG.E R22, desc[UR4][R10.64+0x60] ;  /* 0x000060040a164981 */ /* 0x000f22000c1e1900 */
[----:B------:R-:W-:Y:S02]  /*05e0*/  LOP3.LUT P0, RZ, R24, 0x80, RZ, 0xc0, !PT ;  /* 0x0000008018ff7812 */ /* 0x000fe4000780c0ff */
[----:B------:R-:W-:Y:S02]  /*05f0*/  @P5 LOP3.LUT R15, R15, R26, RZ, 0x3c, !PT ;  /* 0x0000001a0f0f5212 */ /* 0x000fe400078e3cff */
[----:B------:R-:W4:Y:S01]  /*0600*/  @P6 LDG.E R26, desc[UR4][R10.64+0x78] ;  /* 0x000078040a1a6981 */ /* 0x000f22000c1e1900 */
[----:B------:R-:W-:-:S03]  /*0610*/  @P3 LOP3.LUT R4, R4, R21, RZ, 0x3c, !PT ;  /* 0x0000001504043212 */ /* 0x000fc600078e3cff */
[----:B------:R-:W4:Y:S01]  /*0620*/  @P4 LDG.E R21, desc[UR4][R10.64+0x5c] ;  /* 0x00005c040a154981 */ /* 0x000f22000c1e1900 */
[----:B------:R-:W-:-:S03]  /*0630*/  @P3 LOP3.LUT R2, R2, R23, RZ, 0x3c, !PT ;  /* 0x0000001702023212 */ /* 0x000fc600078e3cff */
[----:B------:R-:W4:Y:S01]  /*0640*/  @P5 LDG.E R23, desc[UR4][R10.64+0x68] ;  /* 0x000068040a175981 */ /* 0x000f22000c1e1900 */
[----:B------:R-:W-:-:S03]  /*0650*/  @P4 LOP3.LUT R4, R4, R25, RZ, 0x3c, !PT ;  /* 0x0000001904044212 */ /* 0x000fc600078e3cff */
[----:B------:R-:W4:Y:S01]  /*0660*/  @P5 LDG.E R25, desc[UR4][R10.64+0x70] ;  /* 0x000070040a195981 */ /* 0x000f22000c1e1900 */
[----:B--2---:R-:W-:-:S03]  /*0670*/  @P3 LOP3.LUT R5, R5, R18, RZ, 0x3c, !PT ;  /* 0x0000001205053212 */ /* 0x004fc600078e3cff */
[----:B------:R-:W2:Y:S01]  /*0680*/  @P5 LDG.E R18, desc[UR4][R10.64+0x6c] ;  /* 0x00006c040a125981 */ /* 0x000ea2000c1e1900 */
[----:B---3--:R-:W-:-:S03]  /*0690*/  @P4 LOP3.LUT R5, R5, R20, RZ, 0x3c, !PT ;  /* 0x0000001405054212 */ /* 0x008fc600078e3cff */
[----:B------:R-:W3:Y:S01]  /*06a0*/  @P5 LDG.E R20, desc[UR4][R10.64+0x74] ;  /* 0x000074040a145981 */ /* 0x000ee2000c1e1900 */
[----:B----4-:R-:W-:-:S03]  /*06b0*/  @P4 LOP3.LUT R3, R3, R22, RZ, 0x3c, !PT ;  /* 0x0000001603034212 */ /* 0x010fc600078e3cff */
[----:B------:R-:W4:Y:S01]  /*06c0*/  @P0 LDG.E R22, desc[UR4][R10.64+0x8c] ;  /* 0x00008c040a160981 */ /* 0x000f22000c1e1900 */
[----:B------:R-:W-:-:S03]  /*06d0*/  @P6 LOP3.LUT R15, R15, R26, RZ, 0x3c, !PT ;  /* 0x0000001a0f0f6212 */ /* 0x000fc600078e3cff */
        /* <DEDUP_REMOVED lines=13> */
[----:B------:R-:W-:Y:S02]  /*07b0*/  @P6 LOP3.LUT R4, R4, R27, RZ, 0x3c, !PT ;  /* 0x0000001b04046212 */ /* 0x000fe400078e3cff */
[----:B------:R-:W-:Y:S02]  /*07c0*/  @P6 LOP3.LUT R2, R2, R21, RZ, 0x3c, !PT ;  /* 0x0000001502026212 */ /* 0x000fe400078e3cff */
[----:B------:R-:W-:Y:S02]  /*07d0*/  @P0 LOP3.LUT R4, R4, R23, RZ, 0x3c, !PT ;  /* 0x0000001704040212 */ /* 0x000fe400078e3cff */
[----:B------:R-:W-:Y:S02]  /*07e0*/  @P0 LOP3.LUT R2, R2, R25, RZ, 0x3c, !PT ;  /* 0x0000001902020212 */ /* 0x000fe400078e3cff */
[----:B--2---:R-:W-:Y:S02]  /*07f0*/  @P6 LOP3.LUT R5, R5, R18, RZ, 0x3c, !PT ;  /* 0x0000001205056212 */ /* 0x004fe400078e3cff */
[----:B---3--:R-:W-:-:S02]  /*0800*/  @P6 LOP3.LUT R3, R3, R20, RZ, 0x3c, !PT ;  /* 0x0000001403036212 */ /* 0x008fc400078e3cff */
[----:B----4-:R-:W-:Y:S02]  /*0810*/  @P0 LOP3.LUT R5, R5, R22, RZ, 0x3c, !PT ;  /* 0x0000001605050212 */ /* 0x010fe400078e3cff */
[----:B------:R-:W-:Y:S02]  /*0820*/  @P0 LOP3.LUT R3, R3, R26, RZ, 0x3c, !PT ;  /* 0x0000001a03030212 */ /* 0x000fe400078e3cff */
[----:B------:R-:W-:-:S13]  /*0830*/  R2P PR, R24.B1, 0x7f ;  /* 0x0000007f18007804 */ /* 0x000fda0000001000 */
[----:B------:R-:W2:Y:S04]  /*0840*/  @P0 LDG.E R18, desc[UR4][R10.64+0xa0] ;  /* 0x0000a0040a120981 */ /* 0x000ea8000c1e1900 */
[----:B------:R-:W3:Y:S04]  /*0850*/  @P1 LDG.E R22, desc[UR4][R10.64+0xb4] ;  /* 0x0000b4040a161981 */ /* 0x000ee8000c1e1900 */
[----:B------:R-:W4:Y:S04]  /*0860*/  @P2 LDG.E R26, desc[UR4][R10.64+0xc8] ;  /* 0x0000c8040a1a2981 */ /* 0x000f28000c1e1900 */
[----:B------:R-:W4:Y:S04]  /*0870*/  @P3 LDG.E R28, desc[UR4][R10.64+0xdc] ;  /* 0x0000dc040a1c3981 */ /* 0x000f28000c1e1900 */
[----:B------:R-:W4:Y:S04]  /*0880*/  @P0 LDG.E R23, desc[UR4][R10.64+0xa4] ;  /* 0x0000a4040a170981 */ /* 0x000f28000c1e1900 */
[----:B------:R-:W4:Y:S04]  /*0890*/  @P0 LDG.E R20, desc[UR4][R10.64+0xa8] ;  /* 0x0000a8040a140981 */ /* 0x000f28000c1e1900 */
[----:B------:R-:W4:Y:S04]  /*08a0*/  @P4 LDG.E R25, desc[UR4][R10.64+0xf0] ;  /* 0x0000f0040a194981 */ /* 0x000f28000c1e1900 */
        /* <DEDUP_REMOVED lines=21> */
[----:B------:R-:W-:Y:S02]  /*0a00*/  LOP3.LUT P0, RZ, R24, 0x8000, RZ, 0xc0, !PT ;  /* 0x0000800018ff7812 */ /* 0x000fe4000780c0ff */
[----:B----4-:R-:W-:Y:S01]  /*0a10*/  @P5 LOP3.LUT R15, R15, R26, RZ, 0x3c, !PT ;  /* 0x0000001a0f0f5212 */ /* 0x010fe200078e3cff */
[----:B------:R-:W4:Y:S04]  /*0a20*/  @P3 LDG.E R24, desc[UR4][R10.64+0xe4] ;  /* 0x0000e4040a183981 */ /* 0x000f28000c1e1900 */
[----:B------:R-:W2:Y:S01]  /*0a30*/  @P6 LDG.E R26, desc[UR4][R10.64+0x118] ;  /* 0x000118040a1a6981 */ /* 0x000ea2000c1e1900 */
        /* <DEDUP_REMOVED lines=8> */
[----:B---3--:R-:W-:-:S03]  /*0ac0*/  @P2 LOP3.LUT R3, R3, R22, RZ, 0x3c, !PT ;  /* 0x0000001603032212 */ /* 0x008fc600078e3cff */
[----:B------:R-:W3:Y:S01]  /*0ad0*/  @P4 LDG.E R22, desc[UR4][R10.64+0x100] ;  /* 0x000100040a164981 */ /* 0x000ee2000c1e1900 */
[----:B--2---:R-:W-:-:S03]  /*0ae0*/  @P6 LOP3.LUT R15, R15, R26, RZ, 0x3c, !PT ;  /* 0x0000001a0f0f6212 */ /* 0x004fc600078e3cff */
[----:B------:R-:W2:Y:S01]  /*0af0*/  @P0 LDG.E R26, desc[UR4][R10.64+0x12c] ;  /* 0x00012c040a1a0981 */ /* 0x000ea2000c1e1900 */
[----:B----4-:R-:W-:-:S03]  /*0b00*/  @P2 LOP3.LUT R2, R2, R23, RZ, 0x3c, !PT ;  /* 0x0000001702022212 */ /* 0x010fc600078e3cff */
[----:B------:R-:W4:Y:S01]  /*0b10*/  @P4 LDG.E R23, desc[UR4][R10.64+0xfc] ;  /* 0x0000fc040a174981 */ /* 0x000f22000c1e1900 */
[----:B------:R-:W-:-:S03]  /*0b20*/  @P2 LOP3.LUT R5, R5, R20, RZ, 0x3c, !PT ;  /* 0x0000001405052212 */ /* 0x000fc600078e3cff */
[----:B------:R-:W4:Y:S01]  /*0b30*/  @P4 LDG.E R20, desc[UR4][R10.64+0xf8] ;  /* 0x0000f8040a144981 */ /* 0x000f22000c1e1900 */
[----:B------:R-:W-:Y:S02]  /*0b40*/  @P3 LOP3.LUT R2, R2, R27, RZ, 0x3c, !PT ;  /* 0x0000001b02023212 */ /* 0x000fe400078e3cff */
[----:B------:R-:W-:Y:S01]  /*0b50*/  @P3 LOP3.LUT R4, R4, R25, RZ, 0x3c, !PT ;  /* 0x0000001904043212 */ /* 0x000fe200078e3cff */
[----:B------:R-:W4:Y:S01]  /*0b60*/  @P5 LDG.E R27, desc[UR4][R10.64+0x110] ;  /* 0x000110040a1b5981 */ /* 0x000f22000c1e1900 */
[----:B------:R-:W-:-:S03]  /*0b70*/  @P3 LOP3.LUT R5, R5, R24, RZ, 0x3c, !PT ;  /* 0x0000001805053212 */ /* 0x000fc600078e3cff */
[----:B------:R-:W4:Y:S04]  /*0b80*/  @P5 LDG.E R25, desc[UR4][R10.64+0x108] ;  /* 0x000108040a195981 */ /* 0x000f28000c1e1900 */
        /* <DEDUP_REMOVED lines=19> */
[----:B------:R-:W-:-:S05]  /*0cc0*/  VIADD R19, R19, 0x10 ;  /* 0x0000001013137836 */ /* 0x000fca0000000000 */
[----:B------:R-:W-:Y:S02]  /*0cd0*/  ISETP.NE.AND P1, PT, R19, 0x20, PT ;  /* 0x000000201300780c */ /* 0x000fe40003f25270 */
[----:B------:R-:W-:Y:S02]  /*0ce0*/  @P5 LOP3.LUT R3, R3, R18, RZ, 0x3c, !PT ;  /* 0x0000001203035212 */ /* 0x000fe400078e3cff */
[----:B------:R-:W-:Y:S02]  /*0cf0*/  @P6 LOP3.LUT R4, R4, R21, RZ, 0x3c, !PT ;  /* 0x0000001504046212 */ /* 0x000fe400078e3cff */
[----:B---3--:R-:W-:-:S04]  /*0d00*/  @P6 LOP3.LUT R3, R3, R22, RZ, 0x3c, !PT ;  /* 0x0000001603036212 */ /* 0x008fc800078e3cff */
[----:B--2---:R-:W-:Y:S02]  /*0d10*/  @P0 LOP3.LUT R3, R3, R26, RZ, 0x3c, !PT ;  /* 0x0000001a03030212 */ /* 0x004fe400078e3cff */
[----:B----4-:R-:W-:Y:S02]  /*0d20*/  @P6 LOP3.LUT R2, R2, R23, RZ, 0x3c, !PT ;  /* 0x0000001702026212 */ /* 0x010fe400078e3cff */
[----:B------:R-:W-:Y:S02]  /*0d30*/  @P6 LOP3.LUT R5, R5, R20, RZ, 0x3c, !PT ;  /* 0x0000001405056212 */ /* 0x000fe400078e3cff */
[----:B------:R-:W-:Y:S02]  /*0d40*/  @P0 LOP3.LUT R2, R2, R27, RZ, 0x3c, !PT ;  /* 0x0000001b02020212 */ /* 0x000fe400078e3cff */
[----:B------:R-:W-:Y:S02]  /*0d50*/  @P0 LOP3.LUT R4, R4, R25, RZ, 0x3c, !PT ;  /* 0x0000001904040212 */ /* 0x000fe400078e3cff */
[----:B------:R-:W-:Y:S01]  /*0d60*/  @P0 LOP3.LUT R5, R5, R24, RZ, 0x3c, !PT ;  /* 0x0000001805050212 */ /* 0x000fe200078e3cff */
[----:B------:R-:W-:Y:S06]  /*0d70*/  @P1 BRA `(.L_x_2188) ;  /* 0xfffffff400481947 */ /* 0x000fec000383ffff */
[----:B------:R-:W-:-:S05]  /*0d80*/  VIADD R17, R17, 0x1 ;  /* 0x0000000111117836 */ /* 0x000fca0000000000 */
[----:B------:R-:W-:-:S13]  /*0d90*/  ISETP.NE.AND P0, PT, R17, 0x5, PT ;  /* 0x000000051100780c */ /* 0x000fda0003f05270 */
[----:B------:R-:W-:Y:S05]  /*0da0*/  @P0 BRA `(.L_x_2189) ;  /* 0xfffffff400300947 */ /* 0x000fea000383ffff */
[----:B------:R1:W-:Y:S01]  /*0db0*/  STG.E.64 desc[UR4][R6.64+0x8], R4 ;  /* 0x0000080406007986 */ /* 0x0003e2000c101b04 */
[----:B------:R-:W-:Y:S01]  /*0dc0*/  VIADD R14, R14, 0x1 ;  /* 0x000000010e0e7836 */ /* 0x000fe20000000000 */
[----:B------:R-:W-:Y:S02]  /*0dd0*/  LOP3.LUT R11, R13, 0x3, RZ, 0xc0, !PT ;  /* 0x000000030d0b7812 */ /* 0x000fe400078ec0ff */
[----:B------:R1:W-:Y:S02]  /*0de0*/  STG.E.64 desc[UR4][R6.64+0x10], R2 ;  /* 0x0000100206007986 */ /* 0x0003e4000c101b04 */
[----:B------:R-:W-:Y:S02]  /*0df0*/  ISETP.GE.U32.AND P0, PT, R14, R11, PT ;  /* 0x0000000b0e00720c */ /* 0x000fe40003f06070 */
[----:B------:R1:W-:Y:S11]  /*0e00*/  STG.E desc[UR4][R6.64+0x4], R15 ;  /* 0x0000040f06007986 */ /* 0x0003f6000c101904 */
[----:B------:R-:W-:Y:S05]  /*0e10*/  @!P0 BRA `(.L_x_2190) ;  /* 0xfffffff400048947 */ /* 0x000fea000383ffff */
.L_x_2187:
[----:B------:R-:W-:Y:S05]  /*0e20*/  BSYNC.RECONVERGENT B1 ;  /* 0x0000000000017941 */ /* 0x000fea0003800200 */
.L_x_2186:
[C---:B------:R-:W-:Y:S01]  /*0e30*/  ISETP.GT.U32.AND P0, PT, R13.reuse, 0x3, PT ;  /* 0x000000030d00780c */ /* 0x040fe20003f04070 */
[----:B------:R-:W-:Y:S01]  /*0e40*/  VIADD R12, R12, 0x1 ;  /* 0x000000010c0c7836 */ /* 0x000fe20000000000 */
[--C-:B------:R-:W-:Y:S02]  /*0e50*/  SHF.R.U64 R13, R13, 0x2, R0.reuse ;  /* 0x000000020d0d7819 */ /* 0x100fe40000001200 */
[----:B------:R-:W-:Y:S02]  /*0e60*/  ISETP.GT.U32.AND.EX P0, PT, R0, RZ, PT, P0 ;  /* 0x000000ff0000720c */ /* 0x000fe40003f04100 */
[----:B------:R-:W-:-:S11]  /*0e70*/  SHF.R.U32.HI R0, RZ, 0x2, R0 ;  /* 0x00000002ff007819 */ /* 0x000fd60000011600 */
[----:B------:R-:W-:Y:S05]  /*0e80*/  @P0 BRA `(.L_x_2191) ;  /* 0xfffffff000c80947 */ /* 0x000fea000383ffff */
.L_x_2185:
[----:B------:R-:W-:Y:S05]  /*0e90*/  BSYNC.RECONVERGENT B0 ;  /* 0x0000000000007941 */ /* 0x000fea0003800200 */
.L_x_2184:
[----:B------:R-:W-:Y:S04]  /*0ea0*/  STG.E.64 desc[UR4][R6.64+0x18], RZ ;  /* 0x000018ff06007986 */ /* 0x000fe8000c101b04 */
[----:B------:R-:W-:Y:S04]  /*0eb0*/  STG.E desc[UR4][R6.64+0x20], RZ ;  /* 0x000020ff06007986 */ /* 0x000fe8000c101904 */
[----:B------:R-:W-:Y:S01]  /*0ec0*/  STG.E.64 desc[UR4][R6.64+0x28], RZ ;  /* 0x000028ff06007986 */ /* 0x000fe2000c101b04 */
[----:B------:R-:W-:Y:S05]  /*0ed0*/  EXIT ;  /* 0x000000000000794d */ /* 0x000fea0003800000 */
.L_x_2192:
        /* <DEDUP_REMOVED lines=10> */
.L_x_2219:


//--------------------- .nv.global.init           --------------------------
	.section	.nv.global.init,"aw",@progbits
	.align	16
.nv.global.init:
	.type		__cudart_sin_cos_coeffs,@object
	.size		__cudart_sin_cos_coeffs,(__cudart_i2opi_d - __cudart_sin_cos_coeffs)
__cudart_sin_cos_coeffs:
        /*0000*/ 	.byte	0x46, 0xd2, 0xb0, 0x2c, 0xf1, 0xe5, 0x5a, 0xbe, 0x92, 0xe3, 0xac, 0x69, 0xe3, 0x1d, 0xc7, 0x3e
        /*0010*/ 	.byte	0xa1, 0x62, 0xdb, 0x19, 0xa0, 0x01, 0x2a, 0xbf, 0x18, 0x08, 0x11, 0x11, 0x11, 0x11, 0x81, 0x3f
        /*0020*/ 	.byte	0x54, 0x55, 0x55, 0x55, 0x55, 0x55, 0xc5, 0xbf, 0x00, 0x00, 0x00, 0x00, 0x00, 0x00, 0x00, 0x00
        /*0030*/ 	.byte	0x00, 0x00, 0x00, 0x00, 0x00, 0x00, 0x00, 0x00, 0x64, 0x81, 0xfd, 0x20, 0x83, 0xff, 0xa8, 0xbd
        /*0040*/ 	.byte	0x28, 0x85, 0xef, 0xc1, 0xa7, 0xee, 0x21, 0x3e, 0xd9, 0xe6, 0x06, 0x8e, 0x4f, 0x7e, 0x92, 0xbe
        /*0050*/ 	.byte	0xe9, 0xbc, 0xdd, 0x19, 0xa0, 0x01, 0xfa, 0x3e, 0x47, 0x5d, 0xc1, 0x16, 0x6c, 0xc1, 0x56, 0xbf
        /*0060*/ 	.byte	0x51, 0x55, 0x55, 0x55, 0x55, 0x55, 0xa5, 0x3f, 0x00, 0x00, 0x00, 0x00, 0x00, 0x00, 0xe0, 0xbf
        /*0070*/ 	.byte	0x00, 0x00, 0x00, 0x00, 0x00, 0x00, 0xf0, 0x3f, 0x00, 0x00, 0x00, 0x00, 0x00, 0x00, 0x00, 0x00
	.type		__cudart_i2opi_d,@object
	.size		__cudart_i2opi_d,(mrg32k3aM1SubSeq - __cudart_i2opi_d)
__cudart_i2opi_d:
        /* <DEDUP_REMOVED lines=9> */
	.type		mrg32k3aM1SubSeq,@object
	.size		mrg32k3aM1SubSeq,(mrg32k3aM2SubSeq - mrg32k3aM1SubSeq)
mrg32k3aM1SubSeq:
        /* <DEDUP_REMOVED lines=126> */
	.type		mrg32k3aM2SubSeq,@object
	.size		mrg32k3aM2SubSeq,(mrg32k3aM1 - mrg32k3aM2SubSeq)
mrg32k3aM2SubSeq:
        /* <DEDUP_REMOVED lines=126> */
	.type		mrg32k3aM1,@object
	.size		mrg32k3aM1,(mrg32k3aM1Seq - mrg32k3aM1)
mrg32k3aM1:
        /* <DEDUP_REMOVED lines=144> */
	.type		mrg32k3aM1Seq,@object
	.size		mrg32k3aM1Seq,(mrg32k3aM2 - mrg32k3aM1Seq)
mrg32k3aM1Seq:
        /* <DEDUP_REMOVED lines=144> */
	.type		mrg32k3aM2,@object
	.size		mrg32k3aM2,(mrg32k3aM2Seq - mrg32k3aM2)
mrg32k3aM2:
        /* <DEDUP_REMOVED lines=144> */
	.type		mrg32k3aM2Seq,@object
	.size		mrg32k3aM2Seq,(precalc_xorwow_matrix - mrg32k3aM2Seq)
mrg32k3aM2Seq:
        /* <DEDUP_REMOVED lines=144> */
	.type		precalc_xorwow_matrix,@object
	.size		precalc_xorwow_matrix,(precalc_xorwow_offset_matrix - precalc_xorwow_matrix)
precalc_xorwow_matrix:
        /* <DEDUP_REMOVED lines=6400> */
	.type		precalc_xorwow_offset_matrix,@object
	.size		precalc_xorwow_offset_matrix,($str - precalc_xorwow_offset_matrix)
precalc_xorwow_offset_matrix:
        /* <DEDUP_REMOVED lines=6400> */
	.type		$str,@object
	.size		$str,(.L_37 - $str)
$str:
        /*354d0*/ 	.byte	0x4f, 0x76, 0x65, 0x72, 0x66, 0x6c, 0x6f, 0x77, 0x20, 0x65, 0x72, 0x72, 0x6f, 0x72, 0x20, 0x28
        /*354e0*/ 	.byte	0x69, 0x6e, 0x20, 0x70, 0x75, 0x73, 0x68, 0x62, 0x61, 0x63, 0x6b, 0x29, 0x0a, 0x00
.L_37:


//--------------------- .nv.shared._Z9paths_rk4PdS_S_ --------------------------
	.section	.nv.shared._Z9paths_rk4PdS_S_,"aw",@nobits
	.sectionflags	@""
	.align	8
.nv.shared._Z9paths_rk4PdS_S_:
	.zero		19456


//--------------------- .nv.shared.reserved.0     --------------------------
	.section	.nv.shared.reserved.0,"aw",@nobits
	.weak		__nv_reservedSMEM_offset_0_alias
	.size		__nv_reservedSMEM_offset_0_alias, 0, 64
	.other		__nv_reservedSMEM_offset_0_alias,@"STO_CUDA_RESERVED_SHARED STV_DEFAULT"
__nv_reservedSMEM_offset_0_alias:
	.zero		0
	.zero		64


//--------------------- .nv.global                --------------------------
	.section	.nv.global,"aw",@nobits
	.align	8
.nv.global:
	.type		dev_traj,@object
	.size		dev_traj,(dev_count - dev_traj)
dev_traj:
	.zero		1440000000
	.type		dev_count,@object
	.size		dev_count,(.L_36 - dev_count)
dev_count:
	.zero		4000
.L_36:


//--------------------- .nv.shared._Z9paths_rk2PdS_S_ --------------------------
	.section	.nv.shared._Z9paths_rk2PdS_S_,"aw",@nobits
	.sectionflags	@""
	.align	8
.nv.shared._Z9paths_rk2PdS_S_:
	.zero		13312


//--------------------- .nv.shared._Z11paths_eulerPdS_S_ --------------------------
	.section	.nv.shared._Z11paths_eulerPdS_S_,"aw",@nobits
	.sectionflags	@""
	.align	8
.nv.shared._Z11paths_eulerPdS_S_:
	.zero		7168


//--------------------- .nv.constant0._Z9paths_rk4PdS_S_ --------------------------
	.section	.nv.constant0._Z9paths_rk4PdS_S_,"a",@progbits
	.sectionflags	@""
	.align	4
.nv.constant0._Z9paths_rk4PdS_S_:
	.zero		920


//--------------------- .nv.constant0._Z9paths_rk2PdS_S_ --------------------------
	.section	.nv.constant0._Z9paths_rk2PdS_S_,"a",@progbits
	.sectionflags	@""
	.align	4
.nv.constant0._Z9paths_rk2PdS_S_:
	.zero		920


//--------------------- .nv.constant0._Z11paths_eulerPdS_S_ --------------------------
	.section	.nv.constant0._Z11paths_eulerPdS_S_,"a",@progbits
	.sectionflags	@""
	.align	4
.nv.constant0._Z11paths_eulerPdS_S_:
	.zero		920


//--------------------- .nv.constant0._Z6kmodesPdP17curandStateXORWOWii --------------------------
	.section	.nv.constant0._Z6kmodesPdP17curandStateXORWOWii,"a",@progbits
	.sectionflags	@""
	.align	4
.nv.constant0._Z6kmodesPdP17curandStateXORWOWii:
	.zero		920


//--------------------- .nv.constant0._Z12setup_kmodesP17curandStateXORWOWm --------------------------
	.section	.nv.constant0._Z12setup_kmodesP17curandStateXORWOWm,"a",@progbits
	.sectionflags	@""
	.align	4
.nv.constant0._Z12setup_kmodesP17curandStateXORWOWm:
	.zero		912


//--------------------- SYMBOLS --------------------------

	.type		.nv.reservedSmem.offset0,@object
	.size		.nv.reservedSmem.offset0,0x4
	.type		.nv.reservedSmem.cap,@object
	.size		.nv.reservedSmem.cap,0x4
	.type		vprintf,@function
